//
// Generated by NVIDIA NVVM Compiler
//
// Compiler Build ID: CL-36424714
// Cuda compilation tools, release 13.0, V13.0.88
// Based on NVVM 20.0.0
//

.version 9.0
.target sm_100
.address_size 64

	// .globl	_Z12knn2d_kernelPK6float2iS1_iiPSt4pairIifE
.extern .shared .align 16 .b8 smem[];

.visible .entry _Z12knn2d_kernelPK6float2iS1_iiPSt4pairIifE(
	.param .u64 .ptr .align 1 _Z12knn2d_kernelPK6float2iS1_iiPSt4pairIifE_param_0,
	.param .u32 _Z12knn2d_kernelPK6float2iS1_iiPSt4pairIifE_param_1,
	.param .u64 .ptr .align 1 _Z12knn2d_kernelPK6float2iS1_iiPSt4pairIifE_param_2,
	.param .u32 _Z12knn2d_kernelPK6float2iS1_iiPSt4pairIifE_param_3,
	.param .u32 _Z12knn2d_kernelPK6float2iS1_iiPSt4pairIifE_param_4,
	.param .u64 .ptr .align 1 _Z12knn2d_kernelPK6float2iS1_iiPSt4pairIifE_param_5
)
{
	.local .align 16 .b8 	__local_depot0[256];
	.reg .b64 	%SP;
	.reg .b64 	%SPL;
	.reg .pred 	%p<704>;
	.reg .b32 	%r<1145>;
	.reg .b32 	%f<400>;
	.reg .b64 	%rd<334>;

	mov.u64 	%SPL, __local_depot0;
	ld.param.u64 	%rd140, [_Z12knn2d_kernelPK6float2iS1_iiPSt4pairIifE_param_0];
	ld.param.u32 	%r478, [_Z12knn2d_kernelPK6float2iS1_iiPSt4pairIifE_param_1];
	ld.param.u32 	%r477, [_Z12knn2d_kernelPK6float2iS1_iiPSt4pairIifE_param_4];
	add.u64 	%rd1, %SPL, 0;
	add.u64 	%rd2, %SPL, 128;
	mov.u32 	%r479, %tid.x;
	and.b32  	%r1, %r479, 31;
	shr.u32 	%r2, %r479, 5;
	mov.u32 	%r480, %ntid.x;
	shr.u32 	%r3, %r480, 5;
	mov.u32 	%r481, %ctaid.x;
	mad.lo.s32 	%r4, %r3, %r481, %r2;
	setp.ge.s32 	%p73, %r4, %r478;
	@%p73 bra 	$L__BB0_506;
	shr.s32 	%r482, %r477, 31;
	shr.u32 	%r483, %r482, 27;
	add.s32 	%r484, %r477, %r483;
	shr.s32 	%r5, %r484, 5;
	setp.gt.s32 	%p74, %r477, 63;
	brev.b32 	%r485, %r5;
	bfind.shiftamt.u32 	%r486, %r485;
	selp.b32 	%r6, %r486, 0, %p74;
	mul.lo.s32 	%r487, %r477, %r3;
	shl.b32 	%r488, %r487, 2;
	mov.u32 	%r489, smem;
	add.s32 	%r7, %r489, %r488;
	add.s32 	%r490, %r7, %r488;
	mul.lo.s32 	%r8, %r477, %r2;
	setp.ne.s32 	%p75, %r1, 0;
	shl.b32 	%r491, %r2, 2;
	add.s32 	%r9, %r490, %r491;
	@%p75 bra 	$L__BB0_3;
	mov.b32 	%r492, 0;
	st.shared.u32 	[%r9+8192], %r492;
$L__BB0_3:
	setp.ne.s32 	%p76, %r1, 0;
	bar.warp.sync 	-1;
	@%p76 bra 	$L__BB0_5;
	cvta.to.global.u64 	%rd145, %rd140;
	mul.wide.s32 	%rd146, %r4, 8;
	add.s64 	%rd147, %rd145, %rd146;
	ld.global.nc.v2.u32 	{%r1066, %r1065}, [%rd147];
$L__BB0_5:
	shfl.sync.idx.b32	%r14|%p77, %r1066, 0, 31, -1;
	shfl.sync.idx.b32	%r15|%p78, %r1065, 0, 31, -1;
	setp.lt.s32 	%p79, %r477, 32;
	@%p79 bra 	$L__BB0_18;
	add.s32 	%r495, %r5, -1;
	and.b32  	%r16, %r5, 15;
	setp.lt.u32 	%p80, %r495, 15;
	mov.b32 	%r1067, 0;
	@%p80 bra 	$L__BB0_9;
	and.b32  	%r1067, %r5, 67108848;
	mov.b32 	%r1072, 0;
$L__BB0_8:
	.pragma "nounroll";
	mul.wide.u32 	%rd148, %r1072, 4;
	add.s64 	%rd149, %rd1, %rd148;
	add.s64 	%rd150, %rd2, %rd148;
	mov.f32 	%f157, 0f7F800000;
	st.local.v4.f32 	[%rd149], {%f157, %f157, %f157, %f157};
	mov.b32 	%r497, -1;
	st.local.v4.u32 	[%rd150], {%r497, %r497, %r497, %r497};
	st.local.v4.f32 	[%rd149+16], {%f157, %f157, %f157, %f157};
	st.local.v4.u32 	[%rd150+16], {%r497, %r497, %r497, %r497};
	st.local.v4.f32 	[%rd149+32], {%f157, %f157, %f157, %f157};
	st.local.v4.u32 	[%rd150+32], {%r497, %r497, %r497, %r497};
	st.local.v4.f32 	[%rd149+48], {%f157, %f157, %f157, %f157};
	st.local.v4.u32 	[%rd150+48], {%r497, %r497, %r497, %r497};
	add.s32 	%r1072, %r1072, 16;
	setp.eq.s32 	%p81, %r1072, %r1067;
	@%p81 bra 	$L__BB0_9;
	bra.uni 	$L__BB0_8;
$L__BB0_9:
	setp.eq.s32 	%p82, %r16, 0;
	@%p82 bra 	$L__BB0_18;
	and.b32  	%r19, %r5, 7;
	setp.lt.u32 	%p83, %r16, 8;
	@%p83 bra 	$L__BB0_12;
	mul.wide.u32 	%rd151, %r1067, 4;
	add.s64 	%rd152, %rd1, %rd151;
	mov.b32 	%r498, 2139095040;
	st.local.u32 	[%rd152], %r498;
	add.s64 	%rd153, %rd2, %rd151;
	mov.b32 	%r499, -1;
	st.local.u32 	[%rd153], %r499;
	st.local.u32 	[%rd152+4], %r498;
	st.local.u32 	[%rd153+4], %r499;
	st.local.u32 	[%rd152+8], %r498;
	st.local.u32 	[%rd153+8], %r499;
	st.local.u32 	[%rd152+12], %r498;
	st.local.u32 	[%rd153+12], %r499;
	st.local.u32 	[%rd152+16], %r498;
	st.local.u32 	[%rd153+16], %r499;
	st.local.u32 	[%rd152+20], %r498;
	st.local.u32 	[%rd153+20], %r499;
	st.local.u32 	[%rd152+24], %r498;
	st.local.u32 	[%rd153+24], %r499;
	st.local.u32 	[%rd152+28], %r498;
	st.local.u32 	[%rd153+28], %r499;
	add.s32 	%r1067, %r1067, 8;
$L__BB0_12:
	setp.eq.s32 	%p84, %r19, 0;
	@%p84 bra 	$L__BB0_18;
	and.b32  	%r22, %r5, 3;
	setp.lt.u32 	%p85, %r19, 4;
	@%p85 bra 	$L__BB0_15;
	mul.wide.u32 	%rd154, %r1067, 4;
	add.s64 	%rd155, %rd1, %rd154;
	mov.b32 	%r500, 2139095040;
	st.local.u32 	[%rd155], %r500;
	add.s64 	%rd156, %rd2, %rd154;
	mov.b32 	%r501, -1;
	st.local.u32 	[%rd156], %r501;
	st.local.u32 	[%rd155+4], %r500;
	st.local.u32 	[%rd156+4], %r501;
	st.local.u32 	[%rd155+8], %r500;
	st.local.u32 	[%rd156+8], %r501;
	st.local.u32 	[%rd155+12], %r500;
	st.local.u32 	[%rd156+12], %r501;
	add.s32 	%r1067, %r1067, 4;
$L__BB0_15:
	setp.eq.s32 	%p86, %r22, 0;
	@%p86 bra 	$L__BB0_18;
	mov.b32 	%r1071, 0;
$L__BB0_17:
	.pragma "nounroll";
	mul.wide.u32 	%rd157, %r1067, 4;
	add.s64 	%rd158, %rd1, %rd157;
	mov.b32 	%r503, 2139095040;
	st.local.u32 	[%rd158], %r503;
	add.s64 	%rd159, %rd2, %rd157;
	mov.b32 	%r504, -1;
	st.local.u32 	[%rd159], %r504;
	add.s32 	%r1067, %r1067, 1;
	add.s32 	%r1071, %r1071, 1;
	setp.ne.s32 	%p87, %r1071, %r22;
	@%p87 bra 	$L__BB0_17;
$L__BB0_18:
	ld.param.u32 	%r1062, [_Z12knn2d_kernelPK6float2iS1_iiPSt4pairIifE_param_3];
	setp.lt.s32 	%p88, %r1062, 1;
	shl.b32 	%r505, %r8, 2;
	add.s32 	%r29, %r7, %r505;
	add.s32 	%r507, %r489, %r505;
	add.s32 	%r30, %r507, 8192;
	@%p88 bra 	$L__BB0_345;
	shl.b32 	%r31, %r1, %r6;
	mov.b32 	%r509, -1;
	shl.b32 	%r510, %r509, %r6;
	not.b32 	%r32, %r510;
	add.s32 	%r33, %r5, -1;
	and.b32  	%r34, %r5, 3;
	and.b32  	%r35, %r5, 1;
	and.b32  	%r36, %r5, 67108862;
	mov.b32 	%f1, %r15;
	mov.b32 	%f2, %r14;
	mov.f32 	%f398, 0f7F800000;
	mov.b32 	%r1073, 0;
$L__BB0_20:
	ld.param.u32 	%r1063, [_Z12knn2d_kernelPK6float2iS1_iiPSt4pairIifE_param_3];
	sub.s32 	%r40, %r1063, %r1073;
	min.s32 	%r41, %r40, 1024;
	mov.u32 	%r1074, %tid.x;
	setp.le.s32 	%p89, %r40, %r1074;
	@%p89 bra 	$L__BB0_22;
$L__BB0_21:
	ld.param.u64 	%rd326, [_Z12knn2d_kernelPK6float2iS1_iiPSt4pairIifE_param_2];
	shl.b32 	%r511, %r1074, 3;
	mov.u32 	%r512, smem;
	add.s32 	%r513, %r512, %r511;
	add.s32 	%r514, %r1074, %r1073;
	cvta.to.global.u64 	%rd160, %rd326;
	mul.wide.u32 	%rd161, %r514, 8;
	add.s64 	%rd162, %rd160, %rd161;
	ld.global.nc.v2.f32 	{%f159, %f160}, [%rd162];
	st.shared.v2.f32 	[%r513], {%f159, %f160};
	mov.u32 	%r515, %ntid.x;
	add.s32 	%r1074, %r1074, %r515;
	setp.lt.s32 	%p90, %r1074, %r41;
	@%p90 bra 	$L__BB0_21;
$L__BB0_22:
	bar.sync 	0;
	setp.le.s32 	%p91, %r40, %r1;
	@%p91 bra 	$L__BB0_344;
	mov.u32 	%r1075, %r1;
$L__BB0_24:
	shl.b32 	%r516, %r1075, 3;
	mov.u32 	%r517, smem;
	add.s32 	%r518, %r517, %r516;
	ld.shared.v2.f32 	{%f161, %f162}, [%r518];
	sub.f32 	%f163, %f161, %f2;
	sub.f32 	%f164, %f162, %f1;
	mul.f32 	%f165, %f164, %f164;
	fma.rn.f32 	%f5, %f163, %f163, %f165;
	setp.lt.f32 	%p92, %f5, %f398;
	mov.b32 	%r519, -1;
	vote.sync.ballot.b32 	%r1095, %p92, %r519;
	popc.b32 	%r1094, %r1095;
	setp.eq.s32 	%p94, %r1095, 0;
	@%p94 bra 	$L__BB0_343;
	setp.ne.s32 	%p95, %r1, 0;
	mov.b32 	%r1076, 0;
	@%p95 bra 	$L__BB0_27;
	ld.shared.u32 	%r521, [%r9+8192];
	add.s32 	%r522, %r521, %r1094;
	setp.gt.s32 	%p96, %r522, %r477;
	selp.u32 	%r1076, 1, 0, %p96;
$L__BB0_27:
	shfl.sync.idx.b32	%r523|%p97, %r1076, 0, 31, -1;
	setp.eq.s32 	%p98, %r523, 0;
	@%p98 bra 	$L__BB0_182;
	setp.lt.s32 	%p99, %r477, 32;
	ld.shared.u32 	%r50, [%r9+8192];
	@%p99 bra 	$L__BB0_50;
	setp.lt.u32 	%p100, %r33, 3;
	mov.b32 	%r1079, 0;
	@%p100 bra 	$L__BB0_40;
	mov.b32 	%r1077, 0;
$L__BB0_31:
	.pragma "nounroll";
	add.s32 	%r52, %r1077, %r31;
	setp.lt.s32 	%p101, %r52, %r50;
	setp.ge.s32 	%p102, %r52, %r477;
	shl.b32 	%r526, %r52, 2;
	add.s32 	%r53, %r29, %r526;
	add.s32 	%r54, %r30, %r526;
	or.pred  	%p103, %p101, %p102;
	@%p103 bra 	$L__BB0_33;
	mov.b32 	%r527, 2139095040;
	st.shared.u32 	[%r53+8192], %r527;
	mov.b32 	%r528, -1;
	st.shared.u32 	[%r54], %r528;
$L__BB0_33:
	add.s32 	%r529, %r52, 1;
	setp.lt.s32 	%p104, %r529, %r50;
	setp.ge.s32 	%p105, %r529, %r477;
	or.pred  	%p106, %p104, %p105;
	@%p106 bra 	$L__BB0_35;
	mov.b32 	%r530, 2139095040;
	st.shared.u32 	[%r53+8196], %r530;
	mov.b32 	%r531, -1;
	st.shared.u32 	[%r54+4], %r531;
$L__BB0_35:
	add.s32 	%r532, %r52, 2;
	setp.lt.s32 	%p107, %r532, %r50;
	setp.ge.s32 	%p108, %r532, %r477;
	or.pred  	%p109, %p107, %p108;
	@%p109 bra 	$L__BB0_37;
	mov.b32 	%r533, 2139095040;
	st.shared.u32 	[%r53+8200], %r533;
	mov.b32 	%r534, -1;
	st.shared.u32 	[%r54+8], %r534;
$L__BB0_37:
	add.s32 	%r535, %r52, 3;
	setp.lt.s32 	%p110, %r535, %r50;
	setp.ge.s32 	%p111, %r535, %r477;
	or.pred  	%p112, %p110, %p111;
	@%p112 bra 	$L__BB0_39;
	mov.b32 	%r536, 2139095040;
	st.shared.u32 	[%r53+8204], %r536;
	mov.b32 	%r537, -1;
	st.shared.u32 	[%r54+12], %r537;
$L__BB0_39:
	add.s32 	%r1077, %r1077, 4;
	and.b32  	%r1079, %r5, 67108860;
	setp.ne.s32 	%p113, %r1077, %r1079;
	@%p113 bra 	$L__BB0_31;
$L__BB0_40:
	setp.eq.s32 	%p114, %r34, 0;
	@%p114 bra 	$L__BB0_50;
	setp.eq.s32 	%p115, %r34, 1;
	@%p115 bra 	$L__BB0_47;
	add.s32 	%r58, %r1079, %r31;
	setp.lt.s32 	%p116, %r58, %r50;
	setp.ge.s32 	%p117, %r58, %r477;
	shl.b32 	%r538, %r58, 2;
	add.s32 	%r59, %r29, %r538;
	add.s32 	%r60, %r30, %r538;
	or.pred  	%p118, %p116, %p117;
	@%p118 bra 	$L__BB0_44;
	mov.b32 	%r539, 2139095040;
	st.shared.u32 	[%r59+8192], %r539;
	mov.b32 	%r540, -1;
	st.shared.u32 	[%r60], %r540;
$L__BB0_44:
	add.s32 	%r541, %r58, 1;
	setp.lt.s32 	%p119, %r541, %r50;
	setp.ge.s32 	%p120, %r541, %r477;
	or.pred  	%p121, %p119, %p120;
	@%p121 bra 	$L__BB0_46;
	mov.b32 	%r542, 2139095040;
	st.shared.u32 	[%r59+8196], %r542;
	mov.b32 	%r543, -1;
	st.shared.u32 	[%r60+4], %r543;
$L__BB0_46:
	add.s32 	%r1079, %r1079, 2;
$L__BB0_47:
	setp.eq.s32 	%p122, %r35, 0;
	@%p122 bra 	$L__BB0_50;
	add.s32 	%r63, %r1079, %r31;
	setp.lt.s32 	%p123, %r63, %r50;
	setp.ge.s32 	%p124, %r63, %r477;
	or.pred  	%p125, %p123, %p124;
	@%p125 bra 	$L__BB0_50;
	shl.b32 	%r544, %r63, 2;
	add.s32 	%r545, %r29, %r544;
	mov.b32 	%r546, 2139095040;
	st.shared.u32 	[%r545+8192], %r546;
	add.s32 	%r547, %r30, %r544;
	mov.b32 	%r548, -1;
	st.shared.u32 	[%r547], %r548;
$L__BB0_50:
	setp.lt.s32 	%p126, %r477, 32;
	bar.warp.sync 	-1;
	@%p126 bra 	$L__BB0_64;
	setp.lt.u32 	%p127, %r33, 15;
	mov.b32 	%r1082, 0;
	@%p127 bra 	$L__BB0_54;
	mov.b32 	%r1080, 0;
$L__BB0_53:
	.pragma "nounroll";
	add.s32 	%r551, %r1080, %r31;
	shl.b32 	%r552, %r551, 2;
	add.s32 	%r553, %r29, %r552;
	ld.shared.f32 	%f166, [%r553+8192];
	add.s32 	%r554, %r30, %r552;
	ld.shared.u32 	%r555, [%r554];
	mul.wide.u32 	%rd163, %r1080, 4;
	add.s64 	%rd164, %rd1, %rd163;
	ld.local.v4.f32 	{%f167, %f168, %f169, %f170}, [%rd164];
	st.shared.f32 	[%r553+8192], %f167;
	add.s64 	%rd165, %rd2, %rd163;
	ld.local.v4.u32 	{%r556, %r557, %r558, %r559}, [%rd165];
	st.shared.u32 	[%r554], %r556;
	ld.shared.f32 	%f171, [%r553+8196];
	ld.shared.u32 	%r560, [%r554+4];
	st.shared.f32 	[%r553+8196], %f168;
	st.shared.u32 	[%r554+4], %r557;
	ld.shared.f32 	%f172, [%r553+8200];
	ld.shared.u32 	%r561, [%r554+8];
	st.shared.f32 	[%r553+8200], %f169;
	st.shared.u32 	[%r554+8], %r558;
	ld.shared.f32 	%f173, [%r553+8204];
	ld.shared.u32 	%r562, [%r554+12];
	st.shared.f32 	[%r553+8204], %f170;
	st.shared.u32 	[%r554+12], %r559;
	st.local.v4.f32 	[%rd164], {%f166, %f171, %f172, %f173};
	st.local.v4.u32 	[%rd165], {%r555, %r560, %r561, %r562};
	ld.shared.f32 	%f174, [%r553+8208];
	ld.shared.u32 	%r563, [%r554+16];
	ld.local.v4.f32 	{%f175, %f176, %f177, %f178}, [%rd164+16];
	st.shared.f32 	[%r553+8208], %f175;
	ld.local.v4.u32 	{%r564, %r565, %r566, %r567}, [%rd165+16];
	st.shared.u32 	[%r554+16], %r564;
	ld.shared.f32 	%f179, [%r553+8212];
	ld.shared.u32 	%r568, [%r554+20];
	st.shared.f32 	[%r553+8212], %f176;
	st.shared.u32 	[%r554+20], %r565;
	ld.shared.f32 	%f180, [%r553+8216];
	ld.shared.u32 	%r569, [%r554+24];
	st.shared.f32 	[%r553+8216], %f177;
	st.shared.u32 	[%r554+24], %r566;
	ld.shared.f32 	%f181, [%r553+8220];
	ld.shared.u32 	%r570, [%r554+28];
	st.shared.f32 	[%r553+8220], %f178;
	st.shared.u32 	[%r554+28], %r567;
	st.local.v4.f32 	[%rd164+16], {%f174, %f179, %f180, %f181};
	st.local.v4.u32 	[%rd165+16], {%r563, %r568, %r569, %r570};
	ld.shared.f32 	%f182, [%r553+8224];
	ld.shared.u32 	%r571, [%r554+32];
	ld.local.v4.f32 	{%f183, %f184, %f185, %f186}, [%rd164+32];
	st.shared.f32 	[%r553+8224], %f183;
	ld.local.v4.u32 	{%r572, %r573, %r574, %r575}, [%rd165+32];
	st.shared.u32 	[%r554+32], %r572;
	ld.shared.f32 	%f187, [%r553+8228];
	ld.shared.u32 	%r576, [%r554+36];
	st.shared.f32 	[%r553+8228], %f184;
	st.shared.u32 	[%r554+36], %r573;
	ld.shared.f32 	%f188, [%r553+8232];
	ld.shared.u32 	%r577, [%r554+40];
	st.shared.f32 	[%r553+8232], %f185;
	st.shared.u32 	[%r554+40], %r574;
	ld.shared.f32 	%f189, [%r553+8236];
	ld.shared.u32 	%r578, [%r554+44];
	st.shared.f32 	[%r553+8236], %f186;
	st.shared.u32 	[%r554+44], %r575;
	st.local.v4.f32 	[%rd164+32], {%f182, %f187, %f188, %f189};
	st.local.v4.u32 	[%rd165+32], {%r571, %r576, %r577, %r578};
	ld.shared.f32 	%f190, [%r553+8240];
	ld.shared.u32 	%r579, [%r554+48];
	ld.local.v4.f32 	{%f191, %f192, %f193, %f194}, [%rd164+48];
	st.shared.f32 	[%r553+8240], %f191;
	ld.local.v4.u32 	{%r580, %r581, %r582, %r583}, [%rd165+48];
	st.shared.u32 	[%r554+48], %r580;
	ld.shared.f32 	%f195, [%r553+8244];
	ld.shared.u32 	%r584, [%r554+52];
	st.shared.f32 	[%r553+8244], %f192;
	st.shared.u32 	[%r554+52], %r581;
	ld.shared.f32 	%f196, [%r553+8248];
	ld.shared.u32 	%r585, [%r554+56];
	st.shared.f32 	[%r553+8248], %f193;
	st.shared.u32 	[%r554+56], %r582;
	ld.shared.f32 	%f197, [%r553+8252];
	ld.shared.u32 	%r586, [%r554+60];
	st.shared.f32 	[%r553+8252], %f194;
	st.shared.u32 	[%r554+60], %r583;
	st.local.v4.f32 	[%rd164+48], {%f190, %f195, %f196, %f197};
	st.local.v4.u32 	[%rd165+48], {%r579, %r584, %r585, %r586};
	add.s32 	%r1080, %r1080, 16;
	and.b32  	%r1082, %r5, 67108848;
	setp.ne.s32 	%p128, %r1080, %r1082;
	@%p128 bra 	$L__BB0_53;
$L__BB0_54:
	and.b32  	%r68, %r5, 15;
	setp.eq.s32 	%p129, %r68, 0;
	@%p129 bra 	$L__BB0_64;
	add.s32 	%r587, %r68, -1;
	setp.lt.u32 	%p130, %r587, 7;
	@%p130 bra 	$L__BB0_57;
	add.s32 	%r588, %r1082, %r31;
	shl.b32 	%r589, %r588, 2;
	add.s32 	%r590, %r29, %r589;
	ld.shared.f32 	%f198, [%r590+8192];
	add.s32 	%r591, %r30, %r589;
	ld.shared.u32 	%r592, [%r591];
	mul.wide.u32 	%rd166, %r1082, 4;
	add.s64 	%rd167, %rd1, %rd166;
	ld.local.f32 	%f199, [%rd167];
	st.shared.f32 	[%r590+8192], %f199;
	add.s64 	%rd168, %rd2, %rd166;
	ld.local.u32 	%r593, [%rd168];
	st.shared.u32 	[%r591], %r593;
	st.local.f32 	[%rd167], %f198;
	st.local.u32 	[%rd168], %r592;
	ld.shared.f32 	%f200, [%r590+8196];
	ld.shared.u32 	%r594, [%r591+4];
	ld.local.f32 	%f201, [%rd167+4];
	st.shared.f32 	[%r590+8196], %f201;
	ld.local.u32 	%r595, [%rd168+4];
	st.shared.u32 	[%r591+4], %r595;
	st.local.f32 	[%rd167+4], %f200;
	st.local.u32 	[%rd168+4], %r594;
	ld.shared.f32 	%f202, [%r590+8200];
	ld.shared.u32 	%r596, [%r591+8];
	ld.local.f32 	%f203, [%rd167+8];
	st.shared.f32 	[%r590+8200], %f203;
	ld.local.u32 	%r597, [%rd168+8];
	st.shared.u32 	[%r591+8], %r597;
	st.local.f32 	[%rd167+8], %f202;
	st.local.u32 	[%rd168+8], %r596;
	ld.shared.f32 	%f204, [%r590+8204];
	ld.shared.u32 	%r598, [%r591+12];
	ld.local.f32 	%f205, [%rd167+12];
	st.shared.f32 	[%r590+8204], %f205;
	ld.local.u32 	%r599, [%rd168+12];
	st.shared.u32 	[%r591+12], %r599;
	st.local.f32 	[%rd167+12], %f204;
	st.local.u32 	[%rd168+12], %r598;
	ld.shared.f32 	%f206, [%r590+8208];
	ld.shared.u32 	%r600, [%r591+16];
	ld.local.f32 	%f207, [%rd167+16];
	st.shared.f32 	[%r590+8208], %f207;
	ld.local.u32 	%r601, [%rd168+16];
	st.shared.u32 	[%r591+16], %r601;
	st.local.f32 	[%rd167+16], %f206;
	st.local.u32 	[%rd168+16], %r600;
	ld.shared.f32 	%f208, [%r590+8212];
	ld.shared.u32 	%r602, [%r591+20];
	ld.local.f32 	%f209, [%rd167+20];
	st.shared.f32 	[%r590+8212], %f209;
	ld.local.u32 	%r603, [%rd168+20];
	st.shared.u32 	[%r591+20], %r603;
	st.local.f32 	[%rd167+20], %f208;
	st.local.u32 	[%rd168+20], %r602;
	ld.shared.f32 	%f210, [%r590+8216];
	ld.shared.u32 	%r604, [%r591+24];
	ld.local.f32 	%f211, [%rd167+24];
	st.shared.f32 	[%r590+8216], %f211;
	ld.local.u32 	%r605, [%rd168+24];
	st.shared.u32 	[%r591+24], %r605;
	st.local.f32 	[%rd167+24], %f210;
	st.local.u32 	[%rd168+24], %r604;
	ld.shared.f32 	%f212, [%r590+8220];
	ld.shared.u32 	%r606, [%r591+28];
	ld.local.f32 	%f213, [%rd167+28];
	st.shared.f32 	[%r590+8220], %f213;
	ld.local.u32 	%r607, [%rd168+28];
	st.shared.u32 	[%r591+28], %r607;
	st.local.f32 	[%rd167+28], %f212;
	st.local.u32 	[%rd168+28], %r606;
	add.s32 	%r1082, %r1082, 8;
$L__BB0_57:
	and.b32  	%r71, %r5, 7;
	setp.eq.s32 	%p131, %r71, 0;
	@%p131 bra 	$L__BB0_64;
	add.s32 	%r608, %r71, -1;
	setp.lt.u32 	%p132, %r608, 3;
	@%p132 bra 	$L__BB0_60;
	add.s32 	%r609, %r1082, %r31;
	shl.b32 	%r610, %r609, 2;
	add.s32 	%r611, %r29, %r610;
	ld.shared.f32 	%f214, [%r611+8192];
	add.s32 	%r612, %r30, %r610;
	ld.shared.u32 	%r613, [%r612];
	mul.wide.u32 	%rd169, %r1082, 4;
	add.s64 	%rd170, %rd1, %rd169;
	ld.local.f32 	%f215, [%rd170];
	st.shared.f32 	[%r611+8192], %f215;
	add.s64 	%rd171, %rd2, %rd169;
	ld.local.u32 	%r614, [%rd171];
	st.shared.u32 	[%r612], %r614;
	st.local.f32 	[%rd170], %f214;
	st.local.u32 	[%rd171], %r613;
	ld.shared.f32 	%f216, [%r611+8196];
	ld.shared.u32 	%r615, [%r612+4];
	ld.local.f32 	%f217, [%rd170+4];
	st.shared.f32 	[%r611+8196], %f217;
	ld.local.u32 	%r616, [%rd171+4];
	st.shared.u32 	[%r612+4], %r616;
	st.local.f32 	[%rd170+4], %f216;
	st.local.u32 	[%rd171+4], %r615;
	ld.shared.f32 	%f218, [%r611+8200];
	ld.shared.u32 	%r617, [%r612+8];
	ld.local.f32 	%f219, [%rd170+8];
	st.shared.f32 	[%r611+8200], %f219;
	ld.local.u32 	%r618, [%rd171+8];
	st.shared.u32 	[%r612+8], %r618;
	st.local.f32 	[%rd170+8], %f218;
	st.local.u32 	[%rd171+8], %r617;
	ld.shared.f32 	%f220, [%r611+8204];
	ld.shared.u32 	%r619, [%r612+12];
	ld.local.f32 	%f221, [%rd170+12];
	st.shared.f32 	[%r611+8204], %f221;
	ld.local.u32 	%r620, [%rd171+12];
	st.shared.u32 	[%r612+12], %r620;
	st.local.f32 	[%rd170+12], %f220;
	st.local.u32 	[%rd171+12], %r619;
	add.s32 	%r1082, %r1082, 4;
$L__BB0_60:
	setp.eq.s32 	%p133, %r34, 0;
	@%p133 bra 	$L__BB0_64;
	setp.eq.s32 	%p134, %r34, 1;
	add.s32 	%r621, %r1082, %r31;
	shl.b32 	%r622, %r621, 2;
	add.s32 	%r74, %r29, %r622;
	ld.shared.f32 	%f222, [%r74+8192];
	add.s32 	%r75, %r30, %r622;
	ld.shared.u32 	%r623, [%r75];
	mul.wide.u32 	%rd172, %r1082, 4;
	add.s64 	%rd3, %rd1, %rd172;
	ld.local.f32 	%f223, [%rd3];
	st.shared.f32 	[%r74+8192], %f223;
	add.s64 	%rd4, %rd2, %rd172;
	ld.local.u32 	%r624, [%rd4];
	st.shared.u32 	[%r75], %r624;
	st.local.f32 	[%rd3], %f222;
	st.local.u32 	[%rd4], %r623;
	@%p134 bra 	$L__BB0_64;
	setp.eq.s32 	%p135, %r34, 2;
	ld.shared.f32 	%f224, [%r74+8196];
	ld.shared.u32 	%r625, [%r75+4];
	ld.local.f32 	%f225, [%rd3+4];
	st.shared.f32 	[%r74+8196], %f225;
	ld.local.u32 	%r626, [%rd4+4];
	st.shared.u32 	[%r75+4], %r626;
	st.local.f32 	[%rd3+4], %f224;
	st.local.u32 	[%rd4+4], %r625;
	@%p135 bra 	$L__BB0_64;
	ld.shared.f32 	%f226, [%r74+8200];
	ld.shared.u32 	%r627, [%r75+8];
	ld.local.f32 	%f227, [%rd3+8];
	st.shared.f32 	[%r74+8200], %f227;
	ld.local.u32 	%r628, [%rd4+8];
	st.shared.u32 	[%r75+8], %r628;
	st.local.f32 	[%rd3+8], %f226;
	st.local.u32 	[%rd4+8], %r627;
$L__BB0_64:
	setp.lt.s32 	%p136, %r477, 2;
	bar.warp.sync 	-1;
	@%p136 bra 	$L__BB0_104;
	mov.b32 	%r1084, 2;
$L__BB0_66:
	shr.s32 	%r1085, %r1084, 1;
	setp.lt.s32 	%p137, %r1085, 1;
	@%p137 bra 	$L__BB0_103;
$L__BB0_67:
	mov.u32 	%r78, %r1085;
	setp.lt.s32 	%p138, %r477, 32;
	@%p138 bra 	$L__BB0_102;
	setp.eq.s32 	%p139, %r33, 0;
	mov.b32 	%r1087, 0;
	@%p139 bra 	$L__BB0_91;
	mov.b32 	%r1086, 0;
$L__BB0_70:
	add.s32 	%r80, %r1086, %r31;
	xor.b32  	%r81, %r80, %r78;
	shr.s32 	%r82, %r81, %r6;
	and.b32  	%r83, %r81, %r32;
	and.b32  	%r84, %r80, %r1084;
	setp.ne.s32 	%p140, %r82, %r1;
	@%p140 bra 	$L__BB0_77;
	setp.le.s32 	%p151, %r81, %r80;
	@%p151 bra 	$L__BB0_80;
	mul.wide.u32 	%rd177, %r1086, 4;
	add.s64 	%rd5, %rd1, %rd177;
	ld.local.f32 	%f6, [%rd5];
	add.s64 	%rd6, %rd2, %rd177;
	ld.local.u32 	%r85, [%rd6];
	mul.wide.u32 	%rd178, %r83, 4;
	add.s64 	%rd7, %rd1, %rd178;
	ld.local.f32 	%f7, [%rd7];
	add.s64 	%rd8, %rd2, %rd178;
	ld.local.u32 	%r86, [%rd8];
	setp.lt.f32 	%p153, %f6, %f7;
	mov.pred 	%p668, -1;
	@%p153 bra 	$L__BB0_74;
	setp.eq.f32 	%p154, %f6, %f7;
	setp.le.s32 	%p155, %r85, %r86;
	and.pred  	%p668, %p154, %p155;
$L__BB0_74:
	setp.ne.s32 	%p156, %r84, 0;
	selp.f32 	%f8, %f6, %f7, %p668;
	selp.b32 	%r87, %r85, %r86, %p668;
	selp.f32 	%f9, %f7, %f6, %p668;
	selp.b32 	%r88, %r86, %r85, %p668;
	@%p156 bra 	$L__BB0_76;
	st.local.f32 	[%rd5], %f8;
	st.local.u32 	[%rd6], %r87;
	st.local.f32 	[%rd7], %f9;
	st.local.u32 	[%rd8], %r88;
	bra.uni 	$L__BB0_80;
$L__BB0_76:
	st.local.f32 	[%rd5], %f9;
	st.local.u32 	[%rd6], %r88;
	st.local.f32 	[%rd7], %f8;
	st.local.u32 	[%rd8], %r87;
	bra.uni 	$L__BB0_80;
$L__BB0_77:
	mul.wide.u32 	%rd173, %r83, 4;
	add.s64 	%rd174, %rd1, %rd173;
	ld.local.u32 	%r632, [%rd174];
	shfl.sync.idx.b32	%r633|%p142, %r632, %r82, 31, -1;
	mov.b32 	%f10, %r633;
	add.s64 	%rd175, %rd2, %rd173;
	ld.local.u32 	%r634, [%rd175];
	shfl.sync.idx.b32	%r89|%p143, %r634, %r82, 31, -1;
	mul.wide.u32 	%rd176, %r1086, 4;
	add.s64 	%rd9, %rd1, %rd176;
	ld.local.f32 	%f11, [%rd9];
	add.s64 	%rd10, %rd2, %rd176;
	ld.local.u32 	%r90, [%rd10];
	setp.lt.f32 	%p144, %f11, %f10;
	mov.pred 	%p669, -1;
	@%p144 bra 	$L__BB0_79;
	setp.eq.f32 	%p145, %f11, %f10;
	setp.le.s32 	%p146, %r90, %r89;
	and.pred  	%p669, %p145, %p146;
$L__BB0_79:
	setp.eq.s32 	%p147, %r84, 0;
	and.b32  	%r635, %r80, %r78;
	setp.eq.s32 	%p148, %r635, 0;
	xor.pred  	%p149, %p148, %p669;
	xor.pred  	%p150, %p147, %p149;
	selp.f32 	%f228, %f11, %f10, %p150;
	selp.b32 	%r636, %r90, %r89, %p150;
	st.local.f32 	[%rd9], %f228;
	st.local.u32 	[%rd10], %r636;
$L__BB0_80:
	add.s32 	%r91, %r80, 1;
	xor.b32  	%r92, %r91, %r78;
	shr.s32 	%r93, %r92, %r6;
	and.b32  	%r94, %r92, %r32;
	and.b32  	%r95, %r91, %r1084;
	setp.eq.s32 	%p157, %r93, %r1;
	@%p157 bra 	$L__BB0_84;
	mul.wide.u32 	%rd179, %r94, 4;
	add.s64 	%rd180, %rd1, %rd179;
	ld.local.u32 	%r637, [%rd180];
	shfl.sync.idx.b32	%r638|%p159, %r637, %r93, 31, -1;
	mov.b32 	%f12, %r638;
	add.s64 	%rd181, %rd2, %rd179;
	ld.local.u32 	%r639, [%rd181];
	shfl.sync.idx.b32	%r96|%p160, %r639, %r93, 31, -1;
	mul.wide.u32 	%rd182, %r1086, 4;
	add.s64 	%rd11, %rd1, %rd182;
	ld.local.f32 	%f13, [%rd11+4];
	add.s64 	%rd12, %rd2, %rd182;
	ld.local.u32 	%r97, [%rd12+4];
	setp.lt.f32 	%p161, %f13, %f12;
	mov.pred 	%p670, -1;
	@%p161 bra 	$L__BB0_83;
	setp.eq.f32 	%p162, %f13, %f12;
	setp.le.s32 	%p163, %r97, %r96;
	and.pred  	%p670, %p162, %p163;
$L__BB0_83:
	setp.eq.s32 	%p164, %r95, 0;
	and.b32  	%r640, %r91, %r78;
	setp.eq.s32 	%p165, %r640, 0;
	xor.pred  	%p166, %p165, %p670;
	xor.pred  	%p167, %p164, %p166;
	selp.f32 	%f229, %f13, %f12, %p167;
	selp.b32 	%r641, %r97, %r96, %p167;
	st.local.f32 	[%rd11+4], %f229;
	st.local.u32 	[%rd12+4], %r641;
	bra.uni 	$L__BB0_90;
$L__BB0_84:
	setp.le.s32 	%p168, %r92, %r91;
	@%p168 bra 	$L__BB0_90;
	mul.wide.u32 	%rd183, %r1086, 4;
	add.s64 	%rd13, %rd1, %rd183;
	ld.local.f32 	%f14, [%rd13+4];
	add.s64 	%rd14, %rd2, %rd183;
	ld.local.u32 	%r98, [%rd14+4];
	mul.wide.u32 	%rd184, %r94, 4;
	add.s64 	%rd15, %rd1, %rd184;
	ld.local.f32 	%f15, [%rd15];
	add.s64 	%rd16, %rd2, %rd184;
	ld.local.u32 	%r99, [%rd16];
	setp.lt.f32 	%p170, %f14, %f15;
	mov.pred 	%p671, -1;
	@%p170 bra 	$L__BB0_87;
	setp.eq.f32 	%p171, %f14, %f15;
	setp.le.s32 	%p172, %r98, %r99;
	and.pred  	%p671, %p171, %p172;
$L__BB0_87:
	setp.eq.s32 	%p173, %r95, 0;
	selp.f32 	%f16, %f14, %f15, %p671;
	selp.b32 	%r100, %r98, %r99, %p671;
	selp.f32 	%f17, %f15, %f14, %p671;
	selp.b32 	%r101, %r99, %r98, %p671;
	@%p173 bra 	$L__BB0_89;
	st.local.f32 	[%rd13+4], %f17;
	st.local.u32 	[%rd14+4], %r101;
	st.local.f32 	[%rd15], %f16;
	st.local.u32 	[%rd16], %r100;
	bra.uni 	$L__BB0_90;
$L__BB0_89:
	st.local.f32 	[%rd13+4], %f16;
	st.local.u32 	[%rd14+4], %r100;
	st.local.f32 	[%rd15], %f17;
	st.local.u32 	[%rd16], %r101;
$L__BB0_90:
	add.s32 	%r1086, %r1086, 2;
	setp.ne.s32 	%p174, %r1086, %r36;
	mov.u32 	%r1087, %r36;
	@%p174 bra 	$L__BB0_70;
$L__BB0_91:
	setp.eq.s32 	%p175, %r35, 0;
	@%p175 bra 	$L__BB0_102;
	add.s32 	%r104, %r1087, %r31;
	xor.b32  	%r105, %r104, %r78;
	shr.s32 	%r106, %r105, %r6;
	and.b32  	%r107, %r105, %r32;
	and.b32  	%r108, %r104, %r1084;
	setp.eq.s32 	%p176, %r106, %r1;
	@%p176 bra 	$L__BB0_96;
	mul.wide.u32 	%rd185, %r107, 4;
	add.s64 	%rd186, %rd1, %rd185;
	ld.local.u32 	%r642, [%rd186];
	shfl.sync.idx.b32	%r643|%p178, %r642, %r106, 31, -1;
	mov.b32 	%f18, %r643;
	add.s64 	%rd187, %rd2, %rd185;
	ld.local.u32 	%r644, [%rd187];
	shfl.sync.idx.b32	%r109|%p179, %r644, %r106, 31, -1;
	mul.wide.u32 	%rd188, %r1087, 4;
	add.s64 	%rd17, %rd1, %rd188;
	ld.local.f32 	%f19, [%rd17];
	add.s64 	%rd18, %rd2, %rd188;
	ld.local.u32 	%r110, [%rd18];
	setp.lt.f32 	%p180, %f19, %f18;
	mov.pred 	%p672, -1;
	@%p180 bra 	$L__BB0_95;
	setp.eq.f32 	%p181, %f19, %f18;
	setp.le.s32 	%p182, %r110, %r109;
	and.pred  	%p672, %p181, %p182;
$L__BB0_95:
	setp.eq.s32 	%p183, %r108, 0;
	and.b32  	%r645, %r104, %r78;
	setp.eq.s32 	%p184, %r645, 0;
	xor.pred  	%p185, %p184, %p672;
	xor.pred  	%p186, %p183, %p185;
	selp.f32 	%f230, %f19, %f18, %p186;
	selp.b32 	%r646, %r110, %r109, %p186;
	st.local.f32 	[%rd17], %f230;
	st.local.u32 	[%rd18], %r646;
	bra.uni 	$L__BB0_102;
$L__BB0_96:
	setp.le.s32 	%p187, %r105, %r104;
	@%p187 bra 	$L__BB0_102;
	mul.wide.u32 	%rd189, %r1087, 4;
	add.s64 	%rd19, %rd1, %rd189;
	ld.local.f32 	%f20, [%rd19];
	add.s64 	%rd20, %rd2, %rd189;
	ld.local.u32 	%r111, [%rd20];
	mul.wide.u32 	%rd190, %r107, 4;
	add.s64 	%rd21, %rd1, %rd190;
	ld.local.f32 	%f21, [%rd21];
	add.s64 	%rd22, %rd2, %rd190;
	ld.local.u32 	%r112, [%rd22];
	setp.lt.f32 	%p189, %f20, %f21;
	mov.pred 	%p673, -1;
	@%p189 bra 	$L__BB0_99;
	setp.eq.f32 	%p190, %f20, %f21;
	setp.le.s32 	%p191, %r111, %r112;
	and.pred  	%p673, %p190, %p191;
$L__BB0_99:
	setp.eq.s32 	%p192, %r108, 0;
	selp.f32 	%f22, %f20, %f21, %p673;
	selp.b32 	%r113, %r111, %r112, %p673;
	selp.f32 	%f23, %f21, %f20, %p673;
	selp.b32 	%r114, %r112, %r111, %p673;
	@%p192 bra 	$L__BB0_101;
	st.local.f32 	[%rd19], %f23;
	st.local.u32 	[%rd20], %r114;
	st.local.f32 	[%rd21], %f22;
	st.local.u32 	[%rd22], %r113;
	bra.uni 	$L__BB0_102;
$L__BB0_101:
	st.local.f32 	[%rd19], %f22;
	st.local.u32 	[%rd20], %r113;
	st.local.f32 	[%rd21], %f23;
	st.local.u32 	[%rd22], %r114;
$L__BB0_102:
	bar.warp.sync 	-1;
	shr.u32 	%r1085, %r78, 1;
	setp.gt.u32 	%p193, %r78, 1;
	@%p193 bra 	$L__BB0_67;
$L__BB0_103:
	shl.b32 	%r1084, %r1084, 1;
	setp.le.s32 	%p194, %r1084, %r477;
	@%p194 bra 	$L__BB0_66;
$L__BB0_104:
	setp.lt.s32 	%p195, %r477, 32;
	bar.warp.sync 	-1;
	@%p195 bra 	$L__BB0_139;
	setp.lt.u32 	%p196, %r33, 3;
	mov.b32 	%r1089, 0;
	@%p196 bra 	$L__BB0_124;
	mov.b32 	%r1088, 0;
$L__BB0_107:
	add.s32 	%r649, %r1088, %r31;
	not.b32 	%r650, %r649;
	add.s32 	%r651, %r477, %r650;
	shl.b32 	%r652, %r651, 2;
	add.s32 	%r118, %r29, %r652;
	ld.shared.f32 	%f24, [%r118+8192];
	add.s32 	%r119, %r30, %r652;
	ld.shared.u32 	%r120, [%r119];
	mul.wide.u32 	%rd191, %r1088, 4;
	add.s64 	%rd23, %rd1, %rd191;
	ld.local.f32 	%f25, [%rd23];
	setp.lt.f32 	%p197, %f24, %f25;
	add.s64 	%rd24, %rd2, %rd191;
	@%p197 bra 	$L__BB0_110;
	setp.neu.f32 	%p198, %f24, %f25;
	@%p198 bra 	$L__BB0_111;
	ld.local.u32 	%r653, [%rd24];
	setp.ge.s32 	%p199, %r120, %r653;
	@%p199 bra 	$L__BB0_111;
$L__BB0_110:
	st.local.f32 	[%rd23], %f24;
	st.local.u32 	[%rd24], %r120;
$L__BB0_111:
	ld.shared.f32 	%f26, [%r118+8188];
	ld.shared.u32 	%r121, [%r119+-4];
	ld.local.f32 	%f27, [%rd23+4];
	setp.lt.f32 	%p200, %f26, %f27;
	@%p200 bra 	$L__BB0_114;
	setp.neu.f32 	%p201, %f26, %f27;
	@%p201 bra 	$L__BB0_115;
	ld.local.u32 	%r654, [%rd24+4];
	setp.ge.s32 	%p202, %r121, %r654;
	@%p202 bra 	$L__BB0_115;
$L__BB0_114:
	st.local.f32 	[%rd23+4], %f26;
	st.local.u32 	[%rd24+4], %r121;
$L__BB0_115:
	ld.shared.f32 	%f28, [%r118+8184];
	ld.shared.u32 	%r122, [%r119+-8];
	ld.local.f32 	%f29, [%rd23+8];
	setp.lt.f32 	%p203, %f28, %f29;
	@%p203 bra 	$L__BB0_118;
	setp.neu.f32 	%p204, %f28, %f29;
	@%p204 bra 	$L__BB0_119;
	ld.local.u32 	%r655, [%rd24+8];
	setp.ge.s32 	%p205, %r122, %r655;
	@%p205 bra 	$L__BB0_119;
$L__BB0_118:
	st.local.f32 	[%rd23+8], %f28;
	st.local.u32 	[%rd24+8], %r122;
$L__BB0_119:
	ld.shared.f32 	%f30, [%r118+8180];
	ld.shared.u32 	%r123, [%r119+-12];
	ld.local.f32 	%f31, [%rd23+12];
	setp.lt.f32 	%p206, %f30, %f31;
	@%p206 bra 	$L__BB0_122;
	setp.neu.f32 	%p207, %f30, %f31;
	@%p207 bra 	$L__BB0_123;
	ld.local.u32 	%r656, [%rd24+12];
	setp.ge.s32 	%p208, %r123, %r656;
	@%p208 bra 	$L__BB0_123;
$L__BB0_122:
	st.local.f32 	[%rd23+12], %f30;
	st.local.u32 	[%rd24+12], %r123;
$L__BB0_123:
	add.s32 	%r1088, %r1088, 4;
	and.b32  	%r1089, %r5, 67108860;
	setp.ne.s32 	%p209, %r1088, %r1089;
	@%p209 bra 	$L__BB0_107;
$L__BB0_124:
	setp.eq.s32 	%p210, %r34, 0;
	@%p210 bra 	$L__BB0_139;
	add.s32 	%r657, %r1089, %r31;
	not.b32 	%r658, %r657;
	add.s32 	%r659, %r477, %r658;
	shl.b32 	%r660, %r659, 2;
	add.s32 	%r127, %r29, %r660;
	ld.shared.f32 	%f32, [%r127+8192];
	add.s32 	%r128, %r30, %r660;
	ld.shared.u32 	%r129, [%r128];
	mul.wide.u32 	%rd192, %r1089, 4;
	add.s64 	%rd25, %rd1, %rd192;
	ld.local.f32 	%f33, [%rd25];
	setp.lt.f32 	%p211, %f32, %f33;
	add.s64 	%rd26, %rd2, %rd192;
	@%p211 bra 	$L__BB0_128;
	setp.neu.f32 	%p212, %f32, %f33;
	@%p212 bra 	$L__BB0_129;
	ld.local.u32 	%r661, [%rd26];
	setp.ge.s32 	%p213, %r129, %r661;
	@%p213 bra 	$L__BB0_129;
$L__BB0_128:
	st.local.f32 	[%rd25], %f32;
	st.local.u32 	[%rd26], %r129;
$L__BB0_129:
	setp.eq.s32 	%p214, %r34, 1;
	@%p214 bra 	$L__BB0_139;
	ld.shared.f32 	%f34, [%r127+8188];
	ld.shared.u32 	%r130, [%r128+-4];
	ld.local.f32 	%f35, [%rd25+4];
	setp.lt.f32 	%p215, %f34, %f35;
	@%p215 bra 	$L__BB0_133;
	setp.neu.f32 	%p216, %f34, %f35;
	@%p216 bra 	$L__BB0_134;
	ld.local.u32 	%r662, [%rd26+4];
	setp.ge.s32 	%p217, %r130, %r662;
	@%p217 bra 	$L__BB0_134;
$L__BB0_133:
	st.local.f32 	[%rd25+4], %f34;
	st.local.u32 	[%rd26+4], %r130;
$L__BB0_134:
	setp.eq.s32 	%p218, %r34, 2;
	@%p218 bra 	$L__BB0_139;
	ld.shared.f32 	%f36, [%r127+8184];
	ld.shared.u32 	%r131, [%r128+-8];
	ld.local.f32 	%f37, [%rd25+8];
	setp.lt.f32 	%p219, %f36, %f37;
	@%p219 bra 	$L__BB0_138;
	setp.neu.f32 	%p220, %f36, %f37;
	@%p220 bra 	$L__BB0_139;
	ld.local.u32 	%r663, [%rd26+8];
	setp.ge.s32 	%p221, %r131, %r663;
	@%p221 bra 	$L__BB0_139;
$L__BB0_138:
	st.local.f32 	[%rd25+8], %f36;
	st.local.u32 	[%rd26+8], %r131;
$L__BB0_139:
	setp.lt.s32 	%p222, %r477, 2;
	bar.warp.sync 	-1;
	@%p222 bra 	$L__BB0_179;
	mov.b32 	%r1090, 2;
$L__BB0_141:
	shr.s32 	%r1091, %r1090, 1;
	setp.lt.s32 	%p223, %r1091, 1;
	@%p223 bra 	$L__BB0_178;
$L__BB0_142:
	mov.u32 	%r134, %r1091;
	setp.lt.s32 	%p224, %r477, 32;
	@%p224 bra 	$L__BB0_177;
	setp.eq.s32 	%p225, %r33, 0;
	mov.b32 	%r1093, 0;
	@%p225 bra 	$L__BB0_166;
	mov.b32 	%r1092, 0;
$L__BB0_145:
	add.s32 	%r136, %r1092, %r31;
	xor.b32  	%r137, %r136, %r134;
	shr.s32 	%r138, %r137, %r6;
	and.b32  	%r139, %r137, %r32;
	and.b32  	%r140, %r136, %r1090;
	setp.ne.s32 	%p226, %r138, %r1;
	@%p226 bra 	$L__BB0_152;
	setp.le.s32 	%p237, %r137, %r136;
	@%p237 bra 	$L__BB0_155;
	mul.wide.u32 	%rd197, %r1092, 4;
	add.s64 	%rd27, %rd1, %rd197;
	ld.local.f32 	%f38, [%rd27];
	add.s64 	%rd28, %rd2, %rd197;
	ld.local.u32 	%r141, [%rd28];
	mul.wide.u32 	%rd198, %r139, 4;
	add.s64 	%rd29, %rd1, %rd198;
	ld.local.f32 	%f39, [%rd29];
	add.s64 	%rd30, %rd2, %rd198;
	ld.local.u32 	%r142, [%rd30];
	setp.lt.f32 	%p239, %f38, %f39;
	mov.pred 	%p674, -1;
	@%p239 bra 	$L__BB0_149;
	setp.eq.f32 	%p240, %f38, %f39;
	setp.le.s32 	%p241, %r141, %r142;
	and.pred  	%p674, %p240, %p241;
$L__BB0_149:
	setp.ne.s32 	%p242, %r140, 0;
	selp.f32 	%f40, %f38, %f39, %p674;
	selp.b32 	%r143, %r141, %r142, %p674;
	selp.f32 	%f41, %f39, %f38, %p674;
	selp.b32 	%r144, %r142, %r141, %p674;
	@%p242 bra 	$L__BB0_151;
	st.local.f32 	[%rd27], %f40;
	st.local.u32 	[%rd28], %r143;
	st.local.f32 	[%rd29], %f41;
	st.local.u32 	[%rd30], %r144;
	bra.uni 	$L__BB0_155;
$L__BB0_151:
	st.local.f32 	[%rd27], %f41;
	st.local.u32 	[%rd28], %r144;
	st.local.f32 	[%rd29], %f40;
	st.local.u32 	[%rd30], %r143;
	bra.uni 	$L__BB0_155;
$L__BB0_152:
	mul.wide.u32 	%rd193, %r139, 4;
	add.s64 	%rd194, %rd1, %rd193;
	ld.local.u32 	%r667, [%rd194];
	shfl.sync.idx.b32	%r668|%p228, %r667, %r138, 31, -1;
	mov.b32 	%f42, %r668;
	add.s64 	%rd195, %rd2, %rd193;
	ld.local.u32 	%r669, [%rd195];
	shfl.sync.idx.b32	%r145|%p229, %r669, %r138, 31, -1;
	mul.wide.u32 	%rd196, %r1092, 4;
	add.s64 	%rd31, %rd1, %rd196;
	ld.local.f32 	%f43, [%rd31];
	add.s64 	%rd32, %rd2, %rd196;
	ld.local.u32 	%r146, [%rd32];
	setp.lt.f32 	%p230, %f43, %f42;
	mov.pred 	%p675, -1;
	@%p230 bra 	$L__BB0_154;
	setp.eq.f32 	%p231, %f43, %f42;
	setp.le.s32 	%p232, %r146, %r145;
	and.pred  	%p675, %p231, %p232;
$L__BB0_154:
	setp.eq.s32 	%p233, %r140, 0;
	and.b32  	%r670, %r136, %r134;
	setp.eq.s32 	%p234, %r670, 0;
	xor.pred  	%p235, %p234, %p675;
	xor.pred  	%p236, %p233, %p235;
	selp.f32 	%f231, %f43, %f42, %p236;
	selp.b32 	%r671, %r146, %r145, %p236;
	st.local.f32 	[%rd31], %f231;
	st.local.u32 	[%rd32], %r671;
$L__BB0_155:
	add.s32 	%r147, %r136, 1;
	xor.b32  	%r148, %r147, %r134;
	shr.s32 	%r149, %r148, %r6;
	and.b32  	%r150, %r148, %r32;
	and.b32  	%r151, %r147, %r1090;
	setp.eq.s32 	%p243, %r149, %r1;
	@%p243 bra 	$L__BB0_159;
	mul.wide.u32 	%rd199, %r150, 4;
	add.s64 	%rd200, %rd1, %rd199;
	ld.local.u32 	%r672, [%rd200];
	shfl.sync.idx.b32	%r673|%p245, %r672, %r149, 31, -1;
	mov.b32 	%f44, %r673;
	add.s64 	%rd201, %rd2, %rd199;
	ld.local.u32 	%r674, [%rd201];
	shfl.sync.idx.b32	%r152|%p246, %r674, %r149, 31, -1;
	mul.wide.u32 	%rd202, %r1092, 4;
	add.s64 	%rd33, %rd1, %rd202;
	ld.local.f32 	%f45, [%rd33+4];
	add.s64 	%rd34, %rd2, %rd202;
	ld.local.u32 	%r153, [%rd34+4];
	setp.lt.f32 	%p247, %f45, %f44;
	mov.pred 	%p676, -1;
	@%p247 bra 	$L__BB0_158;
	setp.eq.f32 	%p248, %f45, %f44;
	setp.le.s32 	%p249, %r153, %r152;
	and.pred  	%p676, %p248, %p249;
$L__BB0_158:
	setp.eq.s32 	%p250, %r151, 0;
	and.b32  	%r675, %r147, %r134;
	setp.eq.s32 	%p251, %r675, 0;
	xor.pred  	%p252, %p251, %p676;
	xor.pred  	%p253, %p250, %p252;
	selp.f32 	%f232, %f45, %f44, %p253;
	selp.b32 	%r676, %r153, %r152, %p253;
	st.local.f32 	[%rd33+4], %f232;
	st.local.u32 	[%rd34+4], %r676;
	bra.uni 	$L__BB0_165;
$L__BB0_159:
	setp.le.s32 	%p254, %r148, %r147;
	@%p254 bra 	$L__BB0_165;
	mul.wide.u32 	%rd203, %r1092, 4;
	add.s64 	%rd35, %rd1, %rd203;
	ld.local.f32 	%f46, [%rd35+4];
	add.s64 	%rd36, %rd2, %rd203;
	ld.local.u32 	%r154, [%rd36+4];
	mul.wide.u32 	%rd204, %r150, 4;
	add.s64 	%rd37, %rd1, %rd204;
	ld.local.f32 	%f47, [%rd37];
	add.s64 	%rd38, %rd2, %rd204;
	ld.local.u32 	%r155, [%rd38];
	setp.lt.f32 	%p256, %f46, %f47;
	mov.pred 	%p677, -1;
	@%p256 bra 	$L__BB0_162;
	setp.eq.f32 	%p257, %f46, %f47;
	setp.le.s32 	%p258, %r154, %r155;
	and.pred  	%p677, %p257, %p258;
$L__BB0_162:
	setp.eq.s32 	%p259, %r151, 0;
	selp.f32 	%f48, %f46, %f47, %p677;
	selp.b32 	%r156, %r154, %r155, %p677;
	selp.f32 	%f49, %f47, %f46, %p677;
	selp.b32 	%r157, %r155, %r154, %p677;
	@%p259 bra 	$L__BB0_164;
	st.local.f32 	[%rd35+4], %f49;
	st.local.u32 	[%rd36+4], %r157;
	st.local.f32 	[%rd37], %f48;
	st.local.u32 	[%rd38], %r156;
	bra.uni 	$L__BB0_165;
$L__BB0_164:
	st.local.f32 	[%rd35+4], %f48;
	st.local.u32 	[%rd36+4], %r156;
	st.local.f32 	[%rd37], %f49;
	st.local.u32 	[%rd38], %r157;
$L__BB0_165:
	add.s32 	%r1092, %r1092, 2;
	setp.ne.s32 	%p260, %r1092, %r36;
	mov.u32 	%r1093, %r36;
	@%p260 bra 	$L__BB0_145;
$L__BB0_166:
	setp.eq.s32 	%p261, %r35, 0;
	@%p261 bra 	$L__BB0_177;
	add.s32 	%r160, %r1093, %r31;
	xor.b32  	%r161, %r160, %r134;
	shr.s32 	%r162, %r161, %r6;
	and.b32  	%r163, %r161, %r32;
	and.b32  	%r164, %r160, %r1090;
	setp.eq.s32 	%p262, %r162, %r1;
	@%p262 bra 	$L__BB0_171;
	mul.wide.u32 	%rd205, %r163, 4;
	add.s64 	%rd206, %rd1, %rd205;
	ld.local.u32 	%r677, [%rd206];
	shfl.sync.idx.b32	%r678|%p264, %r677, %r162, 31, -1;
	mov.b32 	%f50, %r678;
	add.s64 	%rd207, %rd2, %rd205;
	ld.local.u32 	%r679, [%rd207];
	shfl.sync.idx.b32	%r165|%p265, %r679, %r162, 31, -1;
	mul.wide.u32 	%rd208, %r1093, 4;
	add.s64 	%rd39, %rd1, %rd208;
	ld.local.f32 	%f51, [%rd39];
	add.s64 	%rd40, %rd2, %rd208;
	ld.local.u32 	%r166, [%rd40];
	setp.lt.f32 	%p266, %f51, %f50;
	mov.pred 	%p678, -1;
	@%p266 bra 	$L__BB0_170;
	setp.eq.f32 	%p267, %f51, %f50;
	setp.le.s32 	%p268, %r166, %r165;
	and.pred  	%p678, %p267, %p268;
$L__BB0_170:
	setp.eq.s32 	%p269, %r164, 0;
	and.b32  	%r680, %r160, %r134;
	setp.eq.s32 	%p270, %r680, 0;
	xor.pred  	%p271, %p270, %p678;
	xor.pred  	%p272, %p269, %p271;
	selp.f32 	%f233, %f51, %f50, %p272;
	selp.b32 	%r681, %r166, %r165, %p272;
	st.local.f32 	[%rd39], %f233;
	st.local.u32 	[%rd40], %r681;
	bra.uni 	$L__BB0_177;
$L__BB0_171:
	setp.le.s32 	%p273, %r161, %r160;
	@%p273 bra 	$L__BB0_177;
	mul.wide.u32 	%rd209, %r1093, 4;
	add.s64 	%rd41, %rd1, %rd209;
	ld.local.f32 	%f52, [%rd41];
	add.s64 	%rd42, %rd2, %rd209;
	ld.local.u32 	%r167, [%rd42];
	mul.wide.u32 	%rd210, %r163, 4;
	add.s64 	%rd43, %rd1, %rd210;
	ld.local.f32 	%f53, [%rd43];
	add.s64 	%rd44, %rd2, %rd210;
	ld.local.u32 	%r168, [%rd44];
	setp.lt.f32 	%p275, %f52, %f53;
	mov.pred 	%p679, -1;
	@%p275 bra 	$L__BB0_174;
	setp.eq.f32 	%p276, %f52, %f53;
	setp.le.s32 	%p277, %r167, %r168;
	and.pred  	%p679, %p276, %p277;
$L__BB0_174:
	setp.eq.s32 	%p278, %r164, 0;
	selp.f32 	%f54, %f52, %f53, %p679;
	selp.b32 	%r169, %r167, %r168, %p679;
	selp.f32 	%f55, %f53, %f52, %p679;
	selp.b32 	%r170, %r168, %r167, %p679;
	@%p278 bra 	$L__BB0_176;
	st.local.f32 	[%rd41], %f55;
	st.local.u32 	[%rd42], %r170;
	st.local.f32 	[%rd43], %f54;
	st.local.u32 	[%rd44], %r169;
	bra.uni 	$L__BB0_177;
$L__BB0_176:
	st.local.f32 	[%rd41], %f54;
	st.local.u32 	[%rd42], %r169;
	st.local.f32 	[%rd43], %f55;
	st.local.u32 	[%rd44], %r170;
$L__BB0_177:
	bar.warp.sync 	-1;
	shr.u32 	%r1091, %r134, 1;
	setp.gt.u32 	%p279, %r134, 1;
	@%p279 bra 	$L__BB0_142;
$L__BB0_178:
	shl.b32 	%r1090, %r1090, 1;
	setp.le.s32 	%p280, %r1090, %r477;
	@%p280 bra 	$L__BB0_141;
$L__BB0_179:
	setp.ne.s32 	%p281, %r1, 0;
	bar.warp.sync 	-1;
	mul.wide.s32 	%rd211, %r5, 4;
	add.s64 	%rd212, %rd1, %rd211;
	ld.local.u32 	%r682, [%rd212+-4];
	shfl.sync.idx.b32	%r683|%p282, %r682, 31, 31, -1;
	mov.b32 	%f398, %r683;
	@%p281 bra 	$L__BB0_181;
	mov.b32 	%r684, 0;
	st.shared.u32 	[%r9+8192], %r684;
$L__BB0_181:
	bar.warp.sync 	-1;
	setp.lt.f32 	%p283, %f5, %f398;
	mov.b32 	%r685, -1;
	vote.sync.ballot.b32 	%r1095, %p283, %r685;
	popc.b32 	%r1094, %r1095;
	setp.eq.s32 	%p285, %r1095, 0;
	@%p285 bra 	$L__BB0_343;
$L__BB0_182:
	setp.ne.s32 	%p286, %r1, 0;
	mov.b32 	%r1096, 0;
	@%p286 bra 	$L__BB0_184;
	ld.shared.u32 	%r1096, [%r9+8192];
	add.s32 	%r687, %r1096, %r1094;
	st.shared.u32 	[%r9+8192], %r687;
$L__BB0_184:
	shfl.sync.idx.b32	%r179|%p287, %r1096, 0, 31, -1;
	// begin inline asm
	mov.u32 %r688, %lanemask_lt;
	// end inline asm
	and.b32  	%r180, %r688, %r1095;
	setp.geu.f32 	%p288, %f5, %f398;
	@%p288 bra 	$L__BB0_186;
	popc.b32 	%r689, %r180;
	mov.u32 	%r690, %tid.x;
	shr.u32 	%r691, %r690, 5;
	mad.lo.s32 	%r692, %r477, %r691, %r179;
	add.s32 	%r693, %r692, %r689;
	shl.b32 	%r694, %r693, 2;
	add.s32 	%r695, %r7, %r694;
	st.shared.f32 	[%r695+8192], %f5;
	mov.u32 	%r696, smem;
	add.s32 	%r697, %r696, %r694;
	add.s32 	%r698, %r1075, %r1073;
	st.shared.u32 	[%r697+8192], %r698;
$L__BB0_186:
	setp.ne.s32 	%p289, %r1, 0;
	mov.b32 	%r1097, 0;
	@%p289 bra 	$L__BB0_188;
	ld.shared.u32 	%r700, [%r9+8192];
	setp.eq.s32 	%p290, %r700, %r477;
	selp.u32 	%r1097, 1, 0, %p290;
$L__BB0_188:
	shfl.sync.idx.b32	%r701|%p291, %r1097, 0, 31, -1;
	setp.eq.s32 	%p292, %r701, 0;
	@%p292 bra 	$L__BB0_343;
	setp.lt.s32 	%p293, %r477, 32;
	ld.shared.u32 	%r183, [%r9+8192];
	@%p293 bra 	$L__BB0_211;
	setp.lt.u32 	%p294, %r33, 3;
	mov.b32 	%r1100, 0;
	@%p294 bra 	$L__BB0_201;
	mov.b32 	%r1098, 0;
$L__BB0_192:
	.pragma "nounroll";
	add.s32 	%r185, %r1098, %r31;
	setp.lt.s32 	%p295, %r185, %r183;
	setp.ge.s32 	%p296, %r185, %r477;
	shl.b32 	%r704, %r185, 2;
	add.s32 	%r186, %r29, %r704;
	add.s32 	%r187, %r30, %r704;
	or.pred  	%p297, %p295, %p296;
	@%p297 bra 	$L__BB0_194;
	mov.b32 	%r705, 2139095040;
	st.shared.u32 	[%r186+8192], %r705;
	mov.b32 	%r706, -1;
	st.shared.u32 	[%r187], %r706;
$L__BB0_194:
	add.s32 	%r707, %r185, 1;
	setp.lt.s32 	%p298, %r707, %r183;
	setp.ge.s32 	%p299, %r707, %r477;
	or.pred  	%p300, %p298, %p299;
	@%p300 bra 	$L__BB0_196;
	mov.b32 	%r708, 2139095040;
	st.shared.u32 	[%r186+8196], %r708;
	mov.b32 	%r709, -1;
	st.shared.u32 	[%r187+4], %r709;
$L__BB0_196:
	add.s32 	%r710, %r185, 2;
	setp.lt.s32 	%p301, %r710, %r183;
	setp.ge.s32 	%p302, %r710, %r477;
	or.pred  	%p303, %p301, %p302;
	@%p303 bra 	$L__BB0_198;
	mov.b32 	%r711, 2139095040;
	st.shared.u32 	[%r186+8200], %r711;
	mov.b32 	%r712, -1;
	st.shared.u32 	[%r187+8], %r712;
$L__BB0_198:
	add.s32 	%r713, %r185, 3;
	setp.lt.s32 	%p304, %r713, %r183;
	setp.ge.s32 	%p305, %r713, %r477;
	or.pred  	%p306, %p304, %p305;
	@%p306 bra 	$L__BB0_200;
	mov.b32 	%r714, 2139095040;
	st.shared.u32 	[%r186+8204], %r714;
	mov.b32 	%r715, -1;
	st.shared.u32 	[%r187+12], %r715;
$L__BB0_200:
	add.s32 	%r1098, %r1098, 4;
	and.b32  	%r1100, %r5, 67108860;
	setp.ne.s32 	%p307, %r1098, %r1100;
	@%p307 bra 	$L__BB0_192;
$L__BB0_201:
	setp.eq.s32 	%p308, %r34, 0;
	@%p308 bra 	$L__BB0_211;
	setp.eq.s32 	%p309, %r34, 1;
	@%p309 bra 	$L__BB0_208;
	add.s32 	%r191, %r1100, %r31;
	setp.lt.s32 	%p310, %r191, %r183;
	setp.ge.s32 	%p311, %r191, %r477;
	shl.b32 	%r716, %r191, 2;
	add.s32 	%r192, %r29, %r716;
	add.s32 	%r193, %r30, %r716;
	or.pred  	%p312, %p310, %p311;
	@%p312 bra 	$L__BB0_205;
	mov.b32 	%r717, 2139095040;
	st.shared.u32 	[%r192+8192], %r717;
	mov.b32 	%r718, -1;
	st.shared.u32 	[%r193], %r718;
$L__BB0_205:
	add.s32 	%r719, %r191, 1;
	setp.lt.s32 	%p313, %r719, %r183;
	setp.ge.s32 	%p314, %r719, %r477;
	or.pred  	%p315, %p313, %p314;
	@%p315 bra 	$L__BB0_207;
	mov.b32 	%r720, 2139095040;
	st.shared.u32 	[%r192+8196], %r720;
	mov.b32 	%r721, -1;
	st.shared.u32 	[%r193+4], %r721;
$L__BB0_207:
	add.s32 	%r1100, %r1100, 2;
$L__BB0_208:
	setp.eq.s32 	%p316, %r35, 0;
	@%p316 bra 	$L__BB0_211;
	add.s32 	%r196, %r1100, %r31;
	setp.lt.s32 	%p317, %r196, %r183;
	setp.ge.s32 	%p318, %r196, %r477;
	or.pred  	%p319, %p317, %p318;
	@%p319 bra 	$L__BB0_211;
	shl.b32 	%r722, %r196, 2;
	add.s32 	%r723, %r29, %r722;
	mov.b32 	%r724, 2139095040;
	st.shared.u32 	[%r723+8192], %r724;
	add.s32 	%r725, %r30, %r722;
	mov.b32 	%r726, -1;
	st.shared.u32 	[%r725], %r726;
$L__BB0_211:
	setp.lt.s32 	%p320, %r477, 32;
	bar.warp.sync 	-1;
	@%p320 bra 	$L__BB0_225;
	setp.lt.u32 	%p321, %r33, 15;
	mov.b32 	%r1103, 0;
	@%p321 bra 	$L__BB0_215;
	mov.b32 	%r1101, 0;
$L__BB0_214:
	.pragma "nounroll";
	add.s32 	%r729, %r1101, %r31;
	shl.b32 	%r730, %r729, 2;
	add.s32 	%r731, %r29, %r730;
	ld.shared.f32 	%f234, [%r731+8192];
	add.s32 	%r732, %r30, %r730;
	ld.shared.u32 	%r733, [%r732];
	mul.wide.u32 	%rd213, %r1101, 4;
	add.s64 	%rd214, %rd1, %rd213;
	ld.local.v4.f32 	{%f235, %f236, %f237, %f238}, [%rd214];
	st.shared.f32 	[%r731+8192], %f235;
	add.s64 	%rd215, %rd2, %rd213;
	ld.local.v4.u32 	{%r734, %r735, %r736, %r737}, [%rd215];
	st.shared.u32 	[%r732], %r734;
	ld.shared.f32 	%f239, [%r731+8196];
	ld.shared.u32 	%r738, [%r732+4];
	st.shared.f32 	[%r731+8196], %f236;
	st.shared.u32 	[%r732+4], %r735;
	ld.shared.f32 	%f240, [%r731+8200];
	ld.shared.u32 	%r739, [%r732+8];
	st.shared.f32 	[%r731+8200], %f237;
	st.shared.u32 	[%r732+8], %r736;
	ld.shared.f32 	%f241, [%r731+8204];
	ld.shared.u32 	%r740, [%r732+12];
	st.shared.f32 	[%r731+8204], %f238;
	st.shared.u32 	[%r732+12], %r737;
	st.local.v4.f32 	[%rd214], {%f234, %f239, %f240, %f241};
	st.local.v4.u32 	[%rd215], {%r733, %r738, %r739, %r740};
	ld.shared.f32 	%f242, [%r731+8208];
	ld.shared.u32 	%r741, [%r732+16];
	ld.local.v4.f32 	{%f243, %f244, %f245, %f246}, [%rd214+16];
	st.shared.f32 	[%r731+8208], %f243;
	ld.local.v4.u32 	{%r742, %r743, %r744, %r745}, [%rd215+16];
	st.shared.u32 	[%r732+16], %r742;
	ld.shared.f32 	%f247, [%r731+8212];
	ld.shared.u32 	%r746, [%r732+20];
	st.shared.f32 	[%r731+8212], %f244;
	st.shared.u32 	[%r732+20], %r743;
	ld.shared.f32 	%f248, [%r731+8216];
	ld.shared.u32 	%r747, [%r732+24];
	st.shared.f32 	[%r731+8216], %f245;
	st.shared.u32 	[%r732+24], %r744;
	ld.shared.f32 	%f249, [%r731+8220];
	ld.shared.u32 	%r748, [%r732+28];
	st.shared.f32 	[%r731+8220], %f246;
	st.shared.u32 	[%r732+28], %r745;
	st.local.v4.f32 	[%rd214+16], {%f242, %f247, %f248, %f249};
	st.local.v4.u32 	[%rd215+16], {%r741, %r746, %r747, %r748};
	ld.shared.f32 	%f250, [%r731+8224];
	ld.shared.u32 	%r749, [%r732+32];
	ld.local.v4.f32 	{%f251, %f252, %f253, %f254}, [%rd214+32];
	st.shared.f32 	[%r731+8224], %f251;
	ld.local.v4.u32 	{%r750, %r751, %r752, %r753}, [%rd215+32];
	st.shared.u32 	[%r732+32], %r750;
	ld.shared.f32 	%f255, [%r731+8228];
	ld.shared.u32 	%r754, [%r732+36];
	st.shared.f32 	[%r731+8228], %f252;
	st.shared.u32 	[%r732+36], %r751;
	ld.shared.f32 	%f256, [%r731+8232];
	ld.shared.u32 	%r755, [%r732+40];
	st.shared.f32 	[%r731+8232], %f253;
	st.shared.u32 	[%r732+40], %r752;
	ld.shared.f32 	%f257, [%r731+8236];
	ld.shared.u32 	%r756, [%r732+44];
	st.shared.f32 	[%r731+8236], %f254;
	st.shared.u32 	[%r732+44], %r753;
	st.local.v4.f32 	[%rd214+32], {%f250, %f255, %f256, %f257};
	st.local.v4.u32 	[%rd215+32], {%r749, %r754, %r755, %r756};
	ld.shared.f32 	%f258, [%r731+8240];
	ld.shared.u32 	%r757, [%r732+48];
	ld.local.v4.f32 	{%f259, %f260, %f261, %f262}, [%rd214+48];
	st.shared.f32 	[%r731+8240], %f259;
	ld.local.v4.u32 	{%r758, %r759, %r760, %r761}, [%rd215+48];
	st.shared.u32 	[%r732+48], %r758;
	ld.shared.f32 	%f263, [%r731+8244];
	ld.shared.u32 	%r762, [%r732+52];
	st.shared.f32 	[%r731+8244], %f260;
	st.shared.u32 	[%r732+52], %r759;
	ld.shared.f32 	%f264, [%r731+8248];
	ld.shared.u32 	%r763, [%r732+56];
	st.shared.f32 	[%r731+8248], %f261;
	st.shared.u32 	[%r732+56], %r760;
	ld.shared.f32 	%f265, [%r731+8252];
	ld.shared.u32 	%r764, [%r732+60];
	st.shared.f32 	[%r731+8252], %f262;
	st.shared.u32 	[%r732+60], %r761;
	st.local.v4.f32 	[%rd214+48], {%f258, %f263, %f264, %f265};
	st.local.v4.u32 	[%rd215+48], {%r757, %r762, %r763, %r764};
	add.s32 	%r1101, %r1101, 16;
	and.b32  	%r1103, %r5, 67108848;
	setp.ne.s32 	%p322, %r1101, %r1103;
	@%p322 bra 	$L__BB0_214;
$L__BB0_215:
	and.b32  	%r201, %r5, 15;
	setp.eq.s32 	%p323, %r201, 0;
	@%p323 bra 	$L__BB0_225;
	add.s32 	%r765, %r201, -1;
	setp.lt.u32 	%p324, %r765, 7;
	@%p324 bra 	$L__BB0_218;
	add.s32 	%r766, %r1103, %r31;
	shl.b32 	%r767, %r766, 2;
	add.s32 	%r768, %r29, %r767;
	ld.shared.f32 	%f266, [%r768+8192];
	add.s32 	%r769, %r30, %r767;
	ld.shared.u32 	%r770, [%r769];
	mul.wide.u32 	%rd216, %r1103, 4;
	add.s64 	%rd217, %rd1, %rd216;
	ld.local.f32 	%f267, [%rd217];
	st.shared.f32 	[%r768+8192], %f267;
	add.s64 	%rd218, %rd2, %rd216;
	ld.local.u32 	%r771, [%rd218];
	st.shared.u32 	[%r769], %r771;
	st.local.f32 	[%rd217], %f266;
	st.local.u32 	[%rd218], %r770;
	ld.shared.f32 	%f268, [%r768+8196];
	ld.shared.u32 	%r772, [%r769+4];
	ld.local.f32 	%f269, [%rd217+4];
	st.shared.f32 	[%r768+8196], %f269;
	ld.local.u32 	%r773, [%rd218+4];
	st.shared.u32 	[%r769+4], %r773;
	st.local.f32 	[%rd217+4], %f268;
	st.local.u32 	[%rd218+4], %r772;
	ld.shared.f32 	%f270, [%r768+8200];
	ld.shared.u32 	%r774, [%r769+8];
	ld.local.f32 	%f271, [%rd217+8];
	st.shared.f32 	[%r768+8200], %f271;
	ld.local.u32 	%r775, [%rd218+8];
	st.shared.u32 	[%r769+8], %r775;
	st.local.f32 	[%rd217+8], %f270;
	st.local.u32 	[%rd218+8], %r774;
	ld.shared.f32 	%f272, [%r768+8204];
	ld.shared.u32 	%r776, [%r769+12];
	ld.local.f32 	%f273, [%rd217+12];
	st.shared.f32 	[%r768+8204], %f273;
	ld.local.u32 	%r777, [%rd218+12];
	st.shared.u32 	[%r769+12], %r777;
	st.local.f32 	[%rd217+12], %f272;
	st.local.u32 	[%rd218+12], %r776;
	ld.shared.f32 	%f274, [%r768+8208];
	ld.shared.u32 	%r778, [%r769+16];
	ld.local.f32 	%f275, [%rd217+16];
	st.shared.f32 	[%r768+8208], %f275;
	ld.local.u32 	%r779, [%rd218+16];
	st.shared.u32 	[%r769+16], %r779;
	st.local.f32 	[%rd217+16], %f274;
	st.local.u32 	[%rd218+16], %r778;
	ld.shared.f32 	%f276, [%r768+8212];
	ld.shared.u32 	%r780, [%r769+20];
	ld.local.f32 	%f277, [%rd217+20];
	st.shared.f32 	[%r768+8212], %f277;
	ld.local.u32 	%r781, [%rd218+20];
	st.shared.u32 	[%r769+20], %r781;
	st.local.f32 	[%rd217+20], %f276;
	st.local.u32 	[%rd218+20], %r780;
	ld.shared.f32 	%f278, [%r768+8216];
	ld.shared.u32 	%r782, [%r769+24];
	ld.local.f32 	%f279, [%rd217+24];
	st.shared.f32 	[%r768+8216], %f279;
	ld.local.u32 	%r783, [%rd218+24];
	st.shared.u32 	[%r769+24], %r783;
	st.local.f32 	[%rd217+24], %f278;
	st.local.u32 	[%rd218+24], %r782;
	ld.shared.f32 	%f280, [%r768+8220];
	ld.shared.u32 	%r784, [%r769+28];
	ld.local.f32 	%f281, [%rd217+28];
	st.shared.f32 	[%r768+8220], %f281;
	ld.local.u32 	%r785, [%rd218+28];
	st.shared.u32 	[%r769+28], %r785;
	st.local.f32 	[%rd217+28], %f280;
	st.local.u32 	[%rd218+28], %r784;
	add.s32 	%r1103, %r1103, 8;
$L__BB0_218:
	and.b32  	%r204, %r5, 7;
	setp.eq.s32 	%p325, %r204, 0;
	@%p325 bra 	$L__BB0_225;
	add.s32 	%r786, %r204, -1;
	setp.lt.u32 	%p326, %r786, 3;
	@%p326 bra 	$L__BB0_221;
	add.s32 	%r787, %r1103, %r31;
	shl.b32 	%r788, %r787, 2;
	add.s32 	%r789, %r29, %r788;
	ld.shared.f32 	%f282, [%r789+8192];
	add.s32 	%r790, %r30, %r788;
	ld.shared.u32 	%r791, [%r790];
	mul.wide.u32 	%rd219, %r1103, 4;
	add.s64 	%rd220, %rd1, %rd219;
	ld.local.f32 	%f283, [%rd220];
	st.shared.f32 	[%r789+8192], %f283;
	add.s64 	%rd221, %rd2, %rd219;
	ld.local.u32 	%r792, [%rd221];
	st.shared.u32 	[%r790], %r792;
	st.local.f32 	[%rd220], %f282;
	st.local.u32 	[%rd221], %r791;
	ld.shared.f32 	%f284, [%r789+8196];
	ld.shared.u32 	%r793, [%r790+4];
	ld.local.f32 	%f285, [%rd220+4];
	st.shared.f32 	[%r789+8196], %f285;
	ld.local.u32 	%r794, [%rd221+4];
	st.shared.u32 	[%r790+4], %r794;
	st.local.f32 	[%rd220+4], %f284;
	st.local.u32 	[%rd221+4], %r793;
	ld.shared.f32 	%f286, [%r789+8200];
	ld.shared.u32 	%r795, [%r790+8];
	ld.local.f32 	%f287, [%rd220+8];
	st.shared.f32 	[%r789+8200], %f287;
	ld.local.u32 	%r796, [%rd221+8];
	st.shared.u32 	[%r790+8], %r796;
	st.local.f32 	[%rd220+8], %f286;
	st.local.u32 	[%rd221+8], %r795;
	ld.shared.f32 	%f288, [%r789+8204];
	ld.shared.u32 	%r797, [%r790+12];
	ld.local.f32 	%f289, [%rd220+12];
	st.shared.f32 	[%r789+8204], %f289;
	ld.local.u32 	%r798, [%rd221+12];
	st.shared.u32 	[%r790+12], %r798;
	st.local.f32 	[%rd220+12], %f288;
	st.local.u32 	[%rd221+12], %r797;
	add.s32 	%r1103, %r1103, 4;
$L__BB0_221:
	setp.eq.s32 	%p327, %r34, 0;
	@%p327 bra 	$L__BB0_225;
	setp.eq.s32 	%p328, %r34, 1;
	add.s32 	%r799, %r1103, %r31;
	shl.b32 	%r800, %r799, 2;
	add.s32 	%r207, %r29, %r800;
	ld.shared.f32 	%f290, [%r207+8192];
	add.s32 	%r208, %r30, %r800;
	ld.shared.u32 	%r801, [%r208];
	mul.wide.u32 	%rd222, %r1103, 4;
	add.s64 	%rd45, %rd1, %rd222;
	ld.local.f32 	%f291, [%rd45];
	st.shared.f32 	[%r207+8192], %f291;
	add.s64 	%rd46, %rd2, %rd222;
	ld.local.u32 	%r802, [%rd46];
	st.shared.u32 	[%r208], %r802;
	st.local.f32 	[%rd45], %f290;
	st.local.u32 	[%rd46], %r801;
	@%p328 bra 	$L__BB0_225;
	setp.eq.s32 	%p329, %r34, 2;
	ld.shared.f32 	%f292, [%r207+8196];
	ld.shared.u32 	%r803, [%r208+4];
	ld.local.f32 	%f293, [%rd45+4];
	st.shared.f32 	[%r207+8196], %f293;
	ld.local.u32 	%r804, [%rd46+4];
	st.shared.u32 	[%r208+4], %r804;
	st.local.f32 	[%rd45+4], %f292;
	st.local.u32 	[%rd46+4], %r803;
	@%p329 bra 	$L__BB0_225;
	ld.shared.f32 	%f294, [%r207+8200];
	ld.shared.u32 	%r805, [%r208+8];
	ld.local.f32 	%f295, [%rd45+8];
	st.shared.f32 	[%r207+8200], %f295;
	ld.local.u32 	%r806, [%rd46+8];
	st.shared.u32 	[%r208+8], %r806;
	st.local.f32 	[%rd45+8], %f294;
	st.local.u32 	[%rd46+8], %r805;
$L__BB0_225:
	setp.lt.s32 	%p330, %r477, 2;
	bar.warp.sync 	-1;
	@%p330 bra 	$L__BB0_265;
	mov.b32 	%r1105, 2;
$L__BB0_227:
	shr.s32 	%r1106, %r1105, 1;
	setp.lt.s32 	%p331, %r1106, 1;
	@%p331 bra 	$L__BB0_264;
$L__BB0_228:
	mov.u32 	%r211, %r1106;
	setp.lt.s32 	%p332, %r477, 32;
	@%p332 bra 	$L__BB0_263;
	setp.eq.s32 	%p333, %r33, 0;
	mov.b32 	%r1108, 0;
	@%p333 bra 	$L__BB0_252;
	mov.b32 	%r1107, 0;
$L__BB0_231:
	add.s32 	%r213, %r1107, %r31;
	xor.b32  	%r214, %r213, %r211;
	shr.s32 	%r215, %r214, %r6;
	and.b32  	%r216, %r214, %r32;
	and.b32  	%r217, %r213, %r1105;
	setp.ne.s32 	%p334, %r215, %r1;
	@%p334 bra 	$L__BB0_238;
	setp.le.s32 	%p345, %r214, %r213;
	@%p345 bra 	$L__BB0_241;
	mul.wide.u32 	%rd227, %r1107, 4;
	add.s64 	%rd47, %rd1, %rd227;
	ld.local.f32 	%f58, [%rd47];
	add.s64 	%rd48, %rd2, %rd227;
	ld.local.u32 	%r218, [%rd48];
	mul.wide.u32 	%rd228, %r216, 4;
	add.s64 	%rd49, %rd1, %rd228;
	ld.local.f32 	%f59, [%rd49];
	add.s64 	%rd50, %rd2, %rd228;
	ld.local.u32 	%r219, [%rd50];
	setp.lt.f32 	%p347, %f58, %f59;
	mov.pred 	%p680, -1;
	@%p347 bra 	$L__BB0_235;
	setp.eq.f32 	%p348, %f58, %f59;
	setp.le.s32 	%p349, %r218, %r219;
	and.pred  	%p680, %p348, %p349;
$L__BB0_235:
	setp.ne.s32 	%p350, %r217, 0;
	selp.f32 	%f60, %f58, %f59, %p680;
	selp.b32 	%r220, %r218, %r219, %p680;
	selp.f32 	%f61, %f59, %f58, %p680;
	selp.b32 	%r221, %r219, %r218, %p680;
	@%p350 bra 	$L__BB0_237;
	st.local.f32 	[%rd47], %f60;
	st.local.u32 	[%rd48], %r220;
	st.local.f32 	[%rd49], %f61;
	st.local.u32 	[%rd50], %r221;
	bra.uni 	$L__BB0_241;
$L__BB0_237:
	st.local.f32 	[%rd47], %f61;
	st.local.u32 	[%rd48], %r221;
	st.local.f32 	[%rd49], %f60;
	st.local.u32 	[%rd50], %r220;
	bra.uni 	$L__BB0_241;
$L__BB0_238:
	mul.wide.u32 	%rd223, %r216, 4;
	add.s64 	%rd224, %rd1, %rd223;
	ld.local.u32 	%r810, [%rd224];
	shfl.sync.idx.b32	%r811|%p336, %r810, %r215, 31, -1;
	mov.b32 	%f62, %r811;
	add.s64 	%rd225, %rd2, %rd223;
	ld.local.u32 	%r812, [%rd225];
	shfl.sync.idx.b32	%r222|%p337, %r812, %r215, 31, -1;
	mul.wide.u32 	%rd226, %r1107, 4;
	add.s64 	%rd51, %rd1, %rd226;
	ld.local.f32 	%f63, [%rd51];
	add.s64 	%rd52, %rd2, %rd226;
	ld.local.u32 	%r223, [%rd52];
	setp.lt.f32 	%p338, %f63, %f62;
	mov.pred 	%p681, -1;
	@%p338 bra 	$L__BB0_240;
	setp.eq.f32 	%p339, %f63, %f62;
	setp.le.s32 	%p340, %r223, %r222;
	and.pred  	%p681, %p339, %p340;
$L__BB0_240:
	setp.eq.s32 	%p341, %r217, 0;
	and.b32  	%r813, %r213, %r211;
	setp.eq.s32 	%p342, %r813, 0;
	xor.pred  	%p343, %p342, %p681;
	xor.pred  	%p344, %p341, %p343;
	selp.f32 	%f296, %f63, %f62, %p344;
	selp.b32 	%r814, %r223, %r222, %p344;
	st.local.f32 	[%rd51], %f296;
	st.local.u32 	[%rd52], %r814;
$L__BB0_241:
	add.s32 	%r224, %r213, 1;
	xor.b32  	%r225, %r224, %r211;
	shr.s32 	%r226, %r225, %r6;
	and.b32  	%r227, %r225, %r32;
	and.b32  	%r228, %r224, %r1105;
	setp.eq.s32 	%p351, %r226, %r1;
	@%p351 bra 	$L__BB0_245;
	mul.wide.u32 	%rd229, %r227, 4;
	add.s64 	%rd230, %rd1, %rd229;
	ld.local.u32 	%r815, [%rd230];
	shfl.sync.idx.b32	%r816|%p353, %r815, %r226, 31, -1;
	mov.b32 	%f64, %r816;
	add.s64 	%rd231, %rd2, %rd229;
	ld.local.u32 	%r817, [%rd231];
	shfl.sync.idx.b32	%r229|%p354, %r817, %r226, 31, -1;
	mul.wide.u32 	%rd232, %r1107, 4;
	add.s64 	%rd53, %rd1, %rd232;
	ld.local.f32 	%f65, [%rd53+4];
	add.s64 	%rd54, %rd2, %rd232;
	ld.local.u32 	%r230, [%rd54+4];
	setp.lt.f32 	%p355, %f65, %f64;
	mov.pred 	%p682, -1;
	@%p355 bra 	$L__BB0_244;
	setp.eq.f32 	%p356, %f65, %f64;
	setp.le.s32 	%p357, %r230, %r229;
	and.pred  	%p682, %p356, %p357;
$L__BB0_244:
	setp.eq.s32 	%p358, %r228, 0;
	and.b32  	%r818, %r224, %r211;
	setp.eq.s32 	%p359, %r818, 0;
	xor.pred  	%p360, %p359, %p682;
	xor.pred  	%p361, %p358, %p360;
	selp.f32 	%f297, %f65, %f64, %p361;
	selp.b32 	%r819, %r230, %r229, %p361;
	st.local.f32 	[%rd53+4], %f297;
	st.local.u32 	[%rd54+4], %r819;
	bra.uni 	$L__BB0_251;
$L__BB0_245:
	setp.le.s32 	%p362, %r225, %r224;
	@%p362 bra 	$L__BB0_251;
	mul.wide.u32 	%rd233, %r1107, 4;
	add.s64 	%rd55, %rd1, %rd233;
	ld.local.f32 	%f66, [%rd55+4];
	add.s64 	%rd56, %rd2, %rd233;
	ld.local.u32 	%r231, [%rd56+4];
	mul.wide.u32 	%rd234, %r227, 4;
	add.s64 	%rd57, %rd1, %rd234;
	ld.local.f32 	%f67, [%rd57];
	add.s64 	%rd58, %rd2, %rd234;
	ld.local.u32 	%r232, [%rd58];
	setp.lt.f32 	%p364, %f66, %f67;
	mov.pred 	%p683, -1;
	@%p364 bra 	$L__BB0_248;
	setp.eq.f32 	%p365, %f66, %f67;
	setp.le.s32 	%p366, %r231, %r232;
	and.pred  	%p683, %p365, %p366;
$L__BB0_248:
	setp.eq.s32 	%p367, %r228, 0;
	selp.f32 	%f68, %f66, %f67, %p683;
	selp.b32 	%r233, %r231, %r232, %p683;
	selp.f32 	%f69, %f67, %f66, %p683;
	selp.b32 	%r234, %r232, %r231, %p683;
	@%p367 bra 	$L__BB0_250;
	st.local.f32 	[%rd55+4], %f69;
	st.local.u32 	[%rd56+4], %r234;
	st.local.f32 	[%rd57], %f68;
	st.local.u32 	[%rd58], %r233;
	bra.uni 	$L__BB0_251;
$L__BB0_250:
	st.local.f32 	[%rd55+4], %f68;
	st.local.u32 	[%rd56+4], %r233;
	st.local.f32 	[%rd57], %f69;
	st.local.u32 	[%rd58], %r234;
$L__BB0_251:
	add.s32 	%r1107, %r1107, 2;
	setp.ne.s32 	%p368, %r1107, %r36;
	mov.u32 	%r1108, %r36;
	@%p368 bra 	$L__BB0_231;
$L__BB0_252:
	setp.eq.s32 	%p369, %r35, 0;
	@%p369 bra 	$L__BB0_263;
	add.s32 	%r237, %r1108, %r31;
	xor.b32  	%r238, %r237, %r211;
	shr.s32 	%r239, %r238, %r6;
	and.b32  	%r240, %r238, %r32;
	and.b32  	%r241, %r237, %r1105;
	setp.eq.s32 	%p370, %r239, %r1;
	@%p370 bra 	$L__BB0_257;
	mul.wide.u32 	%rd235, %r240, 4;
	add.s64 	%rd236, %rd1, %rd235;
	ld.local.u32 	%r820, [%rd236];
	shfl.sync.idx.b32	%r821|%p372, %r820, %r239, 31, -1;
	mov.b32 	%f70, %r821;
	add.s64 	%rd237, %rd2, %rd235;
	ld.local.u32 	%r822, [%rd237];
	shfl.sync.idx.b32	%r242|%p373, %r822, %r239, 31, -1;
	mul.wide.u32 	%rd238, %r1108, 4;
	add.s64 	%rd59, %rd1, %rd238;
	ld.local.f32 	%f71, [%rd59];
	add.s64 	%rd60, %rd2, %rd238;
	ld.local.u32 	%r243, [%rd60];
	setp.lt.f32 	%p374, %f71, %f70;
	mov.pred 	%p684, -1;
	@%p374 bra 	$L__BB0_256;
	setp.eq.f32 	%p375, %f71, %f70;
	setp.le.s32 	%p376, %r243, %r242;
	and.pred  	%p684, %p375, %p376;
$L__BB0_256:
	setp.eq.s32 	%p377, %r241, 0;
	and.b32  	%r823, %r237, %r211;
	setp.eq.s32 	%p378, %r823, 0;
	xor.pred  	%p379, %p378, %p684;
	xor.pred  	%p380, %p377, %p379;
	selp.f32 	%f298, %f71, %f70, %p380;
	selp.b32 	%r824, %r243, %r242, %p380;
	st.local.f32 	[%rd59], %f298;
	st.local.u32 	[%rd60], %r824;
	bra.uni 	$L__BB0_263;
$L__BB0_257:
	setp.le.s32 	%p381, %r238, %r237;
	@%p381 bra 	$L__BB0_263;
	mul.wide.u32 	%rd239, %r1108, 4;
	add.s64 	%rd61, %rd1, %rd239;
	ld.local.f32 	%f72, [%rd61];
	add.s64 	%rd62, %rd2, %rd239;
	ld.local.u32 	%r244, [%rd62];
	mul.wide.u32 	%rd240, %r240, 4;
	add.s64 	%rd63, %rd1, %rd240;
	ld.local.f32 	%f73, [%rd63];
	add.s64 	%rd64, %rd2, %rd240;
	ld.local.u32 	%r245, [%rd64];
	setp.lt.f32 	%p383, %f72, %f73;
	mov.pred 	%p685, -1;
	@%p383 bra 	$L__BB0_260;
	setp.eq.f32 	%p384, %f72, %f73;
	setp.le.s32 	%p385, %r244, %r245;
	and.pred  	%p685, %p384, %p385;
$L__BB0_260:
	setp.eq.s32 	%p386, %r241, 0;
	selp.f32 	%f74, %f72, %f73, %p685;
	selp.b32 	%r246, %r244, %r245, %p685;
	selp.f32 	%f75, %f73, %f72, %p685;
	selp.b32 	%r247, %r245, %r244, %p685;
	@%p386 bra 	$L__BB0_262;
	st.local.f32 	[%rd61], %f75;
	st.local.u32 	[%rd62], %r247;
	st.local.f32 	[%rd63], %f74;
	st.local.u32 	[%rd64], %r246;
	bra.uni 	$L__BB0_263;
$L__BB0_262:
	st.local.f32 	[%rd61], %f74;
	st.local.u32 	[%rd62], %r246;
	st.local.f32 	[%rd63], %f75;
	st.local.u32 	[%rd64], %r247;
$L__BB0_263:
	bar.warp.sync 	-1;
	shr.u32 	%r1106, %r211, 1;
	setp.gt.u32 	%p387, %r211, 1;
	@%p387 bra 	$L__BB0_228;
$L__BB0_264:
	shl.b32 	%r1105, %r1105, 1;
	setp.le.s32 	%p388, %r1105, %r477;
	@%p388 bra 	$L__BB0_227;
$L__BB0_265:
	setp.lt.s32 	%p389, %r477, 32;
	bar.warp.sync 	-1;
	@%p389 bra 	$L__BB0_300;
	setp.lt.u32 	%p390, %r33, 3;
	mov.b32 	%r1110, 0;
	@%p390 bra 	$L__BB0_285;
	mov.b32 	%r1109, 0;
$L__BB0_268:
	add.s32 	%r827, %r1109, %r31;
	not.b32 	%r828, %r827;
	add.s32 	%r829, %r477, %r828;
	shl.b32 	%r830, %r829, 2;
	add.s32 	%r251, %r29, %r830;
	ld.shared.f32 	%f76, [%r251+8192];
	add.s32 	%r252, %r30, %r830;
	ld.shared.u32 	%r253, [%r252];
	mul.wide.u32 	%rd241, %r1109, 4;
	add.s64 	%rd65, %rd1, %rd241;
	ld.local.f32 	%f77, [%rd65];
	setp.lt.f32 	%p391, %f76, %f77;
	add.s64 	%rd66, %rd2, %rd241;
	@%p391 bra 	$L__BB0_271;
	setp.neu.f32 	%p392, %f76, %f77;
	@%p392 bra 	$L__BB0_272;
	ld.local.u32 	%r831, [%rd66];
	setp.ge.s32 	%p393, %r253, %r831;
	@%p393 bra 	$L__BB0_272;
$L__BB0_271:
	st.local.f32 	[%rd65], %f76;
	st.local.u32 	[%rd66], %r253;
$L__BB0_272:
	ld.shared.f32 	%f78, [%r251+8188];
	ld.shared.u32 	%r254, [%r252+-4];
	ld.local.f32 	%f79, [%rd65+4];
	setp.lt.f32 	%p394, %f78, %f79;
	@%p394 bra 	$L__BB0_275;
	setp.neu.f32 	%p395, %f78, %f79;
	@%p395 bra 	$L__BB0_276;
	ld.local.u32 	%r832, [%rd66+4];
	setp.ge.s32 	%p396, %r254, %r832;
	@%p396 bra 	$L__BB0_276;
$L__BB0_275:
	st.local.f32 	[%rd65+4], %f78;
	st.local.u32 	[%rd66+4], %r254;
$L__BB0_276:
	ld.shared.f32 	%f80, [%r251+8184];
	ld.shared.u32 	%r255, [%r252+-8];
	ld.local.f32 	%f81, [%rd65+8];
	setp.lt.f32 	%p397, %f80, %f81;
	@%p397 bra 	$L__BB0_279;
	setp.neu.f32 	%p398, %f80, %f81;
	@%p398 bra 	$L__BB0_280;
	ld.local.u32 	%r833, [%rd66+8];
	setp.ge.s32 	%p399, %r255, %r833;
	@%p399 bra 	$L__BB0_280;
$L__BB0_279:
	st.local.f32 	[%rd65+8], %f80;
	st.local.u32 	[%rd66+8], %r255;
$L__BB0_280:
	ld.shared.f32 	%f82, [%r251+8180];
	ld.shared.u32 	%r256, [%r252+-12];
	ld.local.f32 	%f83, [%rd65+12];
	setp.lt.f32 	%p400, %f82, %f83;
	@%p400 bra 	$L__BB0_283;
	setp.neu.f32 	%p401, %f82, %f83;
	@%p401 bra 	$L__BB0_284;
	ld.local.u32 	%r834, [%rd66+12];
	setp.ge.s32 	%p402, %r256, %r834;
	@%p402 bra 	$L__BB0_284;
$L__BB0_283:
	st.local.f32 	[%rd65+12], %f82;
	st.local.u32 	[%rd66+12], %r256;
$L__BB0_284:
	add.s32 	%r1109, %r1109, 4;
	and.b32  	%r1110, %r5, 67108860;
	setp.ne.s32 	%p403, %r1109, %r1110;
	@%p403 bra 	$L__BB0_268;
$L__BB0_285:
	setp.eq.s32 	%p404, %r34, 0;
	@%p404 bra 	$L__BB0_300;
	add.s32 	%r835, %r1110, %r31;
	not.b32 	%r836, %r835;
	add.s32 	%r837, %r477, %r836;
	shl.b32 	%r838, %r837, 2;
	add.s32 	%r260, %r29, %r838;
	ld.shared.f32 	%f84, [%r260+8192];
	add.s32 	%r261, %r30, %r838;
	ld.shared.u32 	%r262, [%r261];
	mul.wide.u32 	%rd242, %r1110, 4;
	add.s64 	%rd67, %rd1, %rd242;
	ld.local.f32 	%f85, [%rd67];
	setp.lt.f32 	%p405, %f84, %f85;
	add.s64 	%rd68, %rd2, %rd242;
	@%p405 bra 	$L__BB0_289;
	setp.neu.f32 	%p406, %f84, %f85;
	@%p406 bra 	$L__BB0_290;
	ld.local.u32 	%r839, [%rd68];
	setp.ge.s32 	%p407, %r262, %r839;
	@%p407 bra 	$L__BB0_290;
$L__BB0_289:
	st.local.f32 	[%rd67], %f84;
	st.local.u32 	[%rd68], %r262;
$L__BB0_290:
	setp.eq.s32 	%p408, %r34, 1;
	@%p408 bra 	$L__BB0_300;
	ld.shared.f32 	%f86, [%r260+8188];
	ld.shared.u32 	%r263, [%r261+-4];
	ld.local.f32 	%f87, [%rd67+4];
	setp.lt.f32 	%p409, %f86, %f87;
	@%p409 bra 	$L__BB0_294;
	setp.neu.f32 	%p410, %f86, %f87;
	@%p410 bra 	$L__BB0_295;
	ld.local.u32 	%r840, [%rd68+4];
	setp.ge.s32 	%p411, %r263, %r840;
	@%p411 bra 	$L__BB0_295;
$L__BB0_294:
	st.local.f32 	[%rd67+4], %f86;
	st.local.u32 	[%rd68+4], %r263;
$L__BB0_295:
	setp.eq.s32 	%p412, %r34, 2;
	@%p412 bra 	$L__BB0_300;
	ld.shared.f32 	%f88, [%r260+8184];
	ld.shared.u32 	%r264, [%r261+-8];
	ld.local.f32 	%f89, [%rd67+8];
	setp.lt.f32 	%p413, %f88, %f89;
	@%p413 bra 	$L__BB0_299;
	setp.neu.f32 	%p414, %f88, %f89;
	@%p414 bra 	$L__BB0_300;
	ld.local.u32 	%r841, [%rd68+8];
	setp.ge.s32 	%p415, %r264, %r841;
	@%p415 bra 	$L__BB0_300;
$L__BB0_299:
	st.local.f32 	[%rd67+8], %f88;
	st.local.u32 	[%rd68+8], %r264;
$L__BB0_300:
	setp.lt.s32 	%p416, %r477, 2;
	bar.warp.sync 	-1;
	@%p416 bra 	$L__BB0_340;
	mov.b32 	%r1111, 2;
$L__BB0_302:
	shr.s32 	%r1112, %r1111, 1;
	setp.lt.s32 	%p417, %r1112, 1;
	@%p417 bra 	$L__BB0_339;
$L__BB0_303:
	mov.u32 	%r267, %r1112;
	setp.lt.s32 	%p418, %r477, 32;
	@%p418 bra 	$L__BB0_338;
	setp.eq.s32 	%p419, %r33, 0;
	mov.b32 	%r1114, 0;
	@%p419 bra 	$L__BB0_327;
	mov.b32 	%r1113, 0;
$L__BB0_306:
	add.s32 	%r269, %r1113, %r31;
	xor.b32  	%r270, %r269, %r267;
	shr.s32 	%r271, %r270, %r6;
	and.b32  	%r272, %r270, %r32;
	and.b32  	%r273, %r269, %r1111;
	setp.ne.s32 	%p420, %r271, %r1;
	@%p420 bra 	$L__BB0_313;
	setp.le.s32 	%p431, %r270, %r269;
	@%p431 bra 	$L__BB0_316;
	mul.wide.u32 	%rd247, %r1113, 4;
	add.s64 	%rd69, %rd1, %rd247;
	ld.local.f32 	%f90, [%rd69];
	add.s64 	%rd70, %rd2, %rd247;
	ld.local.u32 	%r274, [%rd70];
	mul.wide.u32 	%rd248, %r272, 4;
	add.s64 	%rd71, %rd1, %rd248;
	ld.local.f32 	%f91, [%rd71];
	add.s64 	%rd72, %rd2, %rd248;
	ld.local.u32 	%r275, [%rd72];
	setp.lt.f32 	%p433, %f90, %f91;
	mov.pred 	%p686, -1;
	@%p433 bra 	$L__BB0_310;
	setp.eq.f32 	%p434, %f90, %f91;
	setp.le.s32 	%p435, %r274, %r275;
	and.pred  	%p686, %p434, %p435;
$L__BB0_310:
	setp.ne.s32 	%p436, %r273, 0;
	selp.f32 	%f92, %f90, %f91, %p686;
	selp.b32 	%r276, %r274, %r275, %p686;
	selp.f32 	%f93, %f91, %f90, %p686;
	selp.b32 	%r277, %r275, %r274, %p686;
	@%p436 bra 	$L__BB0_312;
	st.local.f32 	[%rd69], %f92;
	st.local.u32 	[%rd70], %r276;
	st.local.f32 	[%rd71], %f93;
	st.local.u32 	[%rd72], %r277;
	bra.uni 	$L__BB0_316;
$L__BB0_312:
	st.local.f32 	[%rd69], %f93;
	st.local.u32 	[%rd70], %r277;
	st.local.f32 	[%rd71], %f92;
	st.local.u32 	[%rd72], %r276;
	bra.uni 	$L__BB0_316;
$L__BB0_313:
	mul.wide.u32 	%rd243, %r272, 4;
	add.s64 	%rd244, %rd1, %rd243;
	ld.local.u32 	%r845, [%rd244];
	shfl.sync.idx.b32	%r846|%p422, %r845, %r271, 31, -1;
	mov.b32 	%f94, %r846;
	add.s64 	%rd245, %rd2, %rd243;
	ld.local.u32 	%r847, [%rd245];
	shfl.sync.idx.b32	%r278|%p423, %r847, %r271, 31, -1;
	mul.wide.u32 	%rd246, %r1113, 4;
	add.s64 	%rd73, %rd1, %rd246;
	ld.local.f32 	%f95, [%rd73];
	add.s64 	%rd74, %rd2, %rd246;
	ld.local.u32 	%r279, [%rd74];
	setp.lt.f32 	%p424, %f95, %f94;
	mov.pred 	%p687, -1;
	@%p424 bra 	$L__BB0_315;
	setp.eq.f32 	%p425, %f95, %f94;
	setp.le.s32 	%p426, %r279, %r278;
	and.pred  	%p687, %p425, %p426;
$L__BB0_315:
	setp.eq.s32 	%p427, %r273, 0;
	and.b32  	%r848, %r269, %r267;
	setp.eq.s32 	%p428, %r848, 0;
	xor.pred  	%p429, %p428, %p687;
	xor.pred  	%p430, %p427, %p429;
	selp.f32 	%f299, %f95, %f94, %p430;
	selp.b32 	%r849, %r279, %r278, %p430;
	st.local.f32 	[%rd73], %f299;
	st.local.u32 	[%rd74], %r849;
$L__BB0_316:
	add.s32 	%r280, %r269, 1;
	xor.b32  	%r281, %r280, %r267;
	shr.s32 	%r282, %r281, %r6;
	and.b32  	%r283, %r281, %r32;
	and.b32  	%r284, %r280, %r1111;
	setp.eq.s32 	%p437, %r282, %r1;
	@%p437 bra 	$L__BB0_320;
	mul.wide.u32 	%rd249, %r283, 4;
	add.s64 	%rd250, %rd1, %rd249;
	ld.local.u32 	%r850, [%rd250];
	shfl.sync.idx.b32	%r851|%p439, %r850, %r282, 31, -1;
	mov.b32 	%f96, %r851;
	add.s64 	%rd251, %rd2, %rd249;
	ld.local.u32 	%r852, [%rd251];
	shfl.sync.idx.b32	%r285|%p440, %r852, %r282, 31, -1;
	mul.wide.u32 	%rd252, %r1113, 4;
	add.s64 	%rd75, %rd1, %rd252;
	ld.local.f32 	%f97, [%rd75+4];
	add.s64 	%rd76, %rd2, %rd252;
	ld.local.u32 	%r286, [%rd76+4];
	setp.lt.f32 	%p441, %f97, %f96;
	mov.pred 	%p688, -1;
	@%p441 bra 	$L__BB0_319;
	setp.eq.f32 	%p442, %f97, %f96;
	setp.le.s32 	%p443, %r286, %r285;
	and.pred  	%p688, %p442, %p443;
$L__BB0_319:
	setp.eq.s32 	%p444, %r284, 0;
	and.b32  	%r853, %r280, %r267;
	setp.eq.s32 	%p445, %r853, 0;
	xor.pred  	%p446, %p445, %p688;
	xor.pred  	%p447, %p444, %p446;
	selp.f32 	%f300, %f97, %f96, %p447;
	selp.b32 	%r854, %r286, %r285, %p447;
	st.local.f32 	[%rd75+4], %f300;
	st.local.u32 	[%rd76+4], %r854;
	bra.uni 	$L__BB0_326;
$L__BB0_320:
	setp.le.s32 	%p448, %r281, %r280;
	@%p448 bra 	$L__BB0_326;
	mul.wide.u32 	%rd253, %r1113, 4;
	add.s64 	%rd77, %rd1, %rd253;
	ld.local.f32 	%f98, [%rd77+4];
	add.s64 	%rd78, %rd2, %rd253;
	ld.local.u32 	%r287, [%rd78+4];
	mul.wide.u32 	%rd254, %r283, 4;
	add.s64 	%rd79, %rd1, %rd254;
	ld.local.f32 	%f99, [%rd79];
	add.s64 	%rd80, %rd2, %rd254;
	ld.local.u32 	%r288, [%rd80];
	setp.lt.f32 	%p450, %f98, %f99;
	mov.pred 	%p689, -1;
	@%p450 bra 	$L__BB0_323;
	setp.eq.f32 	%p451, %f98, %f99;
	setp.le.s32 	%p452, %r287, %r288;
	and.pred  	%p689, %p451, %p452;
$L__BB0_323:
	setp.eq.s32 	%p453, %r284, 0;
	selp.f32 	%f100, %f98, %f99, %p689;
	selp.b32 	%r289, %r287, %r288, %p689;
	selp.f32 	%f101, %f99, %f98, %p689;
	selp.b32 	%r290, %r288, %r287, %p689;
	@%p453 bra 	$L__BB0_325;
	st.local.f32 	[%rd77+4], %f101;
	st.local.u32 	[%rd78+4], %r290;
	st.local.f32 	[%rd79], %f100;
	st.local.u32 	[%rd80], %r289;
	bra.uni 	$L__BB0_326;
$L__BB0_325:
	st.local.f32 	[%rd77+4], %f100;
	st.local.u32 	[%rd78+4], %r289;
	st.local.f32 	[%rd79], %f101;
	st.local.u32 	[%rd80], %r290;
$L__BB0_326:
	add.s32 	%r1113, %r1113, 2;
	setp.ne.s32 	%p454, %r1113, %r36;
	mov.u32 	%r1114, %r36;
	@%p454 bra 	$L__BB0_306;
$L__BB0_327:
	setp.eq.s32 	%p455, %r35, 0;
	@%p455 bra 	$L__BB0_338;
	add.s32 	%r293, %r1114, %r31;
	xor.b32  	%r294, %r293, %r267;
	shr.s32 	%r295, %r294, %r6;
	and.b32  	%r296, %r294, %r32;
	and.b32  	%r297, %r293, %r1111;
	setp.eq.s32 	%p456, %r295, %r1;
	@%p456 bra 	$L__BB0_332;
	mul.wide.u32 	%rd255, %r296, 4;
	add.s64 	%rd256, %rd1, %rd255;
	ld.local.u32 	%r855, [%rd256];
	shfl.sync.idx.b32	%r856|%p458, %r855, %r295, 31, -1;
	mov.b32 	%f102, %r856;
	add.s64 	%rd257, %rd2, %rd255;
	ld.local.u32 	%r857, [%rd257];
	shfl.sync.idx.b32	%r298|%p459, %r857, %r295, 31, -1;
	mul.wide.u32 	%rd258, %r1114, 4;
	add.s64 	%rd81, %rd1, %rd258;
	ld.local.f32 	%f103, [%rd81];
	add.s64 	%rd82, %rd2, %rd258;
	ld.local.u32 	%r299, [%rd82];
	setp.lt.f32 	%p460, %f103, %f102;
	mov.pred 	%p690, -1;
	@%p460 bra 	$L__BB0_331;
	setp.eq.f32 	%p461, %f103, %f102;
	setp.le.s32 	%p462, %r299, %r298;
	and.pred  	%p690, %p461, %p462;
$L__BB0_331:
	setp.eq.s32 	%p463, %r297, 0;
	and.b32  	%r858, %r293, %r267;
	setp.eq.s32 	%p464, %r858, 0;
	xor.pred  	%p465, %p464, %p690;
	xor.pred  	%p466, %p463, %p465;
	selp.f32 	%f301, %f103, %f102, %p466;
	selp.b32 	%r859, %r299, %r298, %p466;
	st.local.f32 	[%rd81], %f301;
	st.local.u32 	[%rd82], %r859;
	bra.uni 	$L__BB0_338;
$L__BB0_332:
	setp.le.s32 	%p467, %r294, %r293;
	@%p467 bra 	$L__BB0_338;
	mul.wide.u32 	%rd259, %r1114, 4;
	add.s64 	%rd83, %rd1, %rd259;
	ld.local.f32 	%f104, [%rd83];
	add.s64 	%rd84, %rd2, %rd259;
	ld.local.u32 	%r300, [%rd84];
	mul.wide.u32 	%rd260, %r296, 4;
	add.s64 	%rd85, %rd1, %rd260;
	ld.local.f32 	%f105, [%rd85];
	add.s64 	%rd86, %rd2, %rd260;
	ld.local.u32 	%r301, [%rd86];
	setp.lt.f32 	%p469, %f104, %f105;
	mov.pred 	%p691, -1;
	@%p469 bra 	$L__BB0_335;
	setp.eq.f32 	%p470, %f104, %f105;
	setp.le.s32 	%p471, %r300, %r301;
	and.pred  	%p691, %p470, %p471;
$L__BB0_335:
	setp.eq.s32 	%p472, %r297, 0;
	selp.f32 	%f106, %f104, %f105, %p691;
	selp.b32 	%r302, %r300, %r301, %p691;
	selp.f32 	%f107, %f105, %f104, %p691;
	selp.b32 	%r303, %r301, %r300, %p691;
	@%p472 bra 	$L__BB0_337;
	st.local.f32 	[%rd83], %f107;
	st.local.u32 	[%rd84], %r303;
	st.local.f32 	[%rd85], %f106;
	st.local.u32 	[%rd86], %r302;
	bra.uni 	$L__BB0_338;
$L__BB0_337:
	st.local.f32 	[%rd83], %f106;
	st.local.u32 	[%rd84], %r302;
	st.local.f32 	[%rd85], %f107;
	st.local.u32 	[%rd86], %r303;
$L__BB0_338:
	bar.warp.sync 	-1;
	shr.u32 	%r1112, %r267, 1;
	setp.gt.u32 	%p473, %r267, 1;
	@%p473 bra 	$L__BB0_303;
$L__BB0_339:
	shl.b32 	%r1111, %r1111, 1;
	setp.le.s32 	%p474, %r1111, %r477;
	@%p474 bra 	$L__BB0_302;
$L__BB0_340:
	setp.ne.s32 	%p475, %r1, 0;
	bar.warp.sync 	-1;
	mul.wide.s32 	%rd261, %r5, 4;
	add.s64 	%rd262, %rd1, %rd261;
	ld.local.u32 	%r860, [%rd262+-4];
	shfl.sync.idx.b32	%r306|%p476, %r860, 31, 31, -1;
	@%p475 bra 	$L__BB0_342;
	mov.b32 	%r861, 0;
	st.shared.u32 	[%r9+8192], %r861;
$L__BB0_342:
	bar.warp.sync 	-1;
	mov.b32 	%f398, %r306;
$L__BB0_343:
	add.s32 	%r1075, %r1075, 32;
	setp.lt.s32 	%p477, %r1075, %r41;
	@%p477 bra 	$L__BB0_24;
$L__BB0_344:
	ld.param.u32 	%r1064, [_Z12knn2d_kernelPK6float2iS1_iiPSt4pairIifE_param_3];
	bar.sync 	0;
	add.s32 	%r1073, %r1073, 1024;
	setp.lt.s32 	%p478, %r1073, %r1064;
	@%p478 bra 	$L__BB0_20;
$L__BB0_345:
	setp.ne.s32 	%p479, %r1, 0;
	mov.b32 	%r1115, 0;
	@%p479 bra 	$L__BB0_347;
	ld.shared.u32 	%r1115, [%r9+8192];
$L__BB0_347:
	shfl.sync.idx.b32	%r863|%p480, %r1115, 0, 31, -1;
	setp.lt.s32 	%p481, %r863, 1;
	@%p481 bra 	$L__BB0_493;
	setp.lt.s32 	%p482, %r477, 32;
	ld.shared.u32 	%r311, [%r9+8192];
	@%p482 bra 	$L__BB0_370;
	shl.b32 	%r312, %r1, %r6;
	add.s32 	%r865, %r5, -1;
	and.b32  	%r313, %r5, 3;
	setp.lt.u32 	%p483, %r865, 3;
	mov.b32 	%r1118, 0;
	@%p483 bra 	$L__BB0_360;
	and.b32  	%r1118, %r5, 67108860;
	mov.b32 	%r1116, 0;
$L__BB0_351:
	.pragma "nounroll";
	add.s32 	%r316, %r1116, %r312;
	setp.lt.s32 	%p484, %r316, %r311;
	setp.ge.s32 	%p485, %r316, %r477;
	shl.b32 	%r867, %r316, 2;
	add.s32 	%r317, %r29, %r867;
	add.s32 	%r318, %r30, %r867;
	or.pred  	%p486, %p484, %p485;
	@%p486 bra 	$L__BB0_353;
	mov.b32 	%r868, 2139095040;
	st.shared.u32 	[%r317+8192], %r868;
	mov.b32 	%r869, -1;
	st.shared.u32 	[%r318], %r869;
$L__BB0_353:
	add.s32 	%r870, %r316, 1;
	setp.lt.s32 	%p487, %r870, %r311;
	setp.ge.s32 	%p488, %r870, %r477;
	or.pred  	%p489, %p487, %p488;
	@%p489 bra 	$L__BB0_355;
	mov.b32 	%r871, 2139095040;
	st.shared.u32 	[%r317+8196], %r871;
	mov.b32 	%r872, -1;
	st.shared.u32 	[%r318+4], %r872;
$L__BB0_355:
	add.s32 	%r873, %r316, 2;
	setp.lt.s32 	%p490, %r873, %r311;
	setp.ge.s32 	%p491, %r873, %r477;
	or.pred  	%p492, %p490, %p491;
	@%p492 bra 	$L__BB0_357;
	mov.b32 	%r874, 2139095040;
	st.shared.u32 	[%r317+8200], %r874;
	mov.b32 	%r875, -1;
	st.shared.u32 	[%r318+8], %r875;
$L__BB0_357:
	add.s32 	%r876, %r316, 3;
	setp.lt.s32 	%p493, %r876, %r311;
	setp.ge.s32 	%p494, %r876, %r477;
	or.pred  	%p495, %p493, %p494;
	@%p495 bra 	$L__BB0_359;
	mov.b32 	%r877, 2139095040;
	st.shared.u32 	[%r317+8204], %r877;
	mov.b32 	%r878, -1;
	st.shared.u32 	[%r318+12], %r878;
$L__BB0_359:
	add.s32 	%r1116, %r1116, 4;
	setp.ne.s32 	%p496, %r1116, %r1118;
	@%p496 bra 	$L__BB0_351;
$L__BB0_360:
	setp.eq.s32 	%p497, %r313, 0;
	@%p497 bra 	$L__BB0_370;
	setp.eq.s32 	%p498, %r313, 1;
	@%p498 bra 	$L__BB0_367;
	add.s32 	%r321, %r1118, %r312;
	setp.lt.s32 	%p499, %r321, %r311;
	setp.ge.s32 	%p500, %r321, %r477;
	shl.b32 	%r879, %r321, 2;
	add.s32 	%r322, %r29, %r879;
	add.s32 	%r323, %r30, %r879;
	or.pred  	%p501, %p499, %p500;
	@%p501 bra 	$L__BB0_364;
	mov.b32 	%r880, 2139095040;
	st.shared.u32 	[%r322+8192], %r880;
	mov.b32 	%r881, -1;
	st.shared.u32 	[%r323], %r881;
$L__BB0_364:
	add.s32 	%r882, %r321, 1;
	setp.lt.s32 	%p502, %r882, %r311;
	setp.ge.s32 	%p503, %r882, %r477;
	or.pred  	%p504, %p502, %p503;
	@%p504 bra 	$L__BB0_366;
	mov.b32 	%r883, 2139095040;
	st.shared.u32 	[%r322+8196], %r883;
	mov.b32 	%r884, -1;
	st.shared.u32 	[%r323+4], %r884;
$L__BB0_366:
	add.s32 	%r1118, %r1118, 2;
$L__BB0_367:
	and.b32  	%r885, %r5, 1;
	setp.eq.b32 	%p505, %r885, 1;
	not.pred 	%p506, %p505;
	@%p506 bra 	$L__BB0_370;
	add.s32 	%r326, %r1118, %r312;
	setp.lt.s32 	%p507, %r326, %r311;
	setp.ge.s32 	%p508, %r326, %r477;
	or.pred  	%p509, %p507, %p508;
	@%p509 bra 	$L__BB0_370;
	shl.b32 	%r886, %r326, 2;
	add.s32 	%r887, %r29, %r886;
	mov.b32 	%r888, 2139095040;
	st.shared.u32 	[%r887+8192], %r888;
	add.s32 	%r889, %r30, %r886;
	mov.b32 	%r890, -1;
	st.shared.u32 	[%r889], %r890;
$L__BB0_370:
	setp.lt.s32 	%p510, %r477, 32;
	bar.warp.sync 	-1;
	@%p510 bra 	$L__BB0_383;
	shl.b32 	%r327, %r1, %r6;
	add.s32 	%r892, %r5, -1;
	and.b32  	%r328, %r5, 15;
	setp.lt.u32 	%p511, %r892, 15;
	mov.b32 	%r1121, 0;
	@%p511 bra 	$L__BB0_374;
	and.b32  	%r1121, %r5, 67108848;
	mov.b32 	%r1119, 0;
$L__BB0_373:
	.pragma "nounroll";
	add.s32 	%r894, %r1119, %r327;
	shl.b32 	%r895, %r894, 2;
	add.s32 	%r896, %r29, %r895;
	ld.shared.f32 	%f302, [%r896+8192];
	add.s32 	%r897, %r30, %r895;
	ld.shared.u32 	%r898, [%r897];
	mul.wide.u32 	%rd263, %r1119, 4;
	add.s64 	%rd264, %rd1, %rd263;
	ld.local.v4.f32 	{%f303, %f304, %f305, %f306}, [%rd264];
	st.shared.f32 	[%r896+8192], %f303;
	add.s64 	%rd265, %rd2, %rd263;
	ld.local.v4.u32 	{%r899, %r900, %r901, %r902}, [%rd265];
	st.shared.u32 	[%r897], %r899;
	ld.shared.f32 	%f307, [%r896+8196];
	ld.shared.u32 	%r903, [%r897+4];
	st.shared.f32 	[%r896+8196], %f304;
	st.shared.u32 	[%r897+4], %r900;
	ld.shared.f32 	%f308, [%r896+8200];
	ld.shared.u32 	%r904, [%r897+8];
	st.shared.f32 	[%r896+8200], %f305;
	st.shared.u32 	[%r897+8], %r901;
	ld.shared.f32 	%f309, [%r896+8204];
	ld.shared.u32 	%r905, [%r897+12];
	st.shared.f32 	[%r896+8204], %f306;
	st.shared.u32 	[%r897+12], %r902;
	st.local.v4.f32 	[%rd264], {%f302, %f307, %f308, %f309};
	st.local.v4.u32 	[%rd265], {%r898, %r903, %r904, %r905};
	ld.shared.f32 	%f310, [%r896+8208];
	ld.shared.u32 	%r906, [%r897+16];
	ld.local.v4.f32 	{%f311, %f312, %f313, %f314}, [%rd264+16];
	st.shared.f32 	[%r896+8208], %f311;
	ld.local.v4.u32 	{%r907, %r908, %r909, %r910}, [%rd265+16];
	st.shared.u32 	[%r897+16], %r907;
	ld.shared.f32 	%f315, [%r896+8212];
	ld.shared.u32 	%r911, [%r897+20];
	st.shared.f32 	[%r896+8212], %f312;
	st.shared.u32 	[%r897+20], %r908;
	ld.shared.f32 	%f316, [%r896+8216];
	ld.shared.u32 	%r912, [%r897+24];
	st.shared.f32 	[%r896+8216], %f313;
	st.shared.u32 	[%r897+24], %r909;
	ld.shared.f32 	%f317, [%r896+8220];
	ld.shared.u32 	%r913, [%r897+28];
	st.shared.f32 	[%r896+8220], %f314;
	st.shared.u32 	[%r897+28], %r910;
	st.local.v4.f32 	[%rd264+16], {%f310, %f315, %f316, %f317};
	st.local.v4.u32 	[%rd265+16], {%r906, %r911, %r912, %r913};
	ld.shared.f32 	%f318, [%r896+8224];
	ld.shared.u32 	%r914, [%r897+32];
	ld.local.v4.f32 	{%f319, %f320, %f321, %f322}, [%rd264+32];
	st.shared.f32 	[%r896+8224], %f319;
	ld.local.v4.u32 	{%r915, %r916, %r917, %r918}, [%rd265+32];
	st.shared.u32 	[%r897+32], %r915;
	ld.shared.f32 	%f323, [%r896+8228];
	ld.shared.u32 	%r919, [%r897+36];
	st.shared.f32 	[%r896+8228], %f320;
	st.shared.u32 	[%r897+36], %r916;
	ld.shared.f32 	%f324, [%r896+8232];
	ld.shared.u32 	%r920, [%r897+40];
	st.shared.f32 	[%r896+8232], %f321;
	st.shared.u32 	[%r897+40], %r917;
	ld.shared.f32 	%f325, [%r896+8236];
	ld.shared.u32 	%r921, [%r897+44];
	st.shared.f32 	[%r896+8236], %f322;
	st.shared.u32 	[%r897+44], %r918;
	st.local.v4.f32 	[%rd264+32], {%f318, %f323, %f324, %f325};
	st.local.v4.u32 	[%rd265+32], {%r914, %r919, %r920, %r921};
	ld.shared.f32 	%f326, [%r896+8240];
	ld.shared.u32 	%r922, [%r897+48];
	ld.local.v4.f32 	{%f327, %f328, %f329, %f330}, [%rd264+48];
	st.shared.f32 	[%r896+8240], %f327;
	ld.local.v4.u32 	{%r923, %r924, %r925, %r926}, [%rd265+48];
	st.shared.u32 	[%r897+48], %r923;
	ld.shared.f32 	%f331, [%r896+8244];
	ld.shared.u32 	%r927, [%r897+52];
	st.shared.f32 	[%r896+8244], %f328;
	st.shared.u32 	[%r897+52], %r924;
	ld.shared.f32 	%f332, [%r896+8248];
	ld.shared.u32 	%r928, [%r897+56];
	st.shared.f32 	[%r896+8248], %f329;
	st.shared.u32 	[%r897+56], %r925;
	ld.shared.f32 	%f333, [%r896+8252];
	ld.shared.u32 	%r929, [%r897+60];
	st.shared.f32 	[%r896+8252], %f330;
	st.shared.u32 	[%r897+60], %r926;
	st.local.v4.f32 	[%rd264+48], {%f326, %f331, %f332, %f333};
	st.local.v4.u32 	[%rd265+48], {%r922, %r927, %r928, %r929};
	add.s32 	%r1119, %r1119, 16;
	setp.ne.s32 	%p512, %r1119, %r1121;
	@%p512 bra 	$L__BB0_373;
$L__BB0_374:
	setp.eq.s32 	%p513, %r328, 0;
	@%p513 bra 	$L__BB0_383;
	and.b32  	%r333, %r5, 7;
	setp.lt.u32 	%p514, %r328, 8;
	@%p514 bra 	$L__BB0_377;
	add.s32 	%r930, %r1121, %r327;
	shl.b32 	%r931, %r930, 2;
	add.s32 	%r932, %r29, %r931;
	ld.shared.f32 	%f334, [%r932+8192];
	add.s32 	%r933, %r30, %r931;
	ld.shared.u32 	%r934, [%r933];
	mul.wide.u32 	%rd266, %r1121, 4;
	add.s64 	%rd267, %rd1, %rd266;
	ld.local.f32 	%f335, [%rd267];
	st.shared.f32 	[%r932+8192], %f335;
	add.s64 	%rd268, %rd2, %rd266;
	ld.local.u32 	%r935, [%rd268];
	st.shared.u32 	[%r933], %r935;
	st.local.f32 	[%rd267], %f334;
	st.local.u32 	[%rd268], %r934;
	ld.shared.f32 	%f336, [%r932+8196];
	ld.shared.u32 	%r936, [%r933+4];
	ld.local.f32 	%f337, [%rd267+4];
	st.shared.f32 	[%r932+8196], %f337;
	ld.local.u32 	%r937, [%rd268+4];
	st.shared.u32 	[%r933+4], %r937;
	st.local.f32 	[%rd267+4], %f336;
	st.local.u32 	[%rd268+4], %r936;
	ld.shared.f32 	%f338, [%r932+8200];
	ld.shared.u32 	%r938, [%r933+8];
	ld.local.f32 	%f339, [%rd267+8];
	st.shared.f32 	[%r932+8200], %f339;
	ld.local.u32 	%r939, [%rd268+8];
	st.shared.u32 	[%r933+8], %r939;
	st.local.f32 	[%rd267+8], %f338;
	st.local.u32 	[%rd268+8], %r938;
	ld.shared.f32 	%f340, [%r932+8204];
	ld.shared.u32 	%r940, [%r933+12];
	ld.local.f32 	%f341, [%rd267+12];
	st.shared.f32 	[%r932+8204], %f341;
	ld.local.u32 	%r941, [%rd268+12];
	st.shared.u32 	[%r933+12], %r941;
	st.local.f32 	[%rd267+12], %f340;
	st.local.u32 	[%rd268+12], %r940;
	ld.shared.f32 	%f342, [%r932+8208];
	ld.shared.u32 	%r942, [%r933+16];
	ld.local.f32 	%f343, [%rd267+16];
	st.shared.f32 	[%r932+8208], %f343;
	ld.local.u32 	%r943, [%rd268+16];
	st.shared.u32 	[%r933+16], %r943;
	st.local.f32 	[%rd267+16], %f342;
	st.local.u32 	[%rd268+16], %r942;
	ld.shared.f32 	%f344, [%r932+8212];
	ld.shared.u32 	%r944, [%r933+20];
	ld.local.f32 	%f345, [%rd267+20];
	st.shared.f32 	[%r932+8212], %f345;
	ld.local.u32 	%r945, [%rd268+20];
	st.shared.u32 	[%r933+20], %r945;
	st.local.f32 	[%rd267+20], %f344;
	st.local.u32 	[%rd268+20], %r944;
	ld.shared.f32 	%f346, [%r932+8216];
	ld.shared.u32 	%r946, [%r933+24];
	ld.local.f32 	%f347, [%rd267+24];
	st.shared.f32 	[%r932+8216], %f347;
	ld.local.u32 	%r947, [%rd268+24];
	st.shared.u32 	[%r933+24], %r947;
	st.local.f32 	[%rd267+24], %f346;
	st.local.u32 	[%rd268+24], %r946;
	ld.shared.f32 	%f348, [%r932+8220];
	ld.shared.u32 	%r948, [%r933+28];
	ld.local.f32 	%f349, [%rd267+28];
	st.shared.f32 	[%r932+8220], %f349;
	ld.local.u32 	%r949, [%rd268+28];
	st.shared.u32 	[%r933+28], %r949;
	st.local.f32 	[%rd267+28], %f348;
	st.local.u32 	[%rd268+28], %r948;
	add.s32 	%r1121, %r1121, 8;
$L__BB0_377:
	setp.eq.s32 	%p515, %r333, 0;
	@%p515 bra 	$L__BB0_383;
	and.b32  	%r336, %r5, 3;
	setp.lt.u32 	%p516, %r333, 4;
	@%p516 bra 	$L__BB0_380;
	add.s32 	%r950, %r1121, %r327;
	shl.b32 	%r951, %r950, 2;
	add.s32 	%r952, %r29, %r951;
	ld.shared.f32 	%f350, [%r952+8192];
	add.s32 	%r953, %r30, %r951;
	ld.shared.u32 	%r954, [%r953];
	mul.wide.u32 	%rd269, %r1121, 4;
	add.s64 	%rd270, %rd1, %rd269;
	ld.local.f32 	%f351, [%rd270];
	st.shared.f32 	[%r952+8192], %f351;
	add.s64 	%rd271, %rd2, %rd269;
	ld.local.u32 	%r955, [%rd271];
	st.shared.u32 	[%r953], %r955;
	st.local.f32 	[%rd270], %f350;
	st.local.u32 	[%rd271], %r954;
	ld.shared.f32 	%f352, [%r952+8196];
	ld.shared.u32 	%r956, [%r953+4];
	ld.local.f32 	%f353, [%rd270+4];
	st.shared.f32 	[%r952+8196], %f353;
	ld.local.u32 	%r957, [%rd271+4];
	st.shared.u32 	[%r953+4], %r957;
	st.local.f32 	[%rd270+4], %f352;
	st.local.u32 	[%rd271+4], %r956;
	ld.shared.f32 	%f354, [%r952+8200];
	ld.shared.u32 	%r958, [%r953+8];
	ld.local.f32 	%f355, [%rd270+8];
	st.shared.f32 	[%r952+8200], %f355;
	ld.local.u32 	%r959, [%rd271+8];
	st.shared.u32 	[%r953+8], %r959;
	st.local.f32 	[%rd270+8], %f354;
	st.local.u32 	[%rd271+8], %r958;
	ld.shared.f32 	%f356, [%r952+8204];
	ld.shared.u32 	%r960, [%r953+12];
	ld.local.f32 	%f357, [%rd270+12];
	st.shared.f32 	[%r952+8204], %f357;
	ld.local.u32 	%r961, [%rd271+12];
	st.shared.u32 	[%r953+12], %r961;
	st.local.f32 	[%rd270+12], %f356;
	st.local.u32 	[%rd271+12], %r960;
	add.s32 	%r1121, %r1121, 4;
$L__BB0_380:
	setp.eq.s32 	%p517, %r336, 0;
	@%p517 bra 	$L__BB0_383;
	mov.b32 	%r1124, 0;
$L__BB0_382:
	.pragma "nounroll";
	add.s32 	%r963, %r1121, %r327;
	shl.b32 	%r964, %r963, 2;
	add.s32 	%r965, %r29, %r964;
	ld.shared.f32 	%f358, [%r965+8192];
	add.s32 	%r966, %r30, %r964;
	ld.shared.u32 	%r967, [%r966];
	mul.wide.u32 	%rd272, %r1121, 4;
	add.s64 	%rd273, %rd1, %rd272;
	ld.local.f32 	%f359, [%rd273];
	st.shared.f32 	[%r965+8192], %f359;
	add.s64 	%rd274, %rd2, %rd272;
	ld.local.u32 	%r968, [%rd274];
	st.shared.u32 	[%r966], %r968;
	st.local.f32 	[%rd273], %f358;
	st.local.u32 	[%rd274], %r967;
	add.s32 	%r1121, %r1121, 1;
	add.s32 	%r1124, %r1124, 1;
	setp.ne.s32 	%p518, %r1124, %r336;
	@%p518 bra 	$L__BB0_382;
$L__BB0_383:
	bar.warp.sync 	-1;
	mov.b32 	%r969, -1;
	shl.b32 	%r970, %r969, %r6;
	not.b32 	%r343, %r970;
	setp.lt.s32 	%p519, %r477, 2;
	@%p519 bra 	$L__BB0_423;
	shl.b32 	%r344, %r1, %r6;
	and.b32  	%r345, %r5, 1;
	and.b32  	%r346, %r477, 2147483616;
	and.b32  	%r347, %r5, 67108862;
	mov.b32 	%r1125, 2;
$L__BB0_385:
	shr.s32 	%r1126, %r1125, 1;
	setp.lt.s32 	%p520, %r1126, 1;
	@%p520 bra 	$L__BB0_422;
$L__BB0_386:
	mov.u32 	%r350, %r1126;
	setp.lt.s32 	%p521, %r477, 32;
	@%p521 bra 	$L__BB0_421;
	setp.eq.s32 	%p522, %r346, 32;
	mov.b32 	%r1128, 0;
	@%p522 bra 	$L__BB0_410;
	mov.b32 	%r1127, 0;
$L__BB0_389:
	add.s32 	%r352, %r1127, %r344;
	xor.b32  	%r353, %r352, %r350;
	shr.s32 	%r354, %r353, %r6;
	and.b32  	%r355, %r353, %r343;
	and.b32  	%r356, %r352, %r1125;
	setp.ne.s32 	%p523, %r354, %r1;
	@%p523 bra 	$L__BB0_396;
	setp.le.s32 	%p534, %r353, %r352;
	@%p534 bra 	$L__BB0_399;
	mul.wide.u32 	%rd279, %r1127, 4;
	add.s64 	%rd87, %rd1, %rd279;
	ld.local.f32 	%f111, [%rd87];
	add.s64 	%rd88, %rd2, %rd279;
	ld.local.u32 	%r357, [%rd88];
	mul.wide.u32 	%rd280, %r355, 4;
	add.s64 	%rd89, %rd1, %rd280;
	ld.local.f32 	%f112, [%rd89];
	add.s64 	%rd90, %rd2, %rd280;
	ld.local.u32 	%r358, [%rd90];
	setp.lt.f32 	%p536, %f111, %f112;
	mov.pred 	%p692, -1;
	@%p536 bra 	$L__BB0_393;
	setp.eq.f32 	%p537, %f111, %f112;
	setp.le.s32 	%p538, %r357, %r358;
	and.pred  	%p692, %p537, %p538;
$L__BB0_393:
	setp.ne.s32 	%p539, %r356, 0;
	selp.f32 	%f113, %f111, %f112, %p692;
	selp.b32 	%r359, %r357, %r358, %p692;
	selp.f32 	%f114, %f112, %f111, %p692;
	selp.b32 	%r360, %r358, %r357, %p692;
	@%p539 bra 	$L__BB0_395;
	st.local.f32 	[%rd87], %f113;
	st.local.u32 	[%rd88], %r359;
	st.local.f32 	[%rd89], %f114;
	st.local.u32 	[%rd90], %r360;
	bra.uni 	$L__BB0_399;
$L__BB0_395:
	st.local.f32 	[%rd87], %f114;
	st.local.u32 	[%rd88], %r360;
	st.local.f32 	[%rd89], %f113;
	st.local.u32 	[%rd90], %r359;
	bra.uni 	$L__BB0_399;
$L__BB0_396:
	mul.wide.u32 	%rd275, %r355, 4;
	add.s64 	%rd276, %rd1, %rd275;
	ld.local.u32 	%r974, [%rd276];
	shfl.sync.idx.b32	%r975|%p525, %r974, %r354, 31, -1;
	mov.b32 	%f115, %r975;
	add.s64 	%rd277, %rd2, %rd275;
	ld.local.u32 	%r976, [%rd277];
	shfl.sync.idx.b32	%r361|%p526, %r976, %r354, 31, -1;
	mul.wide.u32 	%rd278, %r1127, 4;
	add.s64 	%rd91, %rd1, %rd278;
	ld.local.f32 	%f116, [%rd91];
	add.s64 	%rd92, %rd2, %rd278;
	ld.local.u32 	%r362, [%rd92];
	setp.lt.f32 	%p527, %f116, %f115;
	mov.pred 	%p693, -1;
	@%p527 bra 	$L__BB0_398;
	setp.eq.f32 	%p528, %f116, %f115;
	setp.le.s32 	%p529, %r362, %r361;
	and.pred  	%p693, %p528, %p529;
$L__BB0_398:
	setp.eq.s32 	%p530, %r356, 0;
	and.b32  	%r977, %r352, %r350;
	setp.eq.s32 	%p531, %r977, 0;
	xor.pred  	%p532, %p531, %p693;
	xor.pred  	%p533, %p530, %p532;
	selp.f32 	%f360, %f116, %f115, %p533;
	selp.b32 	%r978, %r362, %r361, %p533;
	st.local.f32 	[%rd91], %f360;
	st.local.u32 	[%rd92], %r978;
$L__BB0_399:
	add.s32 	%r363, %r352, 1;
	xor.b32  	%r364, %r363, %r350;
	shr.s32 	%r365, %r364, %r6;
	and.b32  	%r366, %r364, %r343;
	and.b32  	%r367, %r363, %r1125;
	setp.eq.s32 	%p540, %r365, %r1;
	@%p540 bra 	$L__BB0_403;
	mul.wide.u32 	%rd281, %r366, 4;
	add.s64 	%rd282, %rd1, %rd281;
	ld.local.u32 	%r979, [%rd282];
	shfl.sync.idx.b32	%r980|%p542, %r979, %r365, 31, -1;
	mov.b32 	%f117, %r980;
	add.s64 	%rd283, %rd2, %rd281;
	ld.local.u32 	%r981, [%rd283];
	shfl.sync.idx.b32	%r368|%p543, %r981, %r365, 31, -1;
	mul.wide.u32 	%rd284, %r1127, 4;
	add.s64 	%rd93, %rd1, %rd284;
	ld.local.f32 	%f118, [%rd93+4];
	add.s64 	%rd94, %rd2, %rd284;
	ld.local.u32 	%r369, [%rd94+4];
	setp.lt.f32 	%p544, %f118, %f117;
	mov.pred 	%p694, -1;
	@%p544 bra 	$L__BB0_402;
	setp.eq.f32 	%p545, %f118, %f117;
	setp.le.s32 	%p546, %r369, %r368;
	and.pred  	%p694, %p545, %p546;
$L__BB0_402:
	setp.eq.s32 	%p547, %r367, 0;
	and.b32  	%r982, %r363, %r350;
	setp.eq.s32 	%p548, %r982, 0;
	xor.pred  	%p549, %p548, %p694;
	xor.pred  	%p550, %p547, %p549;
	selp.f32 	%f361, %f118, %f117, %p550;
	selp.b32 	%r983, %r369, %r368, %p550;
	st.local.f32 	[%rd93+4], %f361;
	st.local.u32 	[%rd94+4], %r983;
	bra.uni 	$L__BB0_409;
$L__BB0_403:
	setp.le.s32 	%p551, %r364, %r363;
	@%p551 bra 	$L__BB0_409;
	mul.wide.u32 	%rd285, %r1127, 4;
	add.s64 	%rd95, %rd1, %rd285;
	ld.local.f32 	%f119, [%rd95+4];
	add.s64 	%rd96, %rd2, %rd285;
	ld.local.u32 	%r370, [%rd96+4];
	mul.wide.u32 	%rd286, %r366, 4;
	add.s64 	%rd97, %rd1, %rd286;
	ld.local.f32 	%f120, [%rd97];
	add.s64 	%rd98, %rd2, %rd286;
	ld.local.u32 	%r371, [%rd98];
	setp.lt.f32 	%p553, %f119, %f120;
	mov.pred 	%p695, -1;
	@%p553 bra 	$L__BB0_406;
	setp.eq.f32 	%p554, %f119, %f120;
	setp.le.s32 	%p555, %r370, %r371;
	and.pred  	%p695, %p554, %p555;
$L__BB0_406:
	setp.eq.s32 	%p556, %r367, 0;
	selp.f32 	%f121, %f119, %f120, %p695;
	selp.b32 	%r372, %r370, %r371, %p695;
	selp.f32 	%f122, %f120, %f119, %p695;
	selp.b32 	%r373, %r371, %r370, %p695;
	@%p556 bra 	$L__BB0_408;
	st.local.f32 	[%rd95+4], %f122;
	st.local.u32 	[%rd96+4], %r373;
	st.local.f32 	[%rd97], %f121;
	st.local.u32 	[%rd98], %r372;
	bra.uni 	$L__BB0_409;
$L__BB0_408:
	st.local.f32 	[%rd95+4], %f121;
	st.local.u32 	[%rd96+4], %r372;
	st.local.f32 	[%rd97], %f122;
	st.local.u32 	[%rd98], %r373;
$L__BB0_409:
	add.s32 	%r1127, %r1127, 2;
	setp.ne.s32 	%p557, %r1127, %r347;
	mov.u32 	%r1128, %r347;
	@%p557 bra 	$L__BB0_389;
$L__BB0_410:
	setp.eq.s32 	%p558, %r345, 0;
	@%p558 bra 	$L__BB0_421;
	add.s32 	%r376, %r1128, %r344;
	xor.b32  	%r377, %r376, %r350;
	shr.s32 	%r378, %r377, %r6;
	and.b32  	%r379, %r377, %r343;
	and.b32  	%r380, %r376, %r1125;
	setp.eq.s32 	%p559, %r378, %r1;
	@%p559 bra 	$L__BB0_415;
	mul.wide.u32 	%rd287, %r379, 4;
	add.s64 	%rd288, %rd1, %rd287;
	ld.local.u32 	%r984, [%rd288];
	shfl.sync.idx.b32	%r985|%p561, %r984, %r378, 31, -1;
	mov.b32 	%f123, %r985;
	add.s64 	%rd289, %rd2, %rd287;
	ld.local.u32 	%r986, [%rd289];
	shfl.sync.idx.b32	%r381|%p562, %r986, %r378, 31, -1;
	mul.wide.u32 	%rd290, %r1128, 4;
	add.s64 	%rd99, %rd1, %rd290;
	ld.local.f32 	%f124, [%rd99];
	add.s64 	%rd100, %rd2, %rd290;
	ld.local.u32 	%r382, [%rd100];
	setp.lt.f32 	%p563, %f124, %f123;
	mov.pred 	%p696, -1;
	@%p563 bra 	$L__BB0_414;
	setp.eq.f32 	%p564, %f124, %f123;
	setp.le.s32 	%p565, %r382, %r381;
	and.pred  	%p696, %p564, %p565;
$L__BB0_414:
	setp.eq.s32 	%p566, %r380, 0;
	and.b32  	%r987, %r376, %r350;
	setp.eq.s32 	%p567, %r987, 0;
	xor.pred  	%p568, %p567, %p696;
	xor.pred  	%p569, %p566, %p568;
	selp.f32 	%f362, %f124, %f123, %p569;
	selp.b32 	%r988, %r382, %r381, %p569;
	st.local.f32 	[%rd99], %f362;
	st.local.u32 	[%rd100], %r988;
	bra.uni 	$L__BB0_421;
$L__BB0_415:
	setp.le.s32 	%p570, %r377, %r376;
	@%p570 bra 	$L__BB0_421;
	mul.wide.u32 	%rd291, %r1128, 4;
	add.s64 	%rd101, %rd1, %rd291;
	ld.local.f32 	%f125, [%rd101];
	add.s64 	%rd102, %rd2, %rd291;
	ld.local.u32 	%r383, [%rd102];
	mul.wide.u32 	%rd292, %r379, 4;
	add.s64 	%rd103, %rd1, %rd292;
	ld.local.f32 	%f126, [%rd103];
	add.s64 	%rd104, %rd2, %rd292;
	ld.local.u32 	%r384, [%rd104];
	setp.lt.f32 	%p572, %f125, %f126;
	mov.pred 	%p697, -1;
	@%p572 bra 	$L__BB0_418;
	setp.eq.f32 	%p573, %f125, %f126;
	setp.le.s32 	%p574, %r383, %r384;
	and.pred  	%p697, %p573, %p574;
$L__BB0_418:
	setp.eq.s32 	%p575, %r380, 0;
	selp.f32 	%f127, %f125, %f126, %p697;
	selp.b32 	%r385, %r383, %r384, %p697;
	selp.f32 	%f128, %f126, %f125, %p697;
	selp.b32 	%r386, %r384, %r383, %p697;
	@%p575 bra 	$L__BB0_420;
	st.local.f32 	[%rd101], %f128;
	st.local.u32 	[%rd102], %r386;
	st.local.f32 	[%rd103], %f127;
	st.local.u32 	[%rd104], %r385;
	bra.uni 	$L__BB0_421;
$L__BB0_420:
	st.local.f32 	[%rd101], %f127;
	st.local.u32 	[%rd102], %r385;
	st.local.f32 	[%rd103], %f128;
	st.local.u32 	[%rd104], %r386;
$L__BB0_421:
	bar.warp.sync 	-1;
	shr.u32 	%r1126, %r350, 1;
	setp.gt.u32 	%p576, %r350, 1;
	@%p576 bra 	$L__BB0_386;
$L__BB0_422:
	shl.b32 	%r1125, %r1125, 1;
	setp.le.s32 	%p577, %r1125, %r477;
	@%p577 bra 	$L__BB0_385;
$L__BB0_423:
	setp.lt.s32 	%p578, %r477, 32;
	bar.warp.sync 	-1;
	@%p578 bra 	$L__BB0_450;
	shl.b32 	%r389, %r1, %r6;
	add.s32 	%r990, %r5, -1;
	and.b32  	%r390, %r5, 3;
	setp.lt.u32 	%p579, %r990, 3;
	mov.b32 	%r1131, 0;
	@%p579 bra 	$L__BB0_443;
	and.b32  	%r1131, %r5, 67108860;
	mov.b32 	%r1129, 0;
$L__BB0_426:
	add.s32 	%r992, %r1129, %r389;
	not.b32 	%r993, %r992;
	add.s32 	%r994, %r477, %r993;
	shl.b32 	%r995, %r994, 2;
	add.s32 	%r393, %r29, %r995;
	ld.shared.f32 	%f129, [%r393+8192];
	add.s32 	%r394, %r30, %r995;
	ld.shared.u32 	%r395, [%r394];
	mul.wide.u32 	%rd293, %r1129, 4;
	add.s64 	%rd105, %rd1, %rd293;
	ld.local.f32 	%f130, [%rd105];
	setp.lt.f32 	%p580, %f129, %f130;
	add.s64 	%rd106, %rd2, %rd293;
	@%p580 bra 	$L__BB0_429;
	setp.neu.f32 	%p581, %f129, %f130;
	@%p581 bra 	$L__BB0_430;
	ld.local.u32 	%r996, [%rd106];
	setp.ge.s32 	%p582, %r395, %r996;
	@%p582 bra 	$L__BB0_430;
$L__BB0_429:
	st.local.f32 	[%rd105], %f129;
	st.local.u32 	[%rd106], %r395;
$L__BB0_430:
	ld.shared.f32 	%f131, [%r393+8188];
	ld.shared.u32 	%r396, [%r394+-4];
	ld.local.f32 	%f132, [%rd105+4];
	setp.lt.f32 	%p583, %f131, %f132;
	@%p583 bra 	$L__BB0_433;
	setp.neu.f32 	%p584, %f131, %f132;
	@%p584 bra 	$L__BB0_434;
	ld.local.u32 	%r997, [%rd106+4];
	setp.ge.s32 	%p585, %r396, %r997;
	@%p585 bra 	$L__BB0_434;
$L__BB0_433:
	st.local.f32 	[%rd105+4], %f131;
	st.local.u32 	[%rd106+4], %r396;
$L__BB0_434:
	ld.shared.f32 	%f133, [%r393+8184];
	ld.shared.u32 	%r397, [%r394+-8];
	ld.local.f32 	%f134, [%rd105+8];
	setp.lt.f32 	%p586, %f133, %f134;
	@%p586 bra 	$L__BB0_437;
	setp.neu.f32 	%p587, %f133, %f134;
	@%p587 bra 	$L__BB0_438;
	ld.local.u32 	%r998, [%rd106+8];
	setp.ge.s32 	%p588, %r397, %r998;
	@%p588 bra 	$L__BB0_438;
$L__BB0_437:
	st.local.f32 	[%rd105+8], %f133;
	st.local.u32 	[%rd106+8], %r397;
$L__BB0_438:
	ld.shared.f32 	%f135, [%r393+8180];
	ld.shared.u32 	%r398, [%r394+-12];
	ld.local.f32 	%f136, [%rd105+12];
	setp.lt.f32 	%p589, %f135, %f136;
	@%p589 bra 	$L__BB0_441;
	setp.neu.f32 	%p590, %f135, %f136;
	@%p590 bra 	$L__BB0_442;
	ld.local.u32 	%r999, [%rd106+12];
	setp.ge.s32 	%p591, %r398, %r999;
	@%p591 bra 	$L__BB0_442;
$L__BB0_441:
	st.local.f32 	[%rd105+12], %f135;
	st.local.u32 	[%rd106+12], %r398;
$L__BB0_442:
	add.s32 	%r1129, %r1129, 4;
	setp.ne.s32 	%p592, %r1129, %r1131;
	@%p592 bra 	$L__BB0_426;
$L__BB0_443:
	setp.eq.s32 	%p593, %r390, 0;
	@%p593 bra 	$L__BB0_450;
	mov.b32 	%r1132, 0;
$L__BB0_445:
	.pragma "nounroll";
	add.s32 	%r1001, %r1131, %r389;
	not.b32 	%r1002, %r1001;
	add.s32 	%r1003, %r477, %r1002;
	shl.b32 	%r1004, %r1003, 2;
	add.s32 	%r1005, %r29, %r1004;
	ld.shared.f32 	%f137, [%r1005+8192];
	add.s32 	%r1006, %r30, %r1004;
	ld.shared.u32 	%r403, [%r1006];
	mul.wide.u32 	%rd294, %r1131, 4;
	add.s64 	%rd107, %rd1, %rd294;
	ld.local.f32 	%f138, [%rd107];
	setp.lt.f32 	%p594, %f137, %f138;
	add.s64 	%rd108, %rd2, %rd294;
	@%p594 bra 	$L__BB0_448;
	setp.neu.f32 	%p595, %f137, %f138;
	@%p595 bra 	$L__BB0_449;
	ld.local.u32 	%r1007, [%rd108];
	setp.ge.s32 	%p596, %r403, %r1007;
	@%p596 bra 	$L__BB0_449;
$L__BB0_448:
	st.local.f32 	[%rd107], %f137;
	st.local.u32 	[%rd108], %r403;
$L__BB0_449:
	add.s32 	%r1131, %r1131, 1;
	add.s32 	%r1132, %r1132, 1;
	setp.ne.s32 	%p597, %r1132, %r390;
	@%p597 bra 	$L__BB0_445;
$L__BB0_450:
	setp.lt.s32 	%p598, %r477, 2;
	bar.warp.sync 	-1;
	@%p598 bra 	$L__BB0_490;
	shl.b32 	%r406, %r1, %r6;
	and.b32  	%r407, %r5, 1;
	and.b32  	%r408, %r477, 2147483616;
	and.b32  	%r409, %r5, 67108862;
	neg.s32 	%r410, %r409;
	add.s64 	%rd109, %rd1, 4;
	add.s64 	%rd110, %rd2, 4;
	mov.b32 	%r1133, 2;
$L__BB0_452:
	shr.s32 	%r1134, %r1133, 1;
	setp.lt.s32 	%p599, %r1134, 1;
	@%p599 bra 	$L__BB0_489;
$L__BB0_453:
	mov.u32 	%r413, %r1134;
	setp.lt.s32 	%p600, %r477, 32;
	@%p600 bra 	$L__BB0_488;
	setp.eq.s32 	%p601, %r408, 32;
	mov.b32 	%r1137, 0;
	@%p601 bra 	$L__BB0_477;
	mov.u32 	%r1135, %r406;
	mov.u64 	%rd328, %rd110;
	mov.u64 	%rd329, %rd109;
	mov.u32 	%r1136, %r410;
$L__BB0_456:
	add.s32 	%r416, %r1135, 1;
	xor.b32  	%r417, %r1135, %r413;
	shr.s32 	%r418, %r417, %r6;
	and.b32  	%r419, %r417, %r343;
	and.b32  	%r420, %r1135, %r1133;
	setp.ne.s32 	%p602, %r418, %r1;
	@%p602 bra 	$L__BB0_463;
	setp.le.s32 	%p613, %r417, %r1135;
	@%p613 bra 	$L__BB0_466;
	ld.local.f32 	%f139, [%rd329+-4];
	ld.local.u32 	%r421, [%rd328+-4];
	mul.wide.u32 	%rd298, %r419, 4;
	add.s64 	%rd113, %rd1, %rd298;
	ld.local.f32 	%f140, [%rd113];
	add.s64 	%rd114, %rd2, %rd298;
	ld.local.u32 	%r422, [%rd114];
	setp.lt.f32 	%p615, %f139, %f140;
	mov.pred 	%p698, -1;
	@%p615 bra 	$L__BB0_460;
	setp.eq.f32 	%p616, %f139, %f140;
	setp.le.s32 	%p617, %r421, %r422;
	and.pred  	%p698, %p616, %p617;
$L__BB0_460:
	setp.ne.s32 	%p618, %r420, 0;
	selp.f32 	%f141, %f139, %f140, %p698;
	selp.b32 	%r423, %r421, %r422, %p698;
	selp.f32 	%f142, %f140, %f139, %p698;
	selp.b32 	%r424, %r422, %r421, %p698;
	@%p618 bra 	$L__BB0_462;
	st.local.f32 	[%rd329+-4], %f141;
	st.local.u32 	[%rd328+-4], %r423;
	st.local.f32 	[%rd113], %f142;
	st.local.u32 	[%rd114], %r424;
	bra.uni 	$L__BB0_466;
$L__BB0_462:
	st.local.f32 	[%rd329+-4], %f142;
	st.local.u32 	[%rd328+-4], %r424;
	st.local.f32 	[%rd113], %f141;
	st.local.u32 	[%rd114], %r423;
	bra.uni 	$L__BB0_466;
$L__BB0_463:
	mul.wide.u32 	%rd295, %r419, 4;
	add.s64 	%rd296, %rd1, %rd295;
	ld.local.u32 	%r1010, [%rd296];
	shfl.sync.idx.b32	%r1011|%p604, %r1010, %r418, 31, -1;
	mov.b32 	%f143, %r1011;
	add.s64 	%rd297, %rd2, %rd295;
	ld.local.u32 	%r1012, [%rd297];
	shfl.sync.idx.b32	%r425|%p605, %r1012, %r418, 31, -1;
	ld.local.f32 	%f144, [%rd329+-4];
	ld.local.u32 	%r426, [%rd328+-4];
	setp.lt.f32 	%p606, %f144, %f143;
	mov.pred 	%p699, -1;
	@%p606 bra 	$L__BB0_465;
	setp.eq.f32 	%p607, %f144, %f143;
	setp.le.s32 	%p608, %r426, %r425;
	and.pred  	%p699, %p607, %p608;
$L__BB0_465:
	setp.eq.s32 	%p609, %r420, 0;
	and.b32  	%r1013, %r1135, %r413;
	setp.eq.s32 	%p610, %r1013, 0;
	xor.pred  	%p611, %p610, %p699;
	xor.pred  	%p612, %p609, %p611;
	selp.f32 	%f363, %f144, %f143, %p612;
	selp.b32 	%r1014, %r426, %r425, %p612;
	st.local.f32 	[%rd329+-4], %f363;
	st.local.u32 	[%rd328+-4], %r1014;
$L__BB0_466:
	xor.b32  	%r427, %r416, %r413;
	shr.s32 	%r428, %r427, %r6;
	and.b32  	%r429, %r427, %r343;
	and.b32  	%r430, %r416, %r1133;
	setp.eq.s32 	%p619, %r428, %r1;
	@%p619 bra 	$L__BB0_470;
	mul.wide.u32 	%rd299, %r429, 4;
	add.s64 	%rd300, %rd1, %rd299;
	ld.local.u32 	%r1015, [%rd300];
	shfl.sync.idx.b32	%r1016|%p621, %r1015, %r428, 31, -1;
	mov.b32 	%f145, %r1016;
	add.s64 	%rd301, %rd2, %rd299;
	ld.local.u32 	%r1017, [%rd301];
	shfl.sync.idx.b32	%r431|%p622, %r1017, %r428, 31, -1;
	ld.local.f32 	%f146, [%rd329];
	ld.local.u32 	%r432, [%rd328];
	setp.lt.f32 	%p623, %f146, %f145;
	mov.pred 	%p700, -1;
	@%p623 bra 	$L__BB0_469;
	setp.eq.f32 	%p624, %f146, %f145;
	setp.le.s32 	%p625, %r432, %r431;
	and.pred  	%p700, %p624, %p625;
$L__BB0_469:
	setp.eq.s32 	%p626, %r430, 0;
	and.b32  	%r1018, %r416, %r413;
	setp.eq.s32 	%p627, %r1018, 0;
	xor.pred  	%p628, %p627, %p700;
	xor.pred  	%p629, %p626, %p628;
	selp.f32 	%f364, %f146, %f145, %p629;
	selp.b32 	%r1019, %r432, %r431, %p629;
	st.local.f32 	[%rd329], %f364;
	st.local.u32 	[%rd328], %r1019;
	bra.uni 	$L__BB0_476;
$L__BB0_470:
	setp.le.s32 	%p630, %r427, %r416;
	@%p630 bra 	$L__BB0_476;
	ld.local.f32 	%f147, [%rd329];
	ld.local.u32 	%r433, [%rd328];
	mul.wide.u32 	%rd302, %r429, 4;
	add.s64 	%rd115, %rd1, %rd302;
	ld.local.f32 	%f148, [%rd115];
	add.s64 	%rd116, %rd2, %rd302;
	ld.local.u32 	%r434, [%rd116];
	setp.lt.f32 	%p632, %f147, %f148;
	mov.pred 	%p701, -1;
	@%p632 bra 	$L__BB0_473;
	setp.eq.f32 	%p633, %f147, %f148;
	setp.le.s32 	%p634, %r433, %r434;
	and.pred  	%p701, %p633, %p634;
$L__BB0_473:
	setp.eq.s32 	%p635, %r430, 0;
	selp.f32 	%f149, %f147, %f148, %p701;
	selp.b32 	%r435, %r433, %r434, %p701;
	selp.f32 	%f150, %f148, %f147, %p701;
	selp.b32 	%r436, %r434, %r433, %p701;
	@%p635 bra 	$L__BB0_475;
	st.local.f32 	[%rd329], %f150;
	st.local.u32 	[%rd328], %r436;
	st.local.f32 	[%rd115], %f149;
	st.local.u32 	[%rd116], %r435;
	bra.uni 	$L__BB0_476;
$L__BB0_475:
	st.local.f32 	[%rd329], %f149;
	st.local.u32 	[%rd328], %r435;
	st.local.f32 	[%rd115], %f150;
	st.local.u32 	[%rd116], %r436;
$L__BB0_476:
	add.s32 	%r1136, %r1136, 2;
	add.s64 	%rd329, %rd329, 8;
	add.s64 	%rd328, %rd328, 8;
	add.s32 	%r1135, %r1135, 2;
	setp.ne.s32 	%p636, %r1136, 0;
	mov.u32 	%r1137, %r409;
	@%p636 bra 	$L__BB0_456;
$L__BB0_477:
	setp.eq.s32 	%p637, %r407, 0;
	@%p637 bra 	$L__BB0_488;
	add.s32 	%r440, %r1137, %r406;
	xor.b32  	%r441, %r440, %r413;
	shr.s32 	%r442, %r441, %r6;
	and.b32  	%r443, %r441, %r343;
	and.b32  	%r444, %r440, %r1133;
	setp.eq.s32 	%p638, %r442, %r1;
	@%p638 bra 	$L__BB0_482;
	mul.wide.u32 	%rd303, %r443, 4;
	add.s64 	%rd304, %rd1, %rd303;
	ld.local.u32 	%r1020, [%rd304];
	shfl.sync.idx.b32	%r1021|%p640, %r1020, %r442, 31, -1;
	mov.b32 	%f151, %r1021;
	add.s64 	%rd305, %rd2, %rd303;
	ld.local.u32 	%r1022, [%rd305];
	shfl.sync.idx.b32	%r445|%p641, %r1022, %r442, 31, -1;
	mul.wide.u32 	%rd306, %r1137, 4;
	add.s64 	%rd119, %rd1, %rd306;
	ld.local.f32 	%f152, [%rd119];
	add.s64 	%rd120, %rd2, %rd306;
	ld.local.u32 	%r446, [%rd120];
	setp.lt.f32 	%p642, %f152, %f151;
	mov.pred 	%p702, -1;
	@%p642 bra 	$L__BB0_481;
	setp.eq.f32 	%p643, %f152, %f151;
	setp.le.s32 	%p644, %r446, %r445;
	and.pred  	%p702, %p643, %p644;
$L__BB0_481:
	setp.eq.s32 	%p645, %r444, 0;
	and.b32  	%r1023, %r440, %r413;
	setp.eq.s32 	%p646, %r1023, 0;
	xor.pred  	%p647, %p646, %p702;
	xor.pred  	%p648, %p645, %p647;
	selp.f32 	%f365, %f152, %f151, %p648;
	selp.b32 	%r1024, %r446, %r445, %p648;
	st.local.f32 	[%rd119], %f365;
	st.local.u32 	[%rd120], %r1024;
	bra.uni 	$L__BB0_488;
$L__BB0_482:
	setp.le.s32 	%p649, %r441, %r440;
	@%p649 bra 	$L__BB0_488;
	mul.wide.u32 	%rd307, %r1137, 4;
	add.s64 	%rd121, %rd1, %rd307;
	ld.local.f32 	%f153, [%rd121];
	add.s64 	%rd122, %rd2, %rd307;
	ld.local.u32 	%r447, [%rd122];
	mul.wide.u32 	%rd308, %r443, 4;
	add.s64 	%rd123, %rd1, %rd308;
	ld.local.f32 	%f154, [%rd123];
	add.s64 	%rd124, %rd2, %rd308;
	ld.local.u32 	%r448, [%rd124];
	setp.lt.f32 	%p651, %f153, %f154;
	mov.pred 	%p703, -1;
	@%p651 bra 	$L__BB0_485;
	setp.eq.f32 	%p652, %f153, %f154;
	setp.le.s32 	%p653, %r447, %r448;
	and.pred  	%p703, %p652, %p653;
$L__BB0_485:
	setp.eq.s32 	%p654, %r444, 0;
	selp.f32 	%f155, %f153, %f154, %p703;
	selp.b32 	%r449, %r447, %r448, %p703;
	selp.f32 	%f156, %f154, %f153, %p703;
	selp.b32 	%r450, %r448, %r447, %p703;
	@%p654 bra 	$L__BB0_487;
	st.local.f32 	[%rd121], %f156;
	st.local.u32 	[%rd122], %r450;
	st.local.f32 	[%rd123], %f155;
	st.local.u32 	[%rd124], %r449;
	bra.uni 	$L__BB0_488;
$L__BB0_487:
	st.local.f32 	[%rd121], %f155;
	st.local.u32 	[%rd122], %r449;
	st.local.f32 	[%rd123], %f156;
	st.local.u32 	[%rd124], %r450;
$L__BB0_488:
	bar.warp.sync 	-1;
	shr.u32 	%r1134, %r413, 1;
	setp.gt.u32 	%p655, %r413, 1;
	@%p655 bra 	$L__BB0_453;
$L__BB0_489:
	shl.b32 	%r1133, %r1133, 1;
	setp.le.s32 	%p656, %r1133, %r477;
	@%p656 bra 	$L__BB0_452;
$L__BB0_490:
	setp.ne.s32 	%p657, %r1, 0;
	bar.warp.sync 	-1;
	mul.wide.s32 	%rd309, %r5, 4;
	add.s64 	%rd310, %rd1, %rd309;
	ld.local.u32 	%r1025, [%rd310+-4];
	shfl.sync.idx.b32	%r1026|%p658, %r1025, 31, 31, -1;
	@%p657 bra 	$L__BB0_492;
	mov.b32 	%r1027, 0;
	st.shared.u32 	[%r9+8192], %r1027;
$L__BB0_492:
	bar.warp.sync 	-1;
$L__BB0_493:
	setp.lt.s32 	%p659, %r477, 32;
	mul.lo.s32 	%r453, %r477, %r4;
	@%p659 bra 	$L__BB0_506;
	ld.param.u64 	%rd327, [_Z12knn2d_kernelPK6float2iS1_iiPSt4pairIifE_param_5];
	cvta.to.global.u64 	%rd125, %rd327;
	mul.lo.s32 	%r454, %r5, %r1;
	add.s32 	%r455, %r454, %r453;
	add.s32 	%r1029, %r5, -1;
	and.b32  	%r456, %r5, 15;
	setp.lt.u32 	%p660, %r1029, 15;
	mov.b32 	%r1141, 0;
	@%p660 bra 	$L__BB0_497;
	and.b32  	%r1141, %r5, 67108848;
	neg.s32 	%r1139, %r1141;
	add.s64 	%rd126, %rd125, 64;
	add.s64 	%rd331, %rd2, 32;
	add.s64 	%rd330, %rd1, 32;
	mov.u32 	%r1138, %r455;
$L__BB0_496:
	.pragma "nounroll";
	mul.wide.s32 	%rd311, %r1138, 8;
	add.s64 	%rd312, %rd126, %rd311;
	ld.local.v4.u32 	{%r1030, %r1031, %r1032, %r1033}, [%rd331+-32];
	st.global.u32 	[%rd312+-64], %r1030;
	ld.local.v4.f32 	{%f366, %f367, %f368, %f369}, [%rd330+-32];
	st.global.f32 	[%rd312+-60], %f366;
	st.global.u32 	[%rd312+-56], %r1031;
	st.global.f32 	[%rd312+-52], %f367;
	st.global.u32 	[%rd312+-48], %r1032;
	st.global.f32 	[%rd312+-44], %f368;
	st.global.u32 	[%rd312+-40], %r1033;
	st.global.f32 	[%rd312+-36], %f369;
	ld.local.v4.u32 	{%r1034, %r1035, %r1036, %r1037}, [%rd331+-16];
	st.global.u32 	[%rd312+-32], %r1034;
	ld.local.v4.f32 	{%f370, %f371, %f372, %f373}, [%rd330+-16];
	st.global.f32 	[%rd312+-28], %f370;
	st.global.u32 	[%rd312+-24], %r1035;
	st.global.f32 	[%rd312+-20], %f371;
	st.global.u32 	[%rd312+-16], %r1036;
	st.global.f32 	[%rd312+-12], %f372;
	st.global.u32 	[%rd312+-8], %r1037;
	st.global.f32 	[%rd312+-4], %f373;
	ld.local.v4.u32 	{%r1038, %r1039, %r1040, %r1041}, [%rd331];
	st.global.u32 	[%rd312], %r1038;
	ld.local.v4.f32 	{%f374, %f375, %f376, %f377}, [%rd330];
	st.global.f32 	[%rd312+4], %f374;
	st.global.u32 	[%rd312+8], %r1039;
	st.global.f32 	[%rd312+12], %f375;
	st.global.u32 	[%rd312+16], %r1040;
	st.global.f32 	[%rd312+20], %f376;
	st.global.u32 	[%rd312+24], %r1041;
	st.global.f32 	[%rd312+28], %f377;
	ld.local.v4.u32 	{%r1042, %r1043, %r1044, %r1045}, [%rd331+16];
	st.global.u32 	[%rd312+32], %r1042;
	ld.local.v4.f32 	{%f378, %f379, %f380, %f381}, [%rd330+16];
	st.global.f32 	[%rd312+36], %f378;
	st.global.u32 	[%rd312+40], %r1043;
	st.global.f32 	[%rd312+44], %f379;
	st.global.u32 	[%rd312+48], %r1044;
	st.global.f32 	[%rd312+52], %f380;
	st.global.u32 	[%rd312+56], %r1045;
	st.global.f32 	[%rd312+60], %f381;
	add.s32 	%r1139, %r1139, 16;
	add.s32 	%r1138, %r1138, 16;
	add.s64 	%rd331, %rd331, 64;
	add.s64 	%rd330, %rd330, 64;
	setp.ne.s32 	%p661, %r1139, 0;
	@%p661 bra 	$L__BB0_496;
$L__BB0_497:
	setp.eq.s32 	%p662, %r456, 0;
	@%p662 bra 	$L__BB0_506;
	and.b32  	%r464, %r5, 7;
	setp.lt.u32 	%p663, %r456, 8;
	@%p663 bra 	$L__BB0_500;
	add.s32 	%r1046, %r455, %r1141;
	mul.wide.u32 	%rd313, %r1141, 4;
	add.s64 	%rd314, %rd2, %rd313;
	ld.local.u32 	%r1047, [%rd314];
	mul.wide.s32 	%rd315, %r1046, 8;
	add.s64 	%rd316, %rd125, %rd315;
	st.global.u32 	[%rd316], %r1047;
	add.s64 	%rd317, %rd1, %rd313;
	ld.local.f32 	%f382, [%rd317];
	st.global.f32 	[%rd316+4], %f382;
	ld.local.u32 	%r1048, [%rd314+4];
	st.global.u32 	[%rd316+8], %r1048;
	ld.local.f32 	%f383, [%rd317+4];
	st.global.f32 	[%rd316+12], %f383;
	ld.local.u32 	%r1049, [%rd314+8];
	st.global.u32 	[%rd316+16], %r1049;
	ld.local.f32 	%f384, [%rd317+8];
	st.global.f32 	[%rd316+20], %f384;
	ld.local.u32 	%r1050, [%rd314+12];
	st.global.u32 	[%rd316+24], %r1050;
	ld.local.f32 	%f385, [%rd317+12];
	st.global.f32 	[%rd316+28], %f385;
	ld.local.u32 	%r1051, [%rd314+16];
	st.global.u32 	[%rd316+32], %r1051;
	ld.local.f32 	%f386, [%rd317+16];
	st.global.f32 	[%rd316+36], %f386;
	ld.local.u32 	%r1052, [%rd314+20];
	st.global.u32 	[%rd316+40], %r1052;
	ld.local.f32 	%f387, [%rd317+20];
	st.global.f32 	[%rd316+44], %f387;
	ld.local.u32 	%r1053, [%rd314+24];
	st.global.u32 	[%rd316+48], %r1053;
	ld.local.f32 	%f388, [%rd317+24];
	st.global.f32 	[%rd316+52], %f388;
	ld.local.u32 	%r1054, [%rd314+28];
	st.global.u32 	[%rd316+56], %r1054;
	ld.local.f32 	%f389, [%rd317+28];
	st.global.f32 	[%rd316+60], %f389;
	add.s32 	%r1141, %r1141, 8;
$L__BB0_500:
	setp.eq.s32 	%p664, %r464, 0;
	@%p664 bra 	$L__BB0_506;
	and.b32  	%r467, %r5, 3;
	setp.lt.u32 	%p665, %r464, 4;
	@%p665 bra 	$L__BB0_503;
	add.s32 	%r1055, %r455, %r1141;
	mul.wide.u32 	%rd318, %r1141, 4;
	add.s64 	%rd319, %rd2, %rd318;
	ld.local.u32 	%r1056, [%rd319];
	mul.wide.s32 	%rd320, %r1055, 8;
	add.s64 	%rd321, %rd125, %rd320;
	st.global.u32 	[%rd321], %r1056;
	add.s64 	%rd322, %rd1, %rd318;
	ld.local.f32 	%f390, [%rd322];
	st.global.f32 	[%rd321+4], %f390;
	ld.local.u32 	%r1057, [%rd319+4];
	st.global.u32 	[%rd321+8], %r1057;
	ld.local.f32 	%f391, [%rd322+4];
	st.global.f32 	[%rd321+12], %f391;
	ld.local.u32 	%r1058, [%rd319+8];
	st.global.u32 	[%rd321+16], %r1058;
	ld.local.f32 	%f392, [%rd322+8];
	st.global.f32 	[%rd321+20], %f392;
	ld.local.u32 	%r1059, [%rd319+12];
	st.global.u32 	[%rd321+24], %r1059;
	ld.local.f32 	%f393, [%rd322+12];
	st.global.f32 	[%rd321+28], %f393;
	add.s32 	%r1141, %r1141, 4;
$L__BB0_503:
	setp.eq.s32 	%p666, %r467, 0;
	@%p666 bra 	$L__BB0_506;
	mul.wide.u32 	%rd323, %r1141, 4;
	add.s64 	%rd333, %rd1, %rd323;
	add.s64 	%rd332, %rd2, %rd323;
	add.s64 	%rd135, %rd125, 4;
	add.s32 	%r1060, %r1141, %r453;
	add.s32 	%r1144, %r1060, %r454;
	neg.s32 	%r1143, %r467;
$L__BB0_505:
	.pragma "nounroll";
	mul.wide.s32 	%rd324, %r1144, 8;
	add.s64 	%rd325, %rd135, %rd324;
	ld.local.u32 	%r1061, [%rd332];
	st.global.u32 	[%rd325+-4], %r1061;
	ld.local.f32 	%f394, [%rd333];
	st.global.f32 	[%rd325], %f394;
	add.s64 	%rd333, %rd333, 4;
	add.s64 	%rd332, %rd332, 4;
	add.s32 	%r1144, %r1144, 1;
	add.s32 	%r1143, %r1143, 1;
	setp.ne.s32 	%p667, %r1143, 0;
	@%p667 bra 	$L__BB0_505;
$L__BB0_506:
	ret;

}


// ===== COMPILED SASS (sm_100) =====

	.target	sm_100

	.elftype	@"ET_EXEC"


//--------------------- .note.nv.tkinfo           --------------------------
	.section	.note.nv.tkinfo,"",@"SHT_NOTE"
	.sectionflags	@"SHF_NOTE_NV_TKINFO"
	.tkinfo
        /*0018*/ 	.word	0x00000002
        /*0030*/ 	.string	""
        /*0030*/ 	.string	"ptxas"
        /*0030*/ 	.string	"Cuda compilation tools, release 13.0, V13.0.88"
        /*0030*/ 	.string	"Build cuda_13.0.r13.0/compiler.36424714_0"
        /*0030*/ 	.string	"-arch sm_100 -m 64 "



//--------------------- .note.nv.cuinfo           --------------------------
	.section	.note.nv.cuinfo,"",@"SHT_NOTE"
	.sectionflags	@"SHF_NOTE_NV_CUINFO"
        /*0018*/ 	.short	0x0002
        /*001a*/ 	.short	0x0064
        /*001c*/ 	.short	0x0082
	.zero		2


//--------------------- .nv.info                  --------------------------
	.section	.nv.info,"",@"SHT_CUDA_INFO"
	.align	4


	//----- nvinfo : EIATTR_REGCOUNT
	.align		4
        /*0000*/ 	.byte	0x04, 0x2f
        /*0002*/ 	.short	(.L_1 - .L_0)
	.align		4
.L_0:
        /*0004*/ 	.word	index@(_Z12knn2d_kernelPK6float2iS1_iiPSt4pairIifE)
        /*0008*/ 	.word	0x00000027


	//----- nvinfo : EIATTR_FRAME_SIZE
	.align		4
.L_1:
        /*000c*/ 	.byte	0x04, 0x11
        /*000e*/ 	.short	(.L_3 - .L_2)
	.align		4
.L_2:
        /*0010*/ 	.word	index@(_Z12knn2d_kernelPK6float2iS1_iiPSt4pairIifE)
        /*0014*/ 	.word	0x00000100


	//----- nvinfo : EIATTR_MIN_STACK_SIZE
	.align		4
.L_3:
        /*0018*/ 	.byte	0x04, 0x12
        /*001a*/ 	.short	(.L_5 - .L_4)
	.align		4
.L_4:
        /*001c*/ 	.word	index@(_Z12knn2d_kernelPK6float2iS1_iiPSt4pairIifE)
        /*0020*/ 	.word	0x00000100
.L_5:


//--------------------- .nv.compat                --------------------------
	.section	.nv.compat,"",@"SHT_CUDA_COMPAT_INFO"
	.align	4
        /*0000*/ 	.byte	0x02, 0x09, 0x00, 0x00, 0x02, 0x02, 0x01, 0x00, 0x02, 0x05, 0x05, 0x00, 0x03, 0x07, 0x01, 0x01
        /*0010*/ 	.byte	0x02, 0x03, 0x00, 0x00, 0x02, 0x06, 0x01, 0x00, 0x04, 0x0b, 0x08, 0x00, 0x09, 0x00, 0x00, 0x00
        /*0020*/ 	.byte	0x00, 0x00, 0x00, 0x00


//--------------------- .nv.info._Z12knn2d_kernelPK6float2iS1_iiPSt4pairIifE --------------------------
	.section	.nv.info._Z12knn2d_kernelPK6float2iS1_iiPSt4pairIifE,"",@"SHT_CUDA_INFO"
	.sectionflags	@""
	.align	4


	//----- nvinfo : EIATTR_CUDA_API_VERSION
	.align		4
        /*0000*/ 	.byte	0x04, 0x37
        /*0002*/ 	.short	(.L_7 - .L_6)
.L_6:
        /*0004*/ 	.word	0x00000082


	//----- nvinfo : EIATTR_KPARAM_INFO
	.align		4
.L_7:
        /*0008*/ 	.byte	0x04, 0x17
        /*000a*/ 	.short	(.L_9 - .L_8)
.L_8:
        /*000c*/ 	.word	0x00000000
        /*0010*/ 	.short	0x0005
        /*0012*/ 	.short	0x0020
        /*0014*/ 	.byte	0x00, 0xf5, 0x21, 0x00


	//----- nvinfo : EIATTR_KPARAM_INFO
	.align		4
.L_9:
        /*0018*/ 	.byte	0x04, 0x17
        /*001a*/ 	.short	(.L_11 - .L_10)
.L_10:
        /*001c*/ 	.word	0x00000000
        /*0020*/ 	.short	0x0004
        /*0022*/ 	.short	0x001c
        /*0024*/ 	.byte	0x00, 0xf0, 0x11, 0x00


	//----- nvinfo : EIATTR_KPARAM_INFO
	.align		4
.L_11:
        /*0028*/ 	.byte	0x04, 0x17
        /*002a*/ 	.short	(.L_13 - .L_12)
.L_12:
        /*002c*/ 	.word	0x00000000
        /*0030*/ 	.short	0x0003
        /*0032*/ 	.short	0x0018
        /*0034*/ 	.byte	0x00, 0xf0, 0x11, 0x00


	//----- nvinfo : EIATTR_KPARAM_INFO
	.align		4
.L_13:
        /*0038*/ 	.byte	0x04, 0x17
        /*003a*/ 	.short	(.L_15 - .L_14)
.L_14:
        /*003c*/ 	.word	0x00000000
        /*0040*/ 	.short	0x0002
        /*0042*/ 	.short	0x0010
        /*0044*/ 	.byte	0x00, 0xf5, 0x21, 0x00


	//----- nvinfo : EIATTR_KPARAM_INFO
	.align		4
.L_15:
        /*0048*/ 	.byte	0x04, 0x17
        /*004a*/ 	.short	(.L_17 - .L_16)
.L_16:
        /*004c*/ 	.word	0x00000000
        /*0050*/ 	.short	0x0001
        /*0052*/ 	.short	0x0008
        /*0054*/ 	.byte	0x00, 0xf0, 0x11, 0x00


	//----- nvinfo : EIATTR_KPARAM_INFO
	.align		4
.L_17:
        /*0058*/ 	.byte	0x04, 0x17
        /*005a*/ 	.short	(.L_19 - .L_18)
.L_18:
        /*005c*/ 	.word	0x00000000
        /*0060*/ 	.short	0x0000
        /*0062*/ 	.short	0x0000
        /*0064*/ 	.byte	0x00, 0xf5, 0x21, 0x00


	//----- nvinfo : EIATTR_SPARSE_MMA_MASK
	.align		4
.L_19:
        /*0068*/ 	.byte	0x03, 0x50
        /*006a*/ 	.short	0x0000


	//----- nvinfo : EIATTR_MAXREG_COUNT
	.align		4
        /*006c*/ 	.byte	0x03, 0x1b
        /*006e*/ 	.short	0x00ff


	//----- nvinfo : EIATTR_NUM_BARRIERS
	.align		4
        /*0070*/ 	.byte	0x02, 0x4c
        /*0072*/ 	.byte	0x01
	.zero		1


	//----- nvinfo : EIATTR_MERCURY_ISA_VERSION
	.align		4
        /*0074*/ 	.byte	0x03, 0x5f
        /*0076*/ 	.short	0x0101


	//----- nvinfo : EIATTR_COOP_GROUP_MASK_REGIDS
	.align		4
        /*0078*/ 	.byte	0x04, 0x29
        /*007a*/ 	.short	(.L_21 - .L_20)


	//   ....[0]....
.L_20:
        /*007c*/ 	.word	0xffffffff


	//   ....[1]....
        /*0080*/ 	.word	0xffffffff


	//   ....[2]....
        /*0084*/ 	.word	0xffffffff


	//   ....[3]....
        /*0088*/ 	.word	0xffffffff


	//   ....[4]....
        /*008c*/ 	.word	0xffffffff


	//   ....[5]....
        /*0090*/ 	.word	0xffffffff


	//   ....[6]....
        /*0094*/ 	.word	0xffffffff


	//   ....[7]....
        /*0098*/ 	.word	0xffffffff


	//   ....[8]....
        /*009c*/ 	.word	0xffffffff


	//   ....[9]....
        /*00a0*/ 	.word	0xffffffff


	//   ....[10]....
        /*00a4*/ 	.word	0xffffffff


	//   ....[11]....
        /*00a8*/ 	.word	0xffffffff


	//   ....[12]....
        /*00ac*/ 	.word	0xffffffff


	//   ....[13]....
        /*00b0*/ 	.word	0xffffffff


	//   ....[14]....
        /*00b4*/ 	.word	0xffffffff


	//   ....[15]....
        /*00b8*/ 	.word	0xffffffff


	//   ....[16]....
        /*00bc*/ 	.word	0xffffffff


	//   ....[17]....
        /*00c0*/ 	.word	0xffffffff


	//   ....[18]....
        /*00c4*/ 	.word	0xffffffff


	//   ....[19]....
        /*00c8*/ 	.word	0xffffffff


	//   ....[20]....
        /*00cc*/ 	.word	0xffffffff


	//   ....[21]....
        /*00d0*/ 	.word	0xffffffff


	//   ....[22]....
        /*00d4*/ 	.word	0xffffffff


	//   ....[23]....
        /*00d8*/ 	.word	0xffffffff


	//   ....[24]....
        /*00dc*/ 	.word	0xffffffff


	//   ....[25]....
        /*00e0*/ 	.word	0xffffffff


	//   ....[26]....
        /*00e4*/ 	.word	0xffffffff


	//   ....[27]....
        /*00e8*/ 	.word	0xffffffff


	//   ....[28]....
        /*00ec*/ 	.word	0xffffffff


	//   ....[29]....
        /*00f0*/ 	.word	0xffffffff


	//   ....[30]....
        /*00f4*/ 	.word	0xffffffff


	//   ....[31]....
        /*00f8*/ 	.word	0xffffffff


	//   ....[32]....
        /*00fc*/ 	.word	0xffffffff


	//   ....[33]....
        /*0100*/ 	.word	0xffffffff


	//   ....[34]....
        /*0104*/ 	.word	0xffffffff


	//   ....[35]....
        /*0108*/ 	.word	0xffffffff


	//   ....[36]....
        /*010c*/ 	.word	0xffffffff


	//   ....[37]....
        /*0110*/ 	.word	0xffffffff


	//   ....[38]....
        /*0114*/ 	.word	0xffffffff


	//   ....[39]....
        /*0118*/ 	.word	0xffffffff


	//   ....[40]....
        /*011c*/ 	.word	0xffffffff


	//   ....[41]....
        /*0120*/ 	.word	0xffffffff


	//   ....[42]....
        /*0124*/ 	.word	0xffffffff


	//   ....[43]....
        /*0128*/ 	.word	0xffffffff


	//   ....[44]....
        /*012c*/ 	.word	0xffffffff


	//   ....[45]....
        /*0130*/ 	.word	0xffffffff


	//   ....[46]....
        /*0134*/ 	.word	0xffffffff


	//   ....[47]....
        /*0138*/ 	.word	0xffffffff


	//   ....[48]....
        /*013c*/ 	.word	0xffffffff


	//   ....[49]....
        /*0140*/ 	.word	0xffffffff


	//   ....[50]....
        /*0144*/ 	.word	0xffffffff


	//   ....[51]....
        /*0148*/ 	.word	0xffffffff


	//   ....[52]....
        /*014c*/ 	.word	0xffffffff


	//   ....[53]....
        /*0150*/ 	.word	0xffffffff


	//   ....[54]....
        /*0154*/ 	.word	0xffffffff


	//   ....[55]....
        /*0158*/ 	.word	0xffffffff


	//   ....[56]....
        /*015c*/ 	.word	0xffffffff


	//   ....[57]....
        /*0160*/ 	.word	0xffffffff


	//   ....[58]....
        /*0164*/ 	.word	0xffffffff


	//   ....[59]....
        /*0168*/ 	.word	0xffffffff


	//   ....[60]....
        /*016c*/ 	.word	0xffffffff


	//   ....[61]....
        /*0170*/ 	.word	0xffffffff


	//   ....[62]....
        /*0174*/ 	.word	0xffffffff


	//   ....[63]....
        /*0178*/ 	.word	0xffffffff


	//   ....[64]....
        /*017c*/ 	.word	0xffffffff


	//   ....[65]....
        /*0180*/ 	.word	0xffffffff


	//   ....[66]....
        /*0184*/ 	.word	0xffffffff


	//   ....[67]....
        /*0188*/ 	.word	0xffffffff


	//   ....[68]....
        /*018c*/ 	.word	0xffffffff


	//   ....[69]....
        /*0190*/ 	.word	0xffffffff


	//   ....[70]....
        /*0194*/ 	.word	0xffffffff


	//   ....[71]....
        /*0198*/ 	.word	0x05000004


	//   ....[72]....
        /*019c*/ 	.word	0x05000004


	//   ....[73]....
        /*01a0*/ 	.word	0x05000004


	//   ....[74]....
        /*01a4*/ 	.word	0x05000004


	//   ....[75]....
        /*01a8*/ 	.word	0x05000004


	//   ....[76]....
        /*01ac*/ 	.word	0x05000004


	//   ....[77]....
        /*01b0*/ 	.word	0x05000004


	//   ....[78]....
        /*01b4*/ 	.word	0x05000004


	//   ....[79]....
        /*01b8*/ 	.word	0x05000004


	//   ....[80]....
        /*01bc*/ 	.word	0x05000004


	//   ....[81]....
        /*01c0*/ 	.word	0x05000004


	//   ....[82]....
        /*01c4*/ 	.word	0x05000004


	//   ....[83]....
        /*01c8*/ 	.word	0x05000004


	//   ....[84]....
        /*01cc*/ 	.word	0x05000004


	//   ....[85]....
        /*01d0*/ 	.word	0x05000004


	//   ....[86]....
        /*01d4*/ 	.word	0x05000004


	//   ....[87]....
        /*01d8*/ 	.word	0x05000004


	//   ....[88]....
        /*01dc*/ 	.word	0x05000004


	//   ....[89]....
        /*01e0*/ 	.word	0x05000004


	//   ....[90]....
        /*01e4*/ 	.word	0x05000004


	//   ....[91]....
        /*01e8*/ 	.word	0x05000004


	//   ....[92]....
        /*01ec*/ 	.word	0x05000004


	//   ....[93]....
        /*01f0*/ 	.word	0x05000004


	//   ....[94]....
        /*01f4*/ 	.word	0x05000004


	//   ....[95]....
        /*01f8*/ 	.word	0x05000004


	//   ....[96]....
        /*01fc*/ 	.word	0x05000004


	//   ....[97]....
        /*0200*/ 	.word	0x05000004


	//   ....[98]....
        /*0204*/ 	.word	0x05000004


	//   ....[99]....
        /*0208*/ 	.word	0x05000004


	//   ....[100]....
        /*020c*/ 	.word	0x05000004


	//   ....[101]....
        /*0210*/ 	.word	0x05000004


	//   ....[102]....
        /*0214*/ 	.word	0x05000004


	//   ....[103]....
        /*0218*/ 	.word	0x05000004


	//   ....[104]....
        /*021c*/ 	.word	0x05000004


	//   ....[105]....
        /*0220*/ 	.word	0x05000004


	//   ....[106]....
        /*0224*/ 	.word	0x05000004


	//   ....[107]....
        /*0228*/ 	.word	0x05000004


	//   ....[108]....
        /*022c*/ 	.word	0x05000004


	//   ....[109]....
        /*0230*/ 	.word	0x05000004


	//   ....[110]....
        /*0234*/ 	.word	0x05000004


	//   ....[111]....
        /*0238*/ 	.word	0x05000004


	//   ....[112]....
        /*023c*/ 	.word	0x05000004


	//   ....[113]....
        /*0240*/ 	.word	0x05000004


	//   ....[114]....
        /*0244*/ 	.word	0x05000004


	//   ....[115]....
        /*0248*/ 	.word	0x05000004


	//   ....[116]....
        /*024c*/ 	.word	0x05000004


	//   ....[117]....
        /*0250*/ 	.word	0x05000004


	//   ....[118]....
        /*0254*/ 	.word	0x05000004


	//   ....[119]....
        /*0258*/ 	.word	0x05000004


	//   ....[120]....
        /*025c*/ 	.word	0x05000004


	//   ....[121]....
        /*0260*/ 	.word	0x05000004


	//   ....[122]....
        /*0264*/ 	.word	0x05000004


	//   ....[123]....
        /*0268*/ 	.word	0x05000004


	//   ....[124]....
        /*026c*/ 	.word	0x05000004


	//   ....[125]....
        /*0270*/ 	.word	0x05000004


	//   ....[126]....
        /*0274*/ 	.word	0x05000004


	//   ....[127]....
        /*0278*/ 	.word	0x05000004


	//   ....[128]....
        /*027c*/ 	.word	0x05000004


	//   ....[129]....
        /*0280*/ 	.word	0x05000004


	//   ....[130]....
        /*0284*/ 	.word	0x05000004


	//   ....[131]....
        /*0288*/ 	.word	0x05000004


	//   ....[132]....
        /*028c*/ 	.word	0x05000004


	//   ....[133]....
        /*0290*/ 	.word	0x05000004


	//   ....[134]....
        /*0294*/ 	.word	0x05000004


	//   ....[135]....
        /*0298*/ 	.word	0x05000004


	//   ....[136]....
        /*029c*/ 	.word	0x05000004


	//----- nvinfo : EIATTR_COOP_GROUP_INSTR_OFFSETS
	.align		4
.L_21:
        /*02a0*/ 	.byte	0x04, 0x28
        /*02a2*/ 	.short	(.L_23 - .L_22)


	//   ....[0]....
.L_22:
        /*02a4*/ 	.word	0x00000220


	//   ....[1]....
        /*02a8*/ 	.word	0x00000230


	//   ....[2]....
        /*02ac*/ 	.word	0x00000240


	//   ....[3]....
        /*02b0*/ 	.word	0x00000a90


	//   ....[4]....
        /*02b4*/ 	.word	0x00000b80


	//   ....[5]....
        /*02b8*/ 	.word	0x00001240


	//   ....[6]....
        /*02bc*/ 	.word	0x00002470


	//   ....[7]....
        /*02c0*/ 	.word	0x00002800


	//   ....[8]....
        /*02c4*/ 	.word	0x00002810


	//   ....[9]....
        /*02c8*/ 	.word	0x000029e0


	//   ....[10]....
        /*02cc*/ 	.word	0x000029f0


	//   ....[11]....
        /*02d0*/ 	.word	0x00002e10


	//   ....[12]....
        /*02d4*/ 	.word	0x00002e20


	//   ....[13]....
        /*02d8*/ 	.word	0x000030e0


	//   ....[14]....
        /*02dc*/ 	.word	0x000031c0


	//   ....[15]....
        /*02e0*/ 	.word	0x00003d20


	//   ....[16]....
        /*02e4*/ 	.word	0x000040b0


	//   ....[17]....
        /*02e8*/ 	.word	0x000040c0


	//   ....[18]....
        /*02ec*/ 	.word	0x00004290


	//   ....[19]....
        /*02f0*/ 	.word	0x000042a0


	//   ....[20]....
        /*02f4*/ 	.word	0x000046c0


	//   ....[21]....
        /*02f8*/ 	.word	0x000046d0


	//   ....[22]....
        /*02fc*/ 	.word	0x00004990


	//   ....[23]....
        /*0300*/ 	.word	0x00004a70


	//   ....[24]....
        /*0304*/ 	.word	0x00004aa0


	//   ....[25]....
        /*0308*/ 	.word	0x00004ab0


	//   ....[26]....
        /*030c*/ 	.word	0x00004ad0


	//   ....[27]....
        /*0310*/ 	.word	0x00004b70


	//   ....[28]....
        /*0314*/ 	.word	0x00004d20


	//   ....[29]....
        /*0318*/ 	.word	0x000053d0


	//   ....[30]....
        /*031c*/ 	.word	0x000064f0


	//   ....[31]....
        /*0320*/ 	.word	0x00006880


	//   ....[32]....
        /*0324*/ 	.word	0x00006890


	//   ....[33]....
        /*0328*/ 	.word	0x00006a60


	//   ....[34]....
        /*032c*/ 	.word	0x00006a70


	//   ....[35]....
        /*0330*/ 	.word	0x00006e80


	//   ....[36]....
        /*0334*/ 	.word	0x00006e90


	//   ....[37]....
        /*0338*/ 	.word	0x00007190


	//   ....[38]....
        /*033c*/ 	.word	0x00007270


	//   ....[39]....
        /*0340*/ 	.word	0x00007dc0


	//   ....[40]....
        /*0344*/ 	.word	0x00008150


	//   ....[41]....
        /*0348*/ 	.word	0x00008160


	//   ....[42]....
        /*034c*/ 	.word	0x00008330


	//   ....[43]....
        /*0350*/ 	.word	0x00008340


	//   ....[44]....
        /*0354*/ 	.word	0x00008750


	//   ....[45]....
        /*0358*/ 	.word	0x00008760


	//   ....[46]....
        /*035c*/ 	.word	0x00008a60


	//   ....[47]....
        /*0360*/ 	.word	0x00008b40


	//   ....[48]....
        /*0364*/ 	.word	0x00008b70


	//   ....[49]....
        /*0368*/ 	.word	0x00008b80


	//   ....[50]....
        /*036c*/ 	.word	0x00008c90


	//   ....[51]....
        /*0370*/ 	.word	0x00009260


	//   ....[52]....
        /*0374*/ 	.word	0x0000a100


	//   ....[53]....
        /*0378*/ 	.word	0x0000a4b0


	//   ....[54]....
        /*037c*/ 	.word	0x0000a4c0


	//   ....[55]....
        /*0380*/ 	.word	0x0000a690


	//   ....[56]....
        /*0384*/ 	.word	0x0000a6a0


	//   ....[57]....
        /*0388*/ 	.word	0x0000aa80


	//   ....[58]....
        /*038c*/ 	.word	0x0000aa90


	//   ....[59]....
        /*0390*/ 	.word	0x0000ad50


	//   ....[60]....
        /*0394*/ 	.word	0x0000ae30


	//   ....[61]....
        /*0398*/ 	.word	0x0000b680


	//   ....[62]....
        /*039c*/ 	.word	0x0000ba90


	//   ....[63]....
        /*03a0*/ 	.word	0x0000baa0


	//   ....[64]....
        /*03a4*/ 	.word	0x0000bc50


	//   ....[65]....
        /*03a8*/ 	.word	0x0000bc60


	//   ....[66]....
        /*03ac*/ 	.word	0x0000c050


	//   ....[67]....
        /*03b0*/ 	.word	0x0000c060


	//   ....[68]....
        /*03b4*/ 	.word	0x0000c320


	//   ....[69]....
        /*03b8*/ 	.word	0x0000c3f0


	//   ....[70]....
        /*03bc*/ 	.word	0x0000c470


	//   ....[71]....
        /*03c0*/ 	.word	0x0000ce00


	//   ....[72]....
        /*03c4*/ 	.word	0x0000cea0


	//   ....[73]....
        /*03c8*/ 	.word	0x0000cf10


	//   ....[74]....
        /*03cc*/ 	.word	0x0000cf80


	//   ....[75]....
        /*03d0*/ 	.word	0x0000d010


	//   ....[76]....
        /*03d4*/ 	.word	0x0000d090


	//   ....[77]....
        /*03d8*/ 	.word	0x0000d120


	//   ....[78]....
        /*03dc*/ 	.word	0x0000d1a0


	//   ....[79]....
        /*03e0*/ 	.word	0x0000d230


	//   ....[80]....
        /*03e4*/ 	.word	0x0000d2b0


	//   ....[81]....
        /*03e8*/ 	.word	0x0000d320


	//   ....[82]....
        /*03ec*/ 	.word	0x0000d390


	//   ....[83]....
        /*03f0*/ 	.word	0x0000d400


	//   ....[84]....
        /*03f4*/ 	.word	0x0000d490


	//   ....[85]....
        /*03f8*/ 	.word	0x0000d510


	//   ....[86]....
        /*03fc*/ 	.word	0x0000d5a0


	//   ....[87]....
        /*0400*/ 	.word	0x0000d620


	//   ....[88]....
        /*0404*/ 	.word	0x0000d6b0


	//   ....[89]....
        /*0408*/ 	.word	0x0000d730


	//   ....[90]....
        /*040c*/ 	.word	0x0000d7a0


	//   ....[91]....
        /*0410*/ 	.word	0x0000d810


	//   ....[92]....
        /*0414*/ 	.word	0x0000d8b0


	//   ....[93]....
        /*0418*/ 	.word	0x0000d900


	//   ....[94]....
        /*041c*/ 	.word	0x0000d950


	//   ....[95]....
        /*0420*/ 	.word	0x0000d9d0


	//   ....[96]....
        /*0424*/ 	.word	0x0000da60


	//   ....[97]....
        /*0428*/ 	.word	0x0000dad0


	//   ....[98]....
        /*042c*/ 	.word	0x0000db40


	//   ....[99]....
        /*0430*/ 	.word	0x0000dbd0


	//   ....[100]....
        /*0434*/ 	.word	0x0000dc50


	//   ....[101]....
        /*0438*/ 	.word	0x0000dce0


	//   ....[102]....
        /*043c*/ 	.word	0x0000dd60


	//   ....[103]....
        /*0440*/ 	.word	0x0000ddf0


	//   ....[104]....
        /*0444*/ 	.word	0x0000de70


	//   ....[105]....
        /*0448*/ 	.word	0x0000dee0


	//   ....[106]....
        /*044c*/ 	.word	0x0000df50


	//   ....[107]....
        /*0450*/ 	.word	0x0000dfc0


	//   ....[108]....
        /*0454*/ 	.word	0x0000e050


	//   ....[109]....
        /*0458*/ 	.word	0x0000e0d0


	//   ....[110]....
        /*045c*/ 	.word	0x0000e160


	//   ....[111]....
        /*0460*/ 	.word	0x0000e1e0


	//   ....[112]....
        /*0464*/ 	.word	0x0000e270


	//   ....[113]....
        /*0468*/ 	.word	0x0000e2f0


	//   ....[114]....
        /*046c*/ 	.word	0x0000e360


	//   ....[115]....
        /*0470*/ 	.word	0x0000e3d0


	//   ....[116]....
        /*0474*/ 	.word	0x0000e470


	//   ....[117]....
        /*0478*/ 	.word	0x0000e4c0


	//   ....[118]....
        /*047c*/ 	.word	0x0000e540


	//   ....[119]....
        /*0480*/ 	.word	0x0000e5c0


	//   ....[120]....
        /*0484*/ 	.word	0x0000e650


	//   ....[121]....
        /*0488*/ 	.word	0x0000e6d0


	//   ....[122]....
        /*048c*/ 	.word	0x0000e760


	//   ....[123]....
        /*0490*/ 	.word	0x0000e7e0


	//   ....[124]....
        /*0494*/ 	.word	0x0000e850


	//   ....[125]....
        /*0498*/ 	.word	0x0000e8c0


	//   ....[126]....
        /*049c*/ 	.word	0x0000e930


	//   ....[127]....
        /*04a0*/ 	.word	0x0000e9c0


	//   ....[128]....
        /*04a4*/ 	.word	0x0000ea40


	//   ....[129]....
        /*04a8*/ 	.word	0x0000ead0


	//   ....[130]....
        /*04ac*/ 	.word	0x0000eb50


	//   ....[131]....
        /*04b0*/ 	.word	0x0000ebe0


	//   ....[132]....
        /*04b4*/ 	.word	0x0000ec60


	//   ....[133]....
        /*04b8*/ 	.word	0x0000ecd0


	//   ....[134]....
        /*04bc*/ 	.word	0x0000ed40


	//   ....[135]....
        /*04c0*/ 	.word	0x0000edd0


	//   ....[136]....
        /*04c4*/ 	.word	0x0000ee40


	//----- nvinfo : EIATTR_VRC_CTA_INIT_COUNT
	.align		4
.L_23:
        /*04c8*/ 	.byte	0x02, 0x4a
	.zero		1
	.zero		1


	//----- nvinfo : EIATTR_EXIT_INSTR_OFFSETS
	.align		4
        /*04cc*/ 	.byte	0x04, 0x1c
        /*04ce*/ 	.short	(.L_25 - .L_24)


	//   ....[0]....
.L_24:
        /*04d0*/ 	.word	0x000000c0


	//   ....[1]....
        /*04d4*/ 	.word	0x0000c4a0


	//   ....[2]....
        /*04d8*/ 	.word	0x0000c930


	//   ....[3]....
        /*04dc*/ 	.word	0x0000cb10


	//   ....[4]....
        /*04e0*/ 	.word	0x0000cc50


	//   ....[5]....
        /*04e4*/ 	.word	0x0000cdb0


	//----- nvinfo : EIATTR_CRS_STACK_SIZE
	.align		4
.L_25:
        /*04e8*/ 	.byte	0x04, 0x1e
        /*04ea*/ 	.short	(.L_27 - .L_26)
.L_26:
        /*04ec*/ 	.word	0x00000000


	//----- nvinfo : EIATTR_CBANK_PARAM_SIZE
	.align		4
.L_27:
        /*04f0*/ 	.byte	0x03, 0x19
        /*04f2*/ 	.short	0x0028


	//----- nvinfo : EIATTR_PARAM_CBANK
	.align		4
        /*04f4*/ 	.byte	0x04, 0x0a
        /*04f6*/ 	.short	(.L_29 - .L_28)
	.align		4
.L_28:
        /*04f8*/ 	.word	index@(.nv.constant0._Z12knn2d_kernelPK6float2iS1_iiPSt4pairIifE)
        /*04fc*/ 	.short	0x0380
        /*04fe*/ 	.short	0x0028


	//----- nvinfo : EIATTR_SW_WAR
	.align		4
.L_29:
        /*0500*/ 	.byte	0x04, 0x36
        /*0502*/ 	.short	(.L_31 - .L_30)
.L_30:
        /*0504*/ 	.word	0x00000008
.L_31:


//--------------------- .nv.callgraph             --------------------------
	.section	.nv.callgraph,"",@"SHT_CUDA_CALLGRAPH"
	.align	4
	.sectionentsize	8
	.align		4
        /*0000*/ 	.word	0x00000000
	.align		4
        /*0004*/ 	.word	0xffffffff
	.align		4
        /*0008*/ 	.word	0x00000000
	.align		4
        /*000c*/ 	.word	0xfffffffe
	.align		4
        /*0010*/ 	.word	0x00000000
	.align		4
        /*0014*/ 	.word	0xfffffffd
	.align		4
        /*0018*/ 	.word	0x00000000
	.align		4
        /*001c*/ 	.word	0xfffffffc


//--------------------- .text._Z12knn2d_kernelPK6float2iS1_iiPSt4pairIifE --------------------------
	.section	.text._Z12knn2d_kernelPK6float2iS1_iiPSt4pairIifE,"ax",@progbits
	.align	128
        .global         _Z12knn2d_kernelPK6float2iS1_iiPSt4pairIifE
        .type           _Z12knn2d_kernelPK6float2iS1_iiPSt4pairIifE,@function
        .size           _Z12knn2d_kernelPK6float2iS1_iiPSt4pairIifE,(.L_x_444 - _Z12knn2d_kernelPK6float2iS1_iiPSt4pairIifE)
        .other          _Z12knn2d_kernelPK6float2iS1_iiPSt4pairIifE,@"STO_CUDA_ENTRY STV_DEFAULT"
_Z12knn2d_kernelPK6float2iS1_iiPSt4pairIifE:
.text._Z12knn2d_kernelPK6float2iS1_iiPSt4pairIifE:
[----:B------:R-:W0:Y:S01]  /*0000*/  LDC R1, c[0x0][0x37c] ;  /* 0x0000df00ff017b82 */ /* 0x000e220000000800 */
[----:B------:R-:W1:Y:S01]  /*0010*/  S2R R28, SR_TID.X ;  /* 0x00000000001c7919 */ /* 0x000e620000002100 */
[----:B------:R-:W2:Y:S01]  /*0020*/  LDCU UR4, c[0x0][0x360] ;  /* 0x00006c00ff0477ac */ /* 0x000ea20008000800 */
[----:B0-----:R-:W-:Y:S01]  /*0030*/  VIADD R1, R1, 0xffffff00 ;  /* 0xffffff0001017836 */ /* 0x001fe20000000000 */
[----:B------:R-:W0:Y:S01]  /*0040*/  S2R R3, SR_CTAID.X ;  /* 0x0000000000037919 */ /* 0x000e220000002500 */
[----:B------:R-:W3:Y:S03]  /*0050*/  LDCU UR5, c[0x0][0x388] ;  /* 0x00007100ff0577ac */ /* 0x000ee60008000800 */
[C---:B------:R-:W-:Y:S02]  /*0060*/  R2UR UR7, R1.reuse ;  /* 0x00000000010772ca */ /* 0x040fe400000e0000 */
[----:B------:R-:W-:Y:S01]  /*0070*/  R2UR UR15, R1 ;  /* 0x00000000010f72ca */ /* 0x000fe200000e0000 */
[----:B--2---:R-:W-:Y:S01]  /*0080*/  USHF.R.U32.HI UR4, URZ, 0x5, UR4 ;  /* 0x00000005ff047899 */ /* 0x004fe20008011604 */
[----:B-1----:R-:W-:-:S05]  /*0090*/  SHF.R.U32.HI R0, RZ, 0x5, R28 ;  /* 0x00000005ff007819 */ /* 0x002fca000001161c */
[----:B0-----:R-:W-:-:S05]  /*00a0*/  IMAD R3, R3, UR4, R0 ;  /* 0x0000000403037c24 */ /* 0x001fca000f8e0200 */
[----:B---3--:R-:W-:-:S13]  /*00b0*/  ISETP.GE.AND P0, PT, R3, UR5, PT ;  /* 0x0000000503007c0c */ /* 0x008fda000bf06270 */
[----:B------:R-:W-:Y:S05]  /*00c0*/  @P0 EXIT ;  /* 0x000000000000094d */ /* 0x000fea0003800000 */
[----:B------:R-:W-:Y:S01]  /*00d0*/  LOP3.LUT R28, R28, 0x1f, RZ, 0xc0, !PT ;  /* 0x0000001f1c1c7812 */ /* 0x000fe200078ec0ff */
[----:B------:R-:W0:Y:S03]  /*00e0*/  LDCU.64 UR12, c[0x0][0x358] ;  /* 0x00006b00ff0c77ac */ /* 0x000e260008000a00 */
[----:B------:R-:W-:Y:S01]  /*00f0*/  ISETP.NE.AND P0, PT, R28, RZ, PT ;  /* 0x000000ff1c00720c */ /* 0x000fe20003f05270 */
[----:B------:R-:W1:Y:S01]  /*0100*/  S2UR UR6, SR_CgaCtaId ;  /* 0x00000000000679c3 */ /* 0x000e620000008800 */
[----:B------:R-:W2:Y:S11]  /*0110*/  LDCU UR11, c[0x0][0x39c] ;  /* 0x00007380ff0b77ac */ /* 0x000eb60008000800 */
[----:B------:R-:W3:Y:S02]  /*0120*/  @!P0 LDC.64 R4, c[0x0][0x380] ;  /* 0x0000e000ff048b82 */ /* 0x000ee40000000a00 */
[----:B---3--:R-:W-:-:S05]  /*0130*/  @!P0 IMAD.WIDE R4, R3, 0x8, R4 ;  /* 0x0000000803048825 */ /* 0x008fca00078e0204 */
[----:B0-----:R-:W3:Y:S01]  /*0140*/  @!P0 LDG.E.64.CONSTANT R30, desc[UR12][R4.64] ;  /* 0x0000000c041e8981 */ /* 0x001ee2000c1e9b00 */
[----:B------:R-:W-:Y:S01]  /*0150*/  UMOV UR5, 0x400 ;  /* 0x0000040000057882 */ /* 0x000fe20000000000 */
[----:B--2---:R-:W-:Y:S02]  /*0160*/  UIMAD UR4, UR4, UR11, URZ ;  /* 0x0000000b040472a4 */ /* 0x004fe4000f8e02ff */
[----:B-1----:R-:W-:Y:S02]  /*0170*/  ULEA UR5, UR6, UR5, 0x18 ;  /* 0x0000000506057291 */ /* 0x002fe4000f8ec0ff */
[----:B------:R-:W-:Y:S02]  /*0180*/  UISETP.GE.AND UP0, UPT, UR11, 0x20, UPT ;  /* 0x000000200b00788c */ /* 0x000fe4000bf06270 */
[----:B------:R-:W-:Y:S02]  /*0190*/  ULEA UR8, UR4, UR5, 0x2 ;  /* 0x0000000504087291 */ /* 0x000fe4000f8e10ff */
[----:B------:R-:W-:-:S02]  /*01a0*/  UIADD3 UR6, UPT, UPT, UR7, 0x80, URZ ;  /* 0x0000008007067890 */ /* 0x000fc4000fffe0ff */
[----:B------:R-:W-:-:S06]  /*01b0*/  ULEA UR4, UR4, UR8, 0x2 ;  /* 0x0000000804047291 */ /* 0x000fcc000f8e10ff */
[C---:B------:R-:W-:Y:S01]  /*01c0*/  LEA R2, R0.reuse, UR4, 0x2 ;  /* 0x0000000400027c11 */ /* 0x040fe2000f8e10ff */
[----:B------:R-:W-:Y:S02]  /*01d0*/  USHF.R.S32.HI UR4, URZ, 0x1f, UR11 ;  /* 0x0000001fff047899 */ /* 0x000fe4000801140b */
[----:B------:R-:W-:Y:S02]  /*01e0*/  IMAD R0, R0, UR11, RZ ;  /* 0x0000000b00007c24 */ /* 0x000fe4000f8e02ff */
[----:B------:R0:W-:Y:S01]  /*01f0*/  @!P0 STS [R2+0x2000], RZ ;  /* 0x002000ff02008388 */ /* 0x0001e20000000800 */
[----:B------:R-:W-:-:S04]  /*0200*/  ULEA.HI UR4, UR4, UR11, URZ, 0x5 ;  /* 0x0000000b04047291 */ /* 0x000fc8000f8f28ff */
[----:B------:R-:W-:Y:S01]  /*0210*/  USHF.R.S32.HI UR7, URZ, 0x5, UR4 ;  /* 0x00000005ff077899 */ /* 0x000fe20008011404 */
[----:B------:R-:W-:Y:S01]  /*0220*/  NOP ;  /* 0x0000000000007918 */ /* 0x000fe20000000000 */
[----:B---3--:R-:W1:Y:S04]  /*0230*/  SHFL.IDX PT, R30, R30, RZ, 0x1f ;  /* 0x00001fff1e1e7589 */ /* 0x008e6800000e0000 */
[----:B------:R0:W2:Y:S01]  /*0240*/  SHFL.IDX PT, R29, R31, RZ, 0x1f ;  /* 0x00001fff1f1d7589 */ /* 0x0000a200000e0000 */
[----:B------:R-:W-:Y:S05]  /*0250*/  BRA.U !UP0, `(.L_x_0) ;  /* 0x0000000508447547 */ /* 0x000fea000b800000 */
[----:B------:R-:W-:Y:S02]  /*0260*/  UIADD3 UR4, UPT, UPT, UR7, -0x1, URZ ;  /* 0xffffffff07047890 */ /* 0x000fe4000fffe0ff */
[----:B------:R-:W-:Y:S02]  /*0270*/  ULOP3.LUT UR9, UR7, 0xf, URZ, 0xc0, !UPT ;  /* 0x0000000f07097892 */ /* 0x000fe4000f8ec0ff */
[----:B------:R-:W-:Y:S02]  /*0280*/  UISETP.GE.U32.AND UP1, UPT, UR4, 0xf, UPT ;  /* 0x0000000f0400788c */ /* 0x000fe4000bf26070 */
[----:B------:R-:W-:Y:S01]  /*0290*/  UISETP.NE.AND UP0, UPT, UR9, URZ, UPT ;  /* 0x000000ff0900728c */ /* 0x000fe2000bf05270 */
[----:B------:R-:W-:-:S06]  /*02a0*/  UMOV UR4, URZ ;  /* 0x000000ff00047c82 */ /* 0x000fcc0008000000 */
[----:B------:R-:W-:Y:S05]  /*02b0*/  BRA.U !UP1, `(.L_x_1) ;  /* 0x0000000109587547 */ /* 0x000fea000b800000 */
[----:B------:R-:W-:Y:S01]  /*02c0*/  IMAD.MOV.U32 R4, RZ, RZ, 0x7f800000 ;  /* 0x7f800000ff047424 */ /* 0x000fe200078e00ff */
[----:B------:R-:W-:Y:S01]  /*02d0*/  ULOP3.LUT UR4, UR7, 0x3fffff0, URZ, 0xc0, !UPT ;  /* 0x03fffff007047892 */ /* 0x000fe2000f8ec0ff */
[----:B------:R-:W-:Y:S01]  /*02e0*/  IMAD.MOV.U32 R5, RZ, RZ, 0x7f800000 ;  /* 0x7f800000ff057424 */ /* 0x000fe200078e00ff */
[----:B------:R-:W-:Y:S01]  /*02f0*/  UMOV UR5, URZ ;  /* 0x000000ff00057c82 */ /* 0x000fe20008000000 */
[----:B------:R-:W-:Y:S02]  /*0300*/  IMAD.MOV.U32 R6, RZ, RZ, 0x7f800000 ;  /* 0x7f800000ff067424 */ /* 0x000fe400078e00ff */
[----:B------:R-:W-:Y:S02]  /*0310*/  IMAD.MOV.U32 R7, RZ, RZ, 0x7f800000 ;  /* 0x7f800000ff077424 */ /* 0x000fe400078e00ff */
[----:B------:R-:W-:Y:S02]  /*0320*/  IMAD.MOV.U32 R8, RZ, RZ, -0x1 ;  /* 0xffffffffff087424 */ /* 0x000fe400078e00ff */
[----:B------:R-:W-:-:S02]  /*0330*/  IMAD.MOV.U32 R9, RZ, RZ, -0x1 ;  /* 0xffffffffff097424 */ /* 0x000fc400078e00ff */
[----:B------:R-:W-:Y:S02]  /*0340*/  IMAD.MOV.U32 R10, RZ, RZ, -0x1 ;  /* 0xffffffffff0a7424 */ /* 0x000fe400078e00ff */
[----:B------:R-:W-:-:S07]  /*0350*/  IMAD.MOV.U32 R11, RZ, RZ, -0x1 ;  /* 0xffffffffff0b7424 */ /* 0x000fce00078e00ff */
.L_x_2:
[----:B------:R-:W-:Y:S02]  /*0360*/  ULEA UR10, UR5, UR15, 0x2 ;  /* 0x0000000f050a7291 */ /* 0x000fe4000f8e10ff */
[----:B------:R-:W-:-:S04]  /*0370*/  UIADD3 UR5, UPT, UPT, UR5, 0x10, URZ ;  /* 0x0000001005057890 */ /* 0x000fc8000fffe0ff */
[----:B------:R-:W-:-:S03]  /*0380*/  UISETP.NE.AND UP1, UPT, UR5, UR4, UPT ;  /* 0x000000040500728c */ /* 0x000fc6000bf25270 */
[----:B---3--:R3:W-:Y:S04]  /*0390*/  STL.128 [UR10], R4 ;  /* 0x00000004ff007987 */ /* 0x0087e80008100c0a */
[----:B------:R3:W-:Y:S04]  /*03a0*/  STL.128 [UR10+0x80], R8 ;  /* 0x00008008ff007987 */ /* 0x0007e80008100c0a */
[----:B------:R3:W-:Y:S04]  /*03b0*/  STL.128 [UR10+0x10], R4 ;  /* 0x00001004ff007987 */ /* 0x0007e80008100c0a */
[----:B------:R3:W-:Y:S04]  /*03c0*/  STL.128 [UR10+0x90], R8 ;  /* 0x00009008ff007987 */ /* 0x0007e80008100c0a */
[----:B------:R3:W-:Y:S04]  /*03d0*/  STL.128 [UR10+0x20], R4 ;  /* 0x00002004ff007987 */ /* 0x0007e80008100c0a */
[----:B------:R3:W-:Y:S04]  /*03e0*/  STL.128 [UR10+0xa0], R8 ;  /* 0x0000a008ff007987 */ /* 0x0007e80008100c0a */
[----:B------:R3:W-:Y:S04]  /*03f0*/  STL.128 [UR10+0x30], R4 ;  /* 0x00003004ff007987 */ /* 0x0007e80008100c0a */
[----:B------:R3:W-:Y:S01]  /*0400*/  STL.128 [UR10+0xb0], R8 ;  /* 0x0000b008ff007987 */ /* 0x0007e20008100c0a */
[----:B------:R-:W-:Y:S05]  /*0410*/  BRA.U UP1, `(.L_x_2) ;  /* 0xfffffffd01d07547 */ /* 0x000fea000b83ffff */
.L_x_1:
[----:B------:R-:W-:Y:S05]  /*0420*/  BRA.U !UP0, `(.L_x_0) ;  /* 0x0000000108d07547 */ /* 0x000fea000b800000 */
[----:B------:R-:W-:Y:S02]  /*0430*/  UISETP.GE.U32.AND UP0, UPT, UR9, 0x8, UPT ;  /* 0x000000080900788c */ /* 0x000fe4000bf06070 */
[----:B------:R-:W-:-:S04]  /*0440*/  ULOP3.LUT UR5, UR7, 0x7, URZ, 0xc0, !UPT ;  /* 0x0000000707057892 */ /* 0x000fc8000f8ec0ff */
[----:B------:R-:W-:-:S03]  /*0450*/  UISETP.NE.AND UP1, UPT, UR5, URZ, UPT ;  /* 0x000000ff0500728c */ /* 0x000fc6000bf25270 */
[----:B------:R-:W-:Y:S08]  /*0460*/  BRA.U !UP0, `(.L_x_3) ;  /* 0x0000000108507547 */ /* 0x000ff0000b800000 */
[----:B------:R-:W-:Y:S01]  /*0470*/  ULEA UR9, UR4, UR15, 0x2 ;  /* 0x0000000f04097291 */ /* 0x000fe2000f8e10ff */
[----:B---3--:R-:W-:Y:S01]  /*0480*/  IMAD.MOV.U32 R4, RZ, RZ, 0x7f800000 ;  /* 0x7f800000ff047424 */ /* 0x008fe200078e00ff */
[----:B------:R-:W-:Y:S01]  /*0490*/  UIADD3 UR4, UPT, UPT, UR4, 0x8, URZ ;  /* 0x0000000804047890 */ /* 0x000fe2000fffe0ff */
[----:B------:R-:W-:-:S06]  /*04a0*/  IMAD.MOV.U32 R5, RZ, RZ, -0x1 ;  /* 0xffffffffff057424 */ /* 0x000fcc00078e00ff */
[----:B------:R4:W-:Y:S04]  /*04b0*/  STL [UR9], R4 ;  /* 0x00000004ff007987 */ /* 0x0009e80008100809 */
[----:B------:R4:W-:Y:S04]  /*04c0*/  STL [UR9+0x4], R4 ;  /* 0x00000404ff007987 */ /* 0x0009e80008100809 */
        /* <DEDUP_REMOVED lines=13> */
[----:B------:R4:W-:Y:S02]  /*05a0*/  STL [UR9+0x9c], R5 ;  /* 0x00009c05ff007987 */ /* 0x0009e40008100809 */
.L_x_3:
[----:B------:R-:W-:Y:S05]  /*05b0*/  BRA.U !UP1, `(.L_x_0) ;  /* 0x00000001096c7547 */ /* 0x000fea000b800000 */
[----:B------:R-:W-:Y:S02]  /*05c0*/  UISETP.GE.U32.AND UP0, UPT, UR5, 0x4, UPT ;  /* 0x000000040500788c */ /* 0x000fe4000bf06070 */
[----:B------:R-:W-:-:S04]  /*05d0*/  ULOP3.LUT UR9, UR7, 0x3, URZ, 0xc0, !UPT ;  /* 0x0000000307097892 */ /* 0x000fc8000f8ec0ff */
[----:B------:R-:W-:-:S03]  /*05e0*/  UISETP.NE.AND UP1, UPT, UR9, URZ, UPT ;  /* 0x000000ff0900728c */ /* 0x000fc6000bf25270 */
[----:B------:R-:W-:Y:S08]  /*05f0*/  BRA.U !UP0, `(.L_x_4) ;  /* 0x0000000108307547 */ /* 0x000ff0000b800000 */
[----:B------:R-:W-:Y:S01]  /*0600*/  ULEA UR5, UR4, UR15, 0x2 ;  /* 0x0000000f04057291 */ /* 0x000fe2000f8e10ff */
[----:B---34-:R-:W-:Y:S01]  /*0610*/  IMAD.MOV.U32 R4, RZ, RZ, 0x7f800000 ;  /* 0x7f800000ff047424 */ /* 0x018fe200078e00ff */
        /* <DEDUP_REMOVED lines=9> */
[----:B------:R3:W-:Y:S02]  /*06b0*/  STL [UR5+0x8c], R5 ;  /* 0x00008c05ff007987 */ /* 0x0007e40008100805 */
.L_x_4:
[----:B------:R-:W-:Y:S05]  /*06c0*/  BRA.U !UP1, `(.L_x_0) ;  /* 0x0000000109287547 */ /* 0x000fea000b800000 */
[----:B---34-:R-:W-:Y:S01]  /*06d0*/  IMAD.MOV.U32 R4, RZ, RZ, 0x7f800000 ;  /* 0x7f800000ff047424 */ /* 0x018fe200078e00ff */
[----:B------:R-:W-:Y:S01]  /*06e0*/  UMOV UR5, URZ ;  /* 0x000000ff00057c82 */ /* 0x000fe20008000000 */
[----:B------:R-:W-:-:S07]  /*06f0*/  IMAD.MOV.U32 R5, RZ, RZ, -0x1 ;  /* 0xffffffffff057424 */ /* 0x000fce00078e00ff */
.L_x_5:
[----:B------:R-:W-:Y:S02]  /*0700*/  ULEA UR10, UR4, UR15, 0x2 ;  /* 0x0000000f040a7291 */ /* 0x000fe4000f8e10ff */
[----:B------:R-:W-:Y:S02]  /*0710*/  UIADD3 UR5, UPT, UPT, UR5, 0x1, URZ ;  /* 0x0000000105057890 */ /* 0x000fe4000fffe0ff */
[----:B------:R-:W-:Y:S02]  /*0720*/  UIADD3 UR4, UPT, UPT, UR4, 0x1, URZ ;  /* 0x0000000104047890 */ /* 0x000fe4000fffe0ff */
[----:B------:R-:W-:-:S03]  /*0730*/  UISETP.NE.AND UP0, UPT, UR5, UR9, UPT ;  /* 0x000000090500728c */ /* 0x000fc6000bf05270 */
[----:B---3--:R3:W-:Y:S04]  /*0740*/  STL [UR10], R4 ;  /* 0x00000004ff007987 */ /* 0x0087e8000810080a */
[----:B------:R3:W-:Y:S02]  /*0750*/  STL [UR10+0x80], R5 ;  /* 0x00008005ff007987 */ /* 0x0007e4000810080a */
[----:B------:R-:W-:Y:S05]  /*0760*/  BRA.U UP0, `(.L_x_5) ;  /* 0xfffffffd00e47547 */ /* 0x000fea000b83ffff */
.L_x_0:
[----:B------:R-:W5:Y:S01]  /*0770*/  LDCU UR5, c[0x0][0x398] ;  /* 0x00007300ff0577ac */ /* 0x000f620008000800 */
[----:B------:R-:W-:Y:S01]  /*0780*/  LEA R0, R0, UR8, 0x2 ;  /* 0x0000000800007c11 */ /* 0x000fe2000f8e10ff */
[----:B------:R-:W-:Y:S02]  /*0790*/  UBREV UR4, UR7 ;  /* 0x00000007000472be */ /* 0x000fe40008000000 */
[----:B------:R-:W-:Y:S02]  /*07a0*/  UISETP.GT.AND UP0, UPT, UR11, 0x3f, UPT ;  /* 0x0000003f0b00788c */ /* 0x000fe4000bf04270 */
[----:B------:R-:W-:-:S04]  /*07b0*/  UFLO.U32.SH UR4, UR4 ;  /* 0x00000004000472bd */ /* 0x000fc800080e0400 */
[----:B------:R-:W-:Y:S02]  /*07c0*/  USEL UR9, UR4, URZ, UP0 ;  /* 0x000000ff04097287 */ /* 0x000fe40008000000 */
[----:B-----5:R-:W-:-:S09]  /*07d0*/  UISETP.GE.AND UP0, UPT, UR5, 0x1, UPT ;  /* 0x000000010500788c */ /* 0x020fd2000bf06270 */
[----:B------:R-:W-:Y:S05]  /*07e0*/  BRA.U !UP0, `(.L_x_6) ;  /* 0x00000085081c7547 */ /* 0x000fea000b800000 */
[----:B---3--:R-:W-:Y:S01]  /*07f0*/  IMAD.MOV.U32 R9, RZ, RZ, 0x7f800000 ;  /* 0x7f800000ff097424 */ /* 0x008fe200078e00ff */
[----:B------:R-:W-:Y:S01]  /*0800*/  UMOV UR5, 0xffffffff ;  /* 0xffffffff00057882 */ /* 0x000fe20000000000 */
[----:B------:R-:W-:Y:S01]  /*0810*/  UMOV UR4, URZ ;  /* 0x000000ff00047c82 */ /* 0x000fe20008000000 */
[----:B------:R-:W-:-:S12]  /*0820*/  USHF.L.U32 UR5, UR5, UR9, URZ ;  /* 0x0000000905057299 */ /* 0x000fd800080006ff */
.L_x_202:
[----:B---3--:R-:W3:Y:S01]  /*0830*/  S2R R8, SR_TID.X ;  /* 0x0000000000087919 */ /* 0x008ee20000002100 */
[----:B------:R-:W5:Y:S01]  /*0840*/  LDCU UR10, c[0x0][0x398] ;  /* 0x00007300ff0a77ac */ /* 0x000f620008000800 */
[----:B------:R-:W-:Y:S01]  /*0850*/  BSSY.RECONVERGENT B0, `(.L_x_7) ;  /* 0x0000013000007945 */ /* 0x000fe20003800200 */
[----:B-----5:R-:W-:-:S04]  /*0860*/  UIADD3 UR10, UPT, UPT, -UR4, UR10, URZ ;  /* 0x0000000a040a7290 */ /* 0x020fc8000fffe1ff */
[----:B------:R-:W-:-:S04]  /*0870*/  UISETP.LT.AND UP0, UPT, UR10, 0x400, UPT ;  /* 0x000004000a00788c */ /* 0x000fc8000bf01270 */
[----:B------:R-:W-:Y:S02]  /*0880*/  USEL UR14, UR10, 0x400, UP0 ;  /* 0x000004000a0e7887 */ /* 0x000fe40008000000 */
[----:B---3--:R-:W-:-:S13]  /*0890*/  ISETP.LT.AND P0, PT, R8, UR10, PT ;  /* 0x0000000a08007c0c */ /* 0x008fda000bf01270 */
[----:B012-4-:R-:W-:Y:S05]  /*08a0*/  @!P0 BRA `(.L_x_8) ;  /* 0x0000000000348947 */ /* 0x017fea0003800000 */
[----:B------:R-:W3:Y:S01]  /*08b0*/  S2R R7, SR_CgaCtaId ;  /* 0x0000000000077919 */ /* 0x000ee20000008800 */
[----:B----4-:R-:W4:Y:S01]  /*08c0*/  LDC.64 R4, c[0x0][0x390] ;  /* 0x0000e400ff047b82 */ /* 0x010f220000000a00 */
[----:B------:R-:W-:-:S04]  /*08d0*/  MOV R6, 0x400 ;  /* 0x0000040000067802 */ /* 0x000fc80000000f00 */
[----:B---3--:R-:W-:-:S07]  /*08e0*/  LEA R11, R7, R6, 0x18 ;  /* 0x00000006070b7211 */ /* 0x008fce00078ec0ff */
.L_x_9:
[----:B---3--:R-:W-:-:S04]  /*08f0*/  VIADD R7, R8, UR4 ;  /* 0x0000000408077c36 */ /* 0x008fc80008000000 */
[----:B----4-:R-:W-:-:S06]  /*0900*/  IMAD.WIDE.U32 R6, R7, 0x8, R4 ;  /* 0x0000000807067825 */ /* 0x010fcc00078e0004 */
[----:B------:R-:W3:Y:S01]  /*0910*/  LDG.E.64.CONSTANT R6, desc[UR12][R6.64] ;  /* 0x0000000c06067981 */ /* 0x000ee2000c1e9b00 */
[----:B------:R-:W4:Y:S01]  /*0920*/  LDCU UR11, c[0x0][0x360] ;  /* 0x00006c00ff0b77ac */ /* 0x000f220008000800 */
[C---:B------:R-:W-:Y:S02]  /*0930*/  IMAD R10, R8.reuse, 0x8, R11 ;  /* 0x00000008080a7824 */ /* 0x040fe400078e020b */
[----:B----4-:R-:W-:-:S05]  /*0940*/  VIADD R8, R8, UR11 ;  /* 0x0000000b08087c36 */ /* 0x010fca0008000000 */
[----:B------:R-:W-:Y:S01]  /*0950*/  ISETP.GE.AND P0, PT, R8, UR14, PT ;  /* 0x0000000e08007c0c */ /* 0x000fe2000bf06270 */
[----:B---3--:R3:W-:-:S12]  /*0960*/  STS.64 [R10], R6 ;  /* 0x000000060a007388 */ /* 0x0087d80000000a00 */
[----:B------:R-:W-:Y:S05]  /*0970*/  @!P0 BRA `(.L_x_9) ;  /* 0xfffffffc00dc8947 */ /* 0x000fea000383ffff */
.L_x_8:
[----:B------:R-:W-:Y:S05]  /*0980*/  BSYNC.RECONVERGENT B0 ;  /* 0x0000000000007941 */ /* 0x000fea0003800200 */
.L_x_7:
[----:B------:R-:W-:Y:S01]  /*0990*/  BAR.SYNC.DEFER_BLOCKING 0x0 ;  /* 0x0000000000007b1d */ /* 0x000fe20000010000 */
[----:B------:R-:W-:-:S13]  /*09a0*/  ISETP.LT.AND P0, PT, R28, UR10, PT ;  /* 0x0000000a1c007c0c */ /* 0x000fda000bf01270 */
[----:B------:R-:W-:Y:S05]  /*09b0*/  @!P0 BRA `(.L_x_10) ;  /* 0x0000008000908947 */ /* 0x000fea0003800000 */
[----:B0-----:R-:W-:-:S07]  /*09c0*/  IMAD.MOV.U32 R31, RZ, RZ, R28 ;  /* 0x000000ffff1f7224 */ /* 0x001fce00078e001c */
.L_x_201:
[----:B0-----:R-:W0:Y:S01]  /*09d0*/  S2UR UR11, SR_CgaCtaId ;  /* 0x00000000000b79c3 */ /* 0x001e220000008800 */
[----:B------:R-:W-:Y:S02]  /*09e0*/  UMOV UR10, 0x400 ;  /* 0x00000400000a7882 */ /* 0x000fe40000000000 */
[----:B0-----:R-:W-:-:S06]  /*09f0*/  ULEA UR10, UR11, UR10, 0x18 ;  /* 0x0000000a0b0a7291 */ /* 0x001fcc000f8ec0ff */
[----:B--2-4-:R-:W-:Y:S01]  /*0a00*/  LEA R4, R31, UR10, 0x3 ;  /* 0x0000000a1f047c11 */ /* 0x014fe2000f8e18ff */
[----:B------:R-:W-:-:S05]  /*0a10*/  UMOV UR10, 0xffffffff ;  /* 0xffffffff000a7882 */ /* 0x000fca0000000000 */
[----:B-1----:R-:W2:Y:S02]  /*0a20*/  LDS.64 R4, [R4] ;  /* 0x0000000004047984 */ /* 0x002ea40000000a00 */
[----:B--2---:R-:W-:Y:S01]  /*0a30*/  FADD R5, -R29, R5 ;  /* 0x000000051d057221 */ /* 0x004fe20000000100 */
[----:B-1----:R-:W-:-:S03]  /*0a40*/  FADD R26, -R30, R4 ;  /* 0x000000041e1a7221 */ /* 0x002fc60000000100 */
[----:B------:R-:W-:-:S04]  /*0a50*/  FMUL R5, R5, R5 ;  /* 0x0000000505057220 */ /* 0x000fc80000400000 */
[----:B------:R-:W-:-:S05]  /*0a60*/  FFMA R26, R26, R26, R5 ;  /* 0x0000001a1a1a7223 */ /* 0x000fca0000000005 */
[----:B------:R-:W-:Y:S01]  /*0a70*/  FSETP.GEU.AND P0, PT, R26, R9, PT ;  /* 0x000000091a00720b */ /* 0x000fe20003f0e000 */
[----:B------:R-:W-:-:S12]  /*0a80*/  BRA.DIV UR10, `(.L_x_11) ;  /* 0x000000c20acc7947 */ /* 0x000fd8000b800000 */
[----:B------:R-:W-:-:S07]  /*0a90*/  VOTE.ANY R4, PT, !P0 ;  /* 0x0000000000047806 */ /* 0x000fce00040e0100 */
.L_x_295:
[----:B------:R-:W-:Y:S01]  /*0aa0*/  ISETP.NE.AND P1, PT, R4, RZ, PT ;  /* 0x000000ff0400720c */ /* 0x000fe20003f25270 */
[----:B------:R0:W1:-:S12]  /*0ab0*/  POPC R5, R4 ;  /* 0x0000000400057309 */ /* 0x0000580000000000 */
[----:B0-----:R-:W-:Y:S05]  /*0ac0*/  @!P1 BRA `(.L_x_12) ;  /* 0x0000008000309947 */ /* 0x001fea0003800000 */
[----:B------:R-:W-:Y:S01]  /*0ad0*/  ISETP.NE.AND P1, PT, R28, RZ, PT ;  /* 0x000000ff1c00720c */ /* 0x000fe20003f25270 */
[----:B-1-3--:R-:W-:Y:S01]  /*0ae0*/  IMAD.MOV.U32 R10, RZ, RZ, R5 ;  /* 0x000000ffff0a7224 */ /* 0x00afe200078e0005 */
[----:B------:R-:W-:Y:S01]  /*0af0*/  UMOV UR10, 0xffffffff ;  /* 0xffffffff000a7882 */ /* 0x000fe20000000000 */
[----:B------:R-:W-:-:S10]  /*0b00*/  IMAD.MOV.U32 R8, RZ, RZ, R4 ;  /* 0x000000ffff087224 */ /* 0x000fd400078e0004 */
[----:B------:R-:W0:Y:S01]  /*0b10*/  @!P1 LDS R7, [R2+0x2000] ;  /* 0x0020000002079984 */ /* 0x000e220000000800 */
[----:B------:R-:W1:Y:S01]  /*0b20*/  @!P1 LDC R6, c[0x0][0x39c] ;  /* 0x0000e700ff069b82 */ /* 0x000e620000000800 */
[----:B0-----:R-:W-:-:S05]  /*0b30*/  @!P1 IMAD.IADD R7, R10, 0x1, R7 ;  /* 0x000000010a079824 */ /* 0x001fca00078e0207 */
[----:B-1----:R-:W-:Y:S01]  /*0b40*/  @!P1 ISETP.GT.AND P2, PT, R7, R6, PT ;  /* 0x000000060700920c */ /* 0x002fe20003f44270 */
[----:B------:R-:W-:-:S03]  /*0b50*/  IMAD.MOV.U32 R7, RZ, RZ, RZ ;  /* 0x000000ffff077224 */ /* 0x000fc600078e00ff */
[----:B------:R-:W-:Y:S01]  /*0b60*/  @!P1 SEL R7, RZ, 0x1, !P2 ;  /* 0x00000001ff079807 */ /* 0x000fe20005000000 */
[----:B------:R-:W-:Y:S08]  /*0b70*/  BRA.DIV UR10, `(.L_x_13) ;  /* 0x000000c20ab47947 */ /* 0x000ff0000b800000 */
[----:B------:R0:W1:Y:S02]  /*0b80*/  SHFL.IDX PT, R4, R7, RZ, 0x1f ;  /* 0x00001fff07047589 */ /* 0x00006400000e0000 */
.L_x_298:
[----:B-1----:R-:W-:-:S13]  /*0b90*/  ISETP.NE.AND P2, PT, R4, RZ, PT ;  /* 0x000000ff0400720c */ /* 0x002fda0003f45270 */
[----:B------:R-:W-:Y:S05]  /*0ba0*/  @!P2 BRA `(.L_x_14) ;  /* 0x0000003c00d8a947 */ /* 0x000fea0003800000 */
[----:B------:R-:W1:Y:S02]  /*0bb0*/  LDCU UR10, c[0x0][0x39c] ;  /* 0x00007380ff0a77ac */ /* 0x000e640008000800 */
[----:B-1----:R-:W-:-:S05]  /*0bc0*/  IMAD.U32 R25, RZ, RZ, UR10 ;  /* 0x0000000aff197e24 */ /* 0x002fca000f8e00ff */
[----:B------:R-:W-:-:S13]  /*0bd0*/  ISETP.GE.AND P0, PT, R25, 0x20, PT ;  /* 0x000000201900780c */ /* 0x000fda0003f06270 */
[----:B------:R-:W-:Y:S05]  /*0be0*/  @!P0 BRA `(.L_x_15) ;  /* 0x0000000400888947 */ /* 0x000fea0003800000 */
[----:B------:R1:W2:Y:S01]  /*0bf0*/  LDS R4, [R2+0x2000] ;  /* 0x0020000002047984 */ /* 0x0002a20000000800 */
[----:B------:R-:W-:Y:S01]  /*0c00*/  UIADD3 UR10, UPT, UPT, UR7, -0x1, URZ ;  /* 0xffffffff070a7890 */ /* 0x000fe2000fffe0ff */
[----:B------:R-:W-:-:S03]  /*0c10*/  IMAD.MOV.U32 R5, RZ, RZ, RZ ;  /* 0x000000ffff057224 */ /* 0x000fc600078e00ff */
[----:B------:R-:W-:-:S09]  /*0c20*/  UISETP.GE.U32.AND UP0, UPT, UR10, 0x3, UPT ;  /* 0x000000030a00788c */ /* 0x000fd2000bf06070 */
[----:B-1----:R-:W-:Y:S05]  /*0c30*/  BRA.U !UP0, `(.L_x_16) ;  /* 0x0000000108c47547 */ /* 0x002fea000b800000 */
[----:B------:R-:W1:Y:S01]  /*0c40*/  LDC R25, c[0x0][0x39c] ;  /* 0x0000e700ff197b82 */ /* 0x000e620000000800 */
[----:B------:R-:W-:Y:S01]  /*0c50*/  BSSY.RECONVERGENT B0, `(.L_x_17) ;  /* 0x000002e000007945 */ /* 0x000fe20003800200 */
[----:B------:R-:W-:-:S07]  /*0c60*/  IMAD.MOV.U32 R5, RZ, RZ, RZ ;  /* 0x000000ffff057224 */ /* 0x000fce00078e00ff */
.L_x_18:
[----:B0--3--:R-:W0:Y:S01]  /*0c70*/  S2R R7, SR_TID.X ;  /* 0x0000000000077919 */ /* 0x009e220000002100 */
[----:B------:R-:W-:Y:S01]  /*0c80*/  SHF.L.U32 R6, R28, UR9, RZ ;  /* 0x000000091c067c19 */ /* 0x000fe200080006ff */
[----:B------:R-:W3:Y:S01]  /*0c90*/  S2UR UR11, SR_CgaCtaId ;  /* 0x00000000000b79c3 */ /* 0x000ee20000008800 */
[----:B------:R-:W4:Y:S03]  /*0ca0*/  LDCU UR14, c[0x0][0x39c] ;  /* 0x00007380ff0e77ac */ /* 0x000f260008000800 */
[----:B------:R-:W-:Y:S01]  /*0cb0*/  IMAD.IADD R9, R6, 0x1, R5 ;  /* 0x0000000106097824 */ /* 0x000fe200078e0205 */
[----:B------:R-:W-:Y:S01]  /*0cc0*/  UMOV UR10, 0x400 ;  /* 0x00000400000a7882 */ /* 0x000fe20000000000 */
[----:B------:R-:W-:Y:S02]  /*0cd0*/  VIADD R5, R5, 0x4 ;  /* 0x0000000405057836 */ /* 0x000fe40000000000 */
[C---:B------:R-:W-:Y:S01]  /*0ce0*/  VIADD R6, R9.reuse, 0x1 ;  /* 0x0000000109067836 */ /* 0x040fe20000000000 */
[----:B-1----:R-:W-:-:S04]  /*0cf0*/  ISETP.GE.AND P1, PT, R9, R25, PT ;  /* 0x000000190900720c */ /* 0x002fc80003f26270 */
[C---:B------:R-:W-:Y:S02]  /*0d00*/  ISETP.GE.AND P0, PT, R6.reuse, R25, PT ;  /* 0x000000190600720c */ /* 0x040fe40003f06270 */
[CC--:B--2---:R-:W-:Y:S02]  /*0d10*/  ISETP.LT.OR P1, PT, R9.reuse, R4.reuse, P1 ;  /* 0x000000040900720c */ /* 0x0c4fe40000f21670 */
[----:B------:R-:W-:Y:S01]  /*0d20*/  ISETP.LT.OR P0, PT, R6, R4, P0 ;  /* 0x000000040600720c */ /* 0x000fe20000701670 */
[----:B------:R-:W-:-:S05]  /*0d30*/  VIADD R6, R9, 0x2 ;  /* 0x0000000209067836 */ /* 0x000fca0000000000 */
[----:B------:R-:W-:Y:S01]  /*0d40*/  ISETP.GE.AND P2, PT, R6, R25, PT ;  /* 0x000000190600720c */ /* 0x000fe20003f46270 */
[----:B---3--:R-:W-:-:S03]  /*0d50*/  ULEA UR10, UR11, UR10, 0x18 ;  /* 0x0000000a0b0a7291 */ /* 0x008fc6000f8ec0ff */
[----:B------:R-:W-:Y:S02]  /*0d60*/  ISETP.LT.OR P2, PT, R6, R4, P2 ;  /* 0x000000040600720c */ /* 0x000fe40001741670 */
[----:B0-----:R-:W-:Y:S01]  /*0d70*/  SHF.R.U32.HI R7, RZ, 0x5, R7 ;  /* 0x00000005ff077819 */ /* 0x001fe20000011607 */
[----:B------:R-:W-:Y:S02]  /*0d80*/  @!P0 IMAD.MOV.U32 R10, RZ, RZ, 0x7f800000 ;  /* 0x7f800000ff0a8424 */ /* 0x000fe400078e00ff */
[----:B------:R-:W-:Y:S02]  /*0d90*/  @!P0 IMAD.MOV.U32 R11, RZ, RZ, -0x1 ;  /* 0xffffffffff0b8424 */ /* 0x000fe400078e00ff */
[----:B----4-:R-:W-:Y:S02]  /*0da0*/  IMAD R8, R7, UR14, RZ ;  /* 0x0000000e07087c24 */ /* 0x010fe4000f8e02ff */
[----:B------:R-:W-:-:S03]  /*0db0*/  VIADD R7, R9, 0x3 ;  /* 0x0000000309077836 */ /* 0x000fc60000000000 */
[----:B------:R-:W-:Y:S01]  /*0dc0*/  LEA R8, R8, UR10, 0x2 ;  /* 0x0000000a08087c11 */ /* 0x000fe2000f8e10ff */
[----:B------:R-:W-:Y:S01]  /*0dd0*/  @!P2 IMAD.MOV.U32 R12, RZ, RZ, 0x7f800000 ;  /* 0x7f800000ff0ca424 */ /* 0x000fe200078e00ff */
[----:B------:R-:W-:Y:S01]  /*0de0*/  ISETP.GE.AND P3, PT, R7, R25, PT ;  /* 0x000000190700720c */ /* 0x000fe20003f66270 */
[----:B------:R-:W-:Y:S02]  /*0df0*/  @!P2 IMAD.MOV.U32 R13, RZ, RZ, -0x1 ;  /* 0xffffffffff0da424 */ /* 0x000fe400078e00ff */
[----:B------:R-:W-:Y:S01]  /*0e00*/  IMAD R6, R9, 0x4, R8 ;  /* 0x0000000409067824 */ /* 0x000fe200078e0208 */
[----:B------:R-:W-:Y:S01]  /*0e10*/  ISETP.LT.OR P3, PT, R7, R4, P3 ;  /* 0x000000040700720c */ /* 0x000fe20001f61670 */
[----:B------:R-:W-:Y:S02]  /*0e20*/  IMAD R9, R9, 0x4, R0 ;  /* 0x0000000409097824 */ /* 0x000fe400078e0200 */
[----:B------:R-:W-:Y:S02]  /*0e30*/  @!P1 IMAD.MOV.U32 R8, RZ, RZ, 0x7f800000 ;  /* 0x7f800000ff089424 */ /* 0x000fe400078e00ff */
[----:B------:R-:W-:-:S03]  /*0e40*/  @!P1 IMAD.MOV.U32 R7, RZ, RZ, -0x1 ;  /* 0xffffffffff079424 */ /* 0x000fc600078e00ff */
[----:B------:R0:W-:Y:S04]  /*0e50*/  @!P1 STS [R9+0x2000], R8 ;  /* 0x0020000809009388 */ /* 0x0001e80000000800 */
[----:B------:R3:W-:Y:S01]  /*0e60*/  @!P1 STS [R6+0x2000], R7 ;  /* 0x0020000706009388 */ /* 0x0007e20000000800 */
[----:B------:R-:W-:Y:S02]  /*0e70*/  @!P3 IMAD.MOV.U32 R14, RZ, RZ, 0x7f800000 ;  /* 0x7f800000ff0eb424 */ /* 0x000fe400078e00ff */
[----:B------:R-:W-:Y:S01]  /*0e80*/  @!P3 IMAD.MOV.U32 R15, RZ, RZ, -0x1 ;  /* 0xffffffffff0fb424 */ /* 0x000fe200078e00ff */
[----:B------:R3:W-:Y:S01]  /*0e90*/  @!P0 STS [R9+0x2004], R10 ;  /* 0x0020040a09008388 */ /* 0x0007e20000000800 */
[----:B0-----:R-:W-:-:S03]  /*0ea0*/  IMAD.U32 R8, RZ, RZ, UR7 ;  /* 0x00000007ff087e24 */ /* 0x001fc6000f8e00ff */
[----:B------:R3:W-:Y:S02]  /*0eb0*/  @!P0 STS [R6+0x2004], R11 ;  /* 0x0020040b06008388 */ /* 0x0007e40000000800 */
[----:B------:R-:W-:Y:S02]  /*0ec0*/  LOP3.LUT R8, R8, 0x3fffffc, RZ, 0xc0, !PT ;  /* 0x03fffffc08087812 */ /* 0x000fe400078ec0ff */
[----:B------:R3:W-:Y:S02]  /*0ed0*/  @!P2 STS [R9+0x2008], R12 ;  /* 0x0020080c0900a388 */ /* 0x0007e40000000800 */
[----:B------:R-:W-:Y:S02]  /*0ee0*/  ISETP.NE.AND P0, PT, R5, R8, PT ;  /* 0x000000080500720c */ /* 0x000fe40003f05270 */
[----:B------:R3:W-:Y:S04]  /*0ef0*/  @!P2 STS [R6+0x2008], R13 ;  /* 0x0020080d0600a388 */ /* 0x0007e80000000800 */
[----:B------:R3:W-:Y:S04]  /*0f00*/  @!P3 STS [R9+0x200c], R14 ;  /* 0x00200c0e0900b388 */ /* 0x0007e80000000800 */
[----:B------:R3:W-:Y:S03]  /*0f10*/  @!P3 STS [R6+0x200c], R15 ;  /* 0x00200c0f0600b388 */ /* 0x0007e60000000800 */
[----:B------:R-:W-:Y:S05]  /*0f20*/  @P0 BRA `(.L_x_18) ;  /* 0xfffffffc00500947 */ /* 0x000fea000383ffff */
[----:B------:R-:W-:Y:S05]  /*0f30*/  BSYNC.RECONVERGENT B0 ;  /* 0x0000000000007941 */ /* 0x000fea0003800200 */
.L_x_17:
[----:B------:R-:W-:-:S07]  /*0f40*/  IMAD.MOV.U32 R5, RZ, RZ, R8 ;  /* 0x000000ffff057224 */ /* 0x000fce00078e0008 */
.L_x_16:
[----:B------:R-:W-:-:S04]  /*0f50*/  ULOP3.LUT UR14, UR7, 0x3, URZ, 0xc0, !UPT ;  /* 0x00000003070e7892 */ /* 0x000fc8000f8ec0ff */
[----:B------:R-:W-:-:S09]  /*0f60*/  UISETP.NE.AND UP0, UPT, UR14, URZ, UPT ;  /* 0x000000ff0e00728c */ /* 0x000fd2000bf05270 */
[----:B------:R-:W-:Y:S05]  /*0f70*/  BRA.U !UP0, `(.L_x_15) ;  /* 0x0000000108a47547 */ /* 0x000fea000b800000 */
[----:B---3--:R-:W1:Y:S01]  /*0f80*/  S2R R6, SR_TID.X ;  /* 0x0000000000067919 */ /* 0x008e620000002100 */
[----:B------:R-:W3:Y:S01]  /*0f90*/  S2UR UR11, SR_CgaCtaId ;  /* 0x00000000000b79c3 */ /* 0x000ee20000008800 */
[----:B------:R-:W4:Y:S01]  /*0fa0*/  LDCU UR16, c[0x0][0x39c] ;  /* 0x00007380ff1077ac */ /* 0x000f220008000800 */
[----:B------:R-:W-:Y:S01]  /*0fb0*/  UISETP.NE.AND UP0, UPT, UR14, 0x1, UPT ;  /* 0x000000010e00788c */ /* 0x000fe2000bf05270 */
[----:B------:R-:W-:Y:S01]  /*0fc0*/  UMOV UR10, 0x400 ;  /* 0x00000400000a7882 */ /* 0x000fe20000000000 */
[----:B------:R-:W-:-:S04]  /*0fd0*/  ULOP3.LUT UR17, UR7, 0x1, URZ, 0xc0, !UPT ;  /* 0x0000000107117892 */ /* 0x000fc8000f8ec0ff */
[----:B------:R-:W-:Y:S02]  /*0fe0*/  UISETP.NE.AND UP1, UPT, UR17, URZ, UPT ;  /* 0x000000ff1100728c */ /* 0x000fe4000bf25270 */
[----:B---3--:R-:W-:Y:S01]  /*0ff0*/  ULEA UR10, UR11, UR10, 0x18 ;  /* 0x0000000a0b0a7291 */ /* 0x008fe2000f8ec0ff */
[----:B-1----:R-:W-:-:S05]  /*1000*/  SHF.R.U32.HI R6, RZ, 0x5, R6 ;  /* 0x00000005ff067819 */ /* 0x002fca0000011606 */
[----:B----4-:R-:W-:-:S05]  /*1010*/  IMAD R6, R6, UR16, RZ ;  /* 0x0000001006067c24 */ /* 0x010fca000f8e02ff */
[----:B------:R-:W-:Y:S01]  /*1020*/  LEA R12, R6, UR10, 0x2 ;  /* 0x0000000a060c7c11 */ /* 0x000fe2000f8e10ff */
[----:B------:R-:W-:Y:S06]  /*1030*/  BRA.U !UP0, `(.L_x_19) ;  /* 0x0000000108487547 */ /* 0x000fec000b800000 */
[----:B------:R-:W-:-:S05]  /*1040*/  SHF.L.U32 R6, R28, UR9, RZ ;  /* 0x000000091c067c19 */ /* 0x000fca00080006ff */
[----:B0-----:R-:W-:Y:S02]  /*1050*/  IMAD.IADD R7, R6, 0x1, R5 ;  /* 0x0000000106077824 */ /* 0x001fe400078e0205 */
[----:B------:R-:W-:Y:S02]  /*1060*/  VIADD R5, R5, 0x2 ;  /* 0x0000000205057836 */ /* 0x000fe40000000000 */
[C---:B------:R-:W-:Y:S01]  /*1070*/  VIADD R6, R7.reuse, 0x1 ;  /* 0x0000000107067836 */ /* 0x040fe20000000000 */
[----:B------:R-:W-:-:S04]  /*1080*/  ISETP.GE.AND P0, PT, R7, R25, PT ;  /* 0x000000190700720c */ /* 0x000fc80003f06270 */
[C---:B------:R-:W-:Y:S02]  /*1090*/  ISETP.GE.AND P1, PT, R6.reuse, R25, PT ;  /* 0x000000190600720c */ /* 0x040fe40003f26270 */
[CC--:B--2---:R-:W-:Y:S02]  /*10a0*/  ISETP.LT.OR P0, PT, R7.reuse, R4.reuse, P0 ;  /* 0x000000040700720c */ /* 0x0c4fe40000701670 */
[----:B------:R-:W-:Y:S01]  /*10b0*/  ISETP.LT.OR P1, PT, R6, R4, P1 ;  /* 0x000000040600720c */ /* 0x000fe20000f21670 */
[C---:B------:R-:W-:Y:S02]  /*10c0*/  IMAD R6, R7.reuse, 0x4, R0 ;  /* 0x0000000407067824 */ /* 0x040fe400078e0200 */
[----:B------:R-:W-:-:S08]  /*10d0*/  IMAD R7, R7, 0x4, R12 ;  /* 0x0000000407077824 */ /* 0x000fd000078e020c */
[----:B------:R-:W-:Y:S02]  /*10e0*/  @!P0 IMAD.MOV.U32 R9, RZ, RZ, 0x7f800000 ;  /* 0x7f800000ff098424 */ /* 0x000fe400078e00ff */
[----:B------:R-:W-:Y:S02]  /*10f0*/  @!P0 IMAD.MOV.U32 R8, RZ, RZ, -0x1 ;  /* 0xffffffffff088424 */ /* 0x000fe400078e00ff */
[----:B------:R-:W-:Y:S01]  /*1100*/  @!P1 IMAD.MOV.U32 R11, RZ, RZ, 0x7f800000 ;  /* 0x7f800000ff0b9424 */ /* 0x000fe200078e00ff */
[----:B------:R1:W-:Y:S01]  /*1110*/  @!P0 STS [R6+0x2000], R9 ;  /* 0x0020000906008388 */ /* 0x0003e20000000800 */
[----:B------:R-:W-:-:S03]  /*1120*/  @!P1 IMAD.MOV.U32 R10, RZ, RZ, -0x1 ;  /* 0xffffffffff0a9424 */ /* 0x000fc600078e00ff */
[----:B------:R1:W-:Y:S04]  /*1130*/  @!P0 STS [R7+0x2000], R8 ;  /* 0x0020000807008388 */ /* 0x0003e80000000800 */
[----:B------:R1:W-:Y:S04]  /*1140*/  @!P1 STS [R6+0x2004], R11 ;  /* 0x0020040b06009388 */ /* 0x0003e80000000800 */
[----:B------:R1:W-:Y:S02]  /*1150*/  @!P1 STS [R7+0x2004], R10 ;  /* 0x0020040a07009388 */ /* 0x0003e40000000800 */
.L_x_19:
[----:B------:R-:W-:Y:S05]  /*1160*/  BRA.U !UP1, `(.L_x_15) ;  /* 0x0000000109287547 */ /* 0x000fea000b800000 */
[----:B-1----:R-:W-:-:S05]  /*1170*/  SHF.L.U32 R6, R28, UR9, RZ ;  /* 0x000000091c067c19 */ /* 0x002fca00080006ff */
[----:B0-----:R-:W-:-:S05]  /*1180*/  IMAD.IADD R7, R6, 0x1, R5 ;  /* 0x0000000106077824 */ /* 0x001fca00078e0205 */
[----:B------:R-:W-:-:S04]  /*1190*/  ISETP.GE.AND P0, PT, R7, R25, PT ;  /* 0x000000190700720c */ /* 0x000fc80003f06270 */
[----:B--2---:R-:W-:-:S13]  /*11a0*/  ISETP.LT.OR P0, PT, R7, R4, P0 ;  /* 0x000000040700720c */ /* 0x004fda0000701670 */
[C---:B------:R-:W-:Y:S02]  /*11b0*/  @!P0 IMAD R5, R7.reuse, 0x4, R12 ;  /* 0x0000000407058824 */ /* 0x040fe400078e020c */
[----:B------:R-:W-:Y:S02]  /*11c0*/  @!P0 IMAD R4, R7, 0x4, R0 ;  /* 0x0000000407048824 */ /* 0x000fe400078e0200 */
[----:B------:R-:W-:Y:S02]  /*11d0*/  @!P0 IMAD.MOV.U32 R7, RZ, RZ, 0x7f800000 ;  /* 0x7f800000ff078424 */ /* 0x000fe400078e00ff */
[----:B------:R-:W-:-:S03]  /*11e0*/  @!P0 IMAD.MOV.U32 R6, RZ, RZ, -0x1 ;  /* 0xffffffffff068424 */ /* 0x000fc600078e00ff */
[----:B------:R4:W-:Y:S04]  /*11f0*/  @!P0 STS [R4+0x2000], R7 ;  /* 0x0020000704008388 */ /* 0x0009e80000000800 */
[----:B------:R4:W-:Y:S02]  /*1200*/  @!P0 STS [R5+0x2000], R6 ;  /* 0x0020000605008388 */ /* 0x0009e40000000800 */
.L_x_15:
[----:B------:R-:W-:Y:S01]  /*1210*/  UMOV UR10, 0xffffffff ;  /* 0xffffffff000a7882 */ /* 0x000fe20000000000 */
[----:B------:R-:W-:Y:S02]  /*1220*/  ISETP.GE.AND P0, PT, R25, 0x20, PT ;  /* 0x000000201900780c */ /* 0x000fe40003f06270 */
[----:B------:R-:W-:Y:S11]  /*1230*/  BRA.DIV UR10, `(.L_x_20) ;  /* 0x000000be0a287947 */ /* 0x000ff6000b800000 */
[----:B------:R-:W-:Y:S01]  /*1240*/  NOP ;  /* 0x0000000000007918 */ /* 0x000fe20000000000 */
.L_x_301:
[----:B------:R-:W-:Y:S04]  /*1250*/  BSSY.RECONVERGENT B0, `(.L_x_21) ;  /* 0x000011e000007945 */ /* 0x000fe80003800200 */
[----:B------:R-:W-:Y:S05]  /*1260*/  @!P0 BRA `(.L_x_22) ;  /* 0x0000001000708947 */ /* 0x000fea0003800000 */
[----:B------:R-:W-:Y:S01]  /*1270*/  UIADD3 UR10, UPT, UPT, UR7, -0x1, URZ ;  /* 0xffffffff070a7890 */ /* 0x000fe2000fffe0ff */
[----:B--2-4-:R-:W-:-:S03]  /*1280*/  IMAD.MOV.U32 R4, RZ, RZ, RZ ;  /* 0x000000ffff047224 */ /* 0x014fc600078e00ff */
[----:B------:R-:W-:-:S09]  /*1290*/  UISETP.GE.U32.AND UP0, UPT, UR10, 0xf, UPT ;  /* 0x0000000f0a00788c */ /* 0x000fd2000bf06070 */
[----:B------:R-:W-:Y:S05]  /*12a0*/  BRA.U !UP0, `(.L_x_23) ;  /* 0x0000000508987547 */ /* 0x000fea000b800000 */
[----:B------:R-:W-:Y:S01]  /*12b0*/  BSSY.RECONVERGENT B1, `(.L_x_23) ;  /* 0x0000065000017945 */ /* 0x000fe20003800200 */
[----:B------:R-:W-:-:S07]  /*12c0*/  IMAD.MOV.U32 R33, RZ, RZ, RZ ;  /* 0x000000ffff217224 */ /* 0x000fce00078e00ff */
.L_x_24:
[C---:B---34-:R-:W-:Y:S02]  /*12d0*/  LEA R12, R33.reuse, UR15, 0x2 ;  /* 0x0000000f210c7c11 */ /* 0x058fe4000f8e10ff */
[----:B------:R-:W-:Y:S01]  /*12e0*/  LEA R24, R33, UR15, 0x2 ;  /* 0x0000000f21187c11 */ /* 0x000fe2000f8e10ff */
[----:B------:R-:W2:Y:S01]  /*12f0*/  S2R R4, SR_TID.X ;  /* 0x0000000000047919 */ /* 0x000ea20000002100 */
[----:B------:R-:W3:Y:S01]  /*1300*/  S2UR UR11, SR_CgaCtaId ;  /* 0x00000000000b79c3 */ /* 0x000ee20000008800 */
[----:B------:R-:W4:Y:S01]  /*1310*/  LDCU UR14, c[0x0][0x39c] ;  /* 0x00007380ff0e77ac */ /* 0x000f220008000800 */
[----:B------:R-:W5:Y:S04]  /*1320*/  LDL.128 R12, [R12] ;  /* 0x000000000c0c7983 */ /* 0x000f680000100c00 */
[----:B------:R-:W5:Y:S01]  /*1330*/  LDL.128 R16, [R24+0x80] ;  /* 0x0000800018107983 */ /* 0x000f620000100c00 */
[----:B------:R-:W-:Y:S01]  /*1340*/  UMOV UR10, 0x400 ;  /* 0x00000400000a7882 */ /* 0x000fe20000000000 */
[----:B-1----:R-:W-:-:S02]  /*1350*/  SHF.L.U32 R6, R28, UR9, RZ ;  /* 0x000000091c067c19 */ /* 0x002fc400080006ff */
[----:B------:R-:W5:Y:S03]  /*1360*/  LDL.128 R8, [R24+0x90] ;  /* 0x0000900018087983 */ /* 0x000f660000100c00 */
[----:B------:R-:W-:-:S04]  /*1370*/  IMAD.IADD R27, R6, 0x1, R33 ;  /* 0x00000001061b7824 */ /* 0x000fc800078e0221 */
[----:B------:R-:W-:Y:S01]  /*1380*/  IMAD R32, R27, 0x4, R0 ;  /* 0x000000041b207824 */ /* 0x000fe200078e0200 */
[----:B---3--:R-:W-:Y:S01]  /*1390*/  ULEA UR10, UR11, UR10, 0x18 ;  /* 0x0000000a0b0a7291 */ /* 0x008fe2000f8ec0ff */
[----:B--2---:R-:W-:-:S05]  /*13a0*/  SHF.R.U32.HI R4, RZ, 0x5, R4 ;  /* 0x00000005ff047819 */ /* 0x004fca0000011604 */
[----:B----4-:R-:W-:-:S05]  /*13b0*/  IMAD R4, R4, UR14, RZ ;  /* 0x0000000e04047c24 */ /* 0x010fca000f8e02ff */
[----:B------:R-:W-:-:S05]  /*13c0*/  LEA R4, R4, UR10, 0x2 ;  /* 0x0000000a04047c11 */ /* 0x000fca000f8e10ff */
[----:B------:R-:W-:Y:S02]  /*13d0*/  IMAD R27, R27, 0x4, R4 ;  /* 0x000000041b1b7824 */ /* 0x000fe400078e0204 */
[----:B------:R-:W-:Y:S04]  /*13e0*/  LDS R4, [R32+0x2000] ;  /* 0x0020000020047984 */ /* 0x000fe80000000800 */
[----:B------:R-:W-:Y:S04]  /*13f0*/  LDS R20, [R27+0x2000] ;  /* 0x002000001b147984 */ /* 0x000fe80000000800 */
[----:B-----5:R-:W-:Y:S04]  /*1400*/  STS [R32+0x2000], R12 ;  /* 0x0020000c20007388 */ /* 0x020fe80000000800 */
[----:B------:R-:W-:Y:S04]  /*1410*/  STS [R27+0x2000], R16 ;  /* 0x002000101b007388 */ /* 0x000fe80000000800 */
[----:B------:R-:W-:Y:S04]  /*1420*/  LDS R21, [R27+0x2004] ;  /* 0x002004001b157984 */ /* 0x000fe80000000800 */
[----:B------:R-:W-:Y:S04]  /*1430*/  LDS R5, [R32+0x2004] ;  /* 0x0020040020057984 */ /* 0x000fe80000000800 */
[----:B------:R-:W-:Y:S04]  /*1440*/  STS [R32+0x2004], R13 ;  /* 0x0020040d20007388 */ /* 0x000fe80000000800 */
[----:B------:R-:W-:Y:S04]  /*1450*/  STS [R27+0x2004], R17 ;  /* 0x002004111b007388 */ /* 0x000fe80000000800 */
[----:B------:R-:W-:Y:S04]  /*1460*/  LDS R22, [R27+0x2008] ;  /* 0x002008001b167984 */ /* 0x000fe80000000800 */
[----:B------:R-:W-:Y:S04]  /*1470*/  LDS R6, [R32+0x2008] ;  /* 0x0020080020067984 */ /* 0x000fe80000000800 */
[----:B------:R-:W-:Y:S04]  /*1480*/  STS [R32+0x2008], R14 ;  /* 0x0020080e20007388 */ /* 0x000fe80000000800 */
[----:B------:R-:W-:Y:S04]  /*1490*/  STS [R27+0x2008], R18 ;  /* 0x002008121b007388 */ /* 0x000fe80000000800 */
[----:B0-----:R-:W0:Y:S04]  /*14a0*/  LDS R7, [R32+0x200c] ;  /* 0x00200c0020077984 */ /* 0x001e280000000800 */
[----:B------:R-:W1:Y:S04]  /*14b0*/  LDS R23, [R27+0x200c] ;  /* 0x00200c001b177984 */ /* 0x000e680000000800 */
[----:B0-----:R0:W-:Y:S04]  /*14c0*/  STL.128 [R24], R4 ;  /* 0x0000000418007387 */ /* 0x0011e80000100c00 */
[----:B0-----:R-:W2:Y:S04]  /*14d0*/  LDL.128 R4, [R24+0x10] ;  /* 0x0000100018047983 */ /* 0x001ea80000100c00 */
[----:B------:R-:W-:Y:S04]  /*14e0*/  STS [R32+0x200c], R15 ;  /* 0x00200c0f20007388 */ /* 0x000fe80000000800 */
[----:B-1----:R-:W-:Y:S04]  /*14f0*/  STL.128 [R24+0x80], R20 ;  /* 0x0000801418007387 */ /* 0x002fe80000100c00 */
[----:B------:R0:W-:Y:S04]  /*1500*/  STS [R27+0x200c], R19 ;  /* 0x00200c131b007388 */ /* 0x0001e80000000800 */
[----:B------:R-:W-:Y:S04]  /*1510*/  LDS R20, [R27+0x2010] ;  /* 0x002010001b147984 */ /* 0x000fe80000000800 */
[----:B------:R-:W-:Y:S04]  /*1520*/  LDS R12, [R32+0x2010] ;  /* 0x00201000200c7984 */ /* 0x000fe80000000800 */
[----:B0-----:R-:W3:Y:S04]  /*1530*/  LDL.128 R16, [R24+0xa0] ;  /* 0x0000a00018107983 */ /* 0x001ee80000100c00 */
[----:B--2---:R-:W-:Y:S04]  /*1540*/  STS [R32+0x2010], R4 ;  /* 0x0020100420007388 */ /* 0x004fe80000000800 */
        /* <DEDUP_REMOVED lines=9> */
[----:B------:R-:W0:Y:S04]  /*15e0*/  LDS R15, [R32+0x201c] ;  /* 0x00201c00200f7984 */ /* 0x000e280000000800 */
[----:B------:R-:W1:Y:S04]  /*15f0*/  LDS R23, [R27+0x201c] ;  /* 0x00201c001b177984 */ /* 0x000e680000000800 */
[----:B0-----:R0:W-:Y:S04]  /*1600*/  STL.128 [R24+0x10], R12 ;  /* 0x0000100c18007387 */ /* 0x0011e80000100c00 */
[----:B0-----:R-:W2:Y:S04]  /*1610*/  LDL.128 R12, [R24+0x20] ;  /* 0x00002000180c7983 */ /* 0x001ea80000100c00 */
[----:B------:R-:W-:Y:S04]  /*1620*/  STS [R32+0x201c], R7 ;  /* 0x00201c0720007388 */ /* 0x000fe80000000800 */
[----:B-1----:R-:W-:Y:S04]  /*1630*/  STL.128 [R24+0x90], R20 ;  /* 0x0000901418007387 */ /* 0x002fe80000100c00 */
[----:B------:R0:W-:Y:S04]  /*1640*/  STS [R27+0x201c], R11 ;  /* 0x00201c0b1b007388 */ /* 0x0001e80000000800 */
[----:B------:R-:W-:Y:S04]  /*1650*/  LDS R20, [R27+0x2020] ;  /* 0x002020001b147984 */ /* 0x000fe80000000800 */
[----:B------:R-:W-:Y:S04]  /*1660*/  LDS R4, [R32+0x2020] ;  /* 0x0020200020047984 */ /* 0x000fe80000000800 */
[----:B0-----:R-:W4:Y:S04]  /*1670*/  LDL.128 R8, [R24+0xb0] ;  /* 0x0000b00018087983 */ /* 0x001f280000100c00 */
[----:B--2---:R-:W-:Y:S04]  /*1680*/  STS [R32+0x2020], R12 ;  /* 0x0020200c20007388 */ /* 0x004fe80000000800 */
[----:B---3--:R-:W-:Y:S04]  /*1690*/  STS [R27+0x2020], R16 ;  /* 0x002020101b007388 */ /* 0x008fe80000000800 */
        /* <DEDUP_REMOVED lines=13> */
[----:B------:R-:W-:Y:S04]  /*1770*/  STS [R27+0x202c], R19 ;  /* 0x00202c131b007388 */ /* 0x000fe80000000800 */
[----:B------:R-:W-:Y:S04]  /*1780*/  LDS R16, [R27+0x2030] ;  /* 0x002030001b107984 */ /* 0x000fe80000000800 */
[----:B------:R-:W-:Y:S01]  /*1790*/  LDS R12, [R32+0x2030] ;  /* 0x00203000200c7984 */ /* 0x000fe20000000800 */
[----:B------:R-:W-:-:S03]  /*17a0*/  VIADD R33, R33, 0x10 ;  /* 0x0000001021217836 */ /* 0x000fc60000000000 */
[----:B-1----:R-:W-:Y:S04]  /*17b0*/  STL.128 [R24+0xa0], R20 ;  /* 0x0000a01418007387 */ /* 0x002fe80000100c00 */
[----:B--2---:R0:W-:Y:S04]  /*17c0*/  STS [R32+0x2030], R4 ;  /* 0x0020300420007388 */ /* 0x0041e80000000800 */
[----:B----4-:R-:W-:Y:S04]  /*17d0*/  STS [R27+0x2030], R8 ;  /* 0x002030081b007388 */ /* 0x010fe80000000800 */
        /* <DEDUP_REMOVED lines=8> */
[----:B------:R-:W1:Y:S04]  /*1860*/  LDS R15, [R32+0x203c] ;  /* 0x00203c00200f7984 */ /* 0x000e680000000800 */
[----:B------:R-:W2:Y:S01]  /*1870*/  LDS R19, [R27+0x203c] ;  /* 0x00203c001b137984 */ /* 0x000ea20000000800 */
[----:B0-----:R-:W-:-:S03]  /*1880*/  IMAD.U32 R4, RZ, RZ, UR7 ;  /* 0x00000007ff047e24 */ /* 0x001fc6000f8e00ff */
[----:B------:R4:W-:Y:S02]  /*1890*/  STS [R32+0x203c], R7 ;  /* 0x00203c0720007388 */ /* 0x0009e40000000800 */
[----:B------:R-:W-:Y:S02]  /*18a0*/  LOP3.LUT R4, R4, 0x3fffff0, RZ, 0xc0, !PT ;  /* 0x03fffff004047812 */ /* 0x000fe400078ec0ff */
[----:B------:R4:W-:Y:S02]  /*18b0*/  STS [R27+0x203c], R11 ;  /* 0x00203c0b1b007388 */ /* 0x0009e40000000800 */
[----:B------:R-:W-:Y:S02]  /*18c0*/  ISETP.NE.AND P0, PT, R33, R4, PT ;  /* 0x000000042100720c */ /* 0x000fe40003f05270 */
[----:B-1----:R4:W-:Y:S04]  /*18d0*/  STL.128 [R24+0x30], R12 ;  /* 0x0000300c18007387 */ /* 0x0029e80000100c00 */
[----:B--2---:R4:W-:Y:S07]  /*18e0*/  STL.128 [R24+0xb0], R16 ;  /* 0x0000b01018007387 */ /* 0x0049ee0000100c00 */
[----:B------:R-:W-:Y:S05]  /*18f0*/  @P0 BRA `(.L_x_24) ;  /* 0xfffffff800740947 */ /* 0x000fea000383ffff */
[----:B------:R-:W-:Y:S05]  /*1900*/  BSYNC.RECONVERGENT B1 ;  /* 0x0000000000017941 */ /* 0x000fea0003800200 */
.L_x_23:
[----:B------:R-:W-:-:S09]  /*1910*/  ULOP3.LUT UP0, UR10, UR7, 0xf, URZ, 0xc0, !UPT ;  /* 0x0000000f070a7892 */ /* 0x000fd2000f80c0ff */
[----:B------:R-:W-:Y:S05]  /*1920*/  BRA.U !UP0, `(.L_x_22) ;  /* 0x0000000908c07547 */ /* 0x000fea000b800000 */
[----:B------:R-:W-:Y:S02]  /*1930*/  UIADD3 UR10, UPT, UPT, UR10, -0x1, URZ ;  /* 0xffffffff0a0a7890 */ /* 0x000fe4000fffe0ff */
[----:B------:R-:W-:Y:S02]  /*1940*/  ULOP3.LUT UP1, UR11, UR7, 0x7, URZ, 0xc0, !UPT ;  /* 0x00000007070b7892 */ /* 0x000fe4000f82c0ff */
[----:B------:R-:W-:-:S09]  /*1950*/  UISETP.GE.U32.AND UP0, UPT, UR10, 0x7, UPT ;  /* 0x000000070a00788c */ /* 0x000fd2000bf06070 */
[----:B------:R-:W-:Y:S05]  /*1960*/  BRA.U !UP0, `(.L_x_25) ;  /* 0x0000000508387547 */ /* 0x000fea000b800000 */
[----:B------:R-:W-:Y:S01]  /*1970*/  LEA R5, R4, UR15, 0x2 ;  /* 0x0000000f04057c11 */ /* 0x000fe2000f8e10ff */
[----:B-1-3--:R-:W1:Y:S01]  /*1980*/  S2R R6, SR_TID.X ;  /* 0x0000000000067919 */ /* 0x00ae620000002100 */
[----:B------:R-:W2:Y:S01]  /*1990*/  S2UR UR14, SR_CgaCtaId ;  /* 0x00000000000e79c3 */ /* 0x000ea20000008800 */
[----:B------:R-:W3:Y:S02]  /*19a0*/  LDCU UR16, c[0x0][0x39c] ;  /* 0x00007380ff1077ac */ /* 0x000ee40008000800 */
[----:B----4-:R-:W4:Y:S04]  /*19b0*/  LDL R13, [R5] ;  /* 0x00000000050d7983 */ /* 0x010f280000100800 */
[----:B------:R-:W5:Y:S04]  /*19c0*/  LDL R12, [R5+0x80] ;  /* 0x00008000050c7983 */ /* 0x000f680000100800 */
[----:B------:R-:W5:Y:S01]  /*19d0*/  LDL R21, [R5+0x4] ;  /* 0x0000040005157983 */ /* 0x000f620000100800 */
[----:B------:R-:W-:Y:S01]  /*19e0*/  UMOV UR10, 0x400 ;  /* 0x00000400000a7882 */ /* 0x000fe20000000000 */
[----:B0-----:R-:W-:-:S02]  /*19f0*/  SHF.L.U32 R7, R28, UR9, RZ ;  /* 0x000000091c077c19 */ /* 0x001fc400080006ff */
[----:B------:R-:W5:Y:S03]  /*1a00*/  LDL R24, [R5+0x84] ;  /* 0x0000840005187983 */ /* 0x000f660000100800 */
[----:B------:R-:W-:Y:S01]  /*1a10*/  IMAD.IADD R7, R7, 0x1, R4 ;  /* 0x0000000107077824 */ /* 0x000fe200078e0204 */
[----:B------:R-:W5:Y:S04]  /*1a20*/  LDL R19, [R5+0x8] ;  /* 0x0000080005137983 */ /* 0x000f680000100800 */
[----:B------:R-:W5:Y:S01]  /*1a30*/  LDL R32, [R5+0x88] ;  /* 0x0000880005207983 */ /* 0x000f620000100800 */
[----:B--2---:R-:W-:-:S03]  /*1a40*/  ULEA UR10, UR14, UR10, 0x18 ;  /* 0x0000000a0e0a7291 */ /* 0x004fc6000f8ec0ff */
[----:B------:R-:W2:Y:S01]  /*1a50*/  LDL R9, [R5+0xc] ;  /* 0x00000c0005097983 */ /* 0x000ea20000100800 */
[----:B-1----:R-:W-:-:S03]  /*1a60*/  SHF.R.U32.HI R6, RZ, 0x5, R6 ;  /* 0x00000005ff067819 */ /* 0x002fc60000011606 */
[----:B------:R-:W2:Y:S02]  /*1a70*/  LDL R11, [R5+0x10] ;  /* 0x00001000050b7983 */ /* 0x000ea40000100800 */
[----:B---3--:R-:W-:Y:S02]  /*1a80*/  IMAD R6, R6, UR16, RZ ;  /* 0x0000001006067c24 */ /* 0x008fe4000f8e02ff */
[----:B------:R-:W3:Y:S03]  /*1a90*/  LDL R10, [R5+0x90] ;  /* 0x00009000050a7983 */ /* 0x000ee60000100800 */
[----:B------:R-:W-:Y:S01]  /*1aa0*/  LEA R8, R6, UR10, 0x2 ;  /* 0x0000000a06087c11 */ /* 0x000fe2000f8e10ff */
[C---:B------:R-:W-:Y:S01]  /*1ab0*/  IMAD R6, R7.reuse, 0x4, R0 ;  /* 0x0000000407067824 */ /* 0x040fe200078e0200 */
[----:B------:R-:W3:Y:S03]  /*1ac0*/  LDL R15, [R5+0x18] ;  /* 0x00001800050f7983 */ /* 0x000ee60000100800 */
[----:B------:R-:W-:Y:S01]  /*1ad0*/  IMAD R7, R7, 0x4, R8 ;  /* 0x0000000407077824 */ /* 0x000fe200078e0208 */
[----:B------:R-:W0:Y:S04]  /*1ae0*/  LDS R16, [R6+0x2000] ;  /* 0x0020000006107984 */ /* 0x000e280000000800 */
[----:B------:R-:W3:Y:S04]  /*1af0*/  LDL R8, [R5+0x8c] ;  /* 0x00008c0005087983 */ /* 0x000ee80000100800 */
[----:B------:R-:W1:Y:S04]  /*1b00*/  LDS R18, [R7+0x2000] ;  /* 0x0020000007127984 */ /* 0x000e680000000800 */
[----:B------:R-:W3:Y:S04]  /*1b10*/  LDL R14, [R5+0x98] ;  /* 0x00009800050e7983 */ /* 0x000ee80000100800 */
[----:B------:R-:W3:Y:S04]  /*1b20*/  LDL R17, [R5+0x1c] ;  /* 0x00001c0005117983 */ /* 0x000ee80000100800 */
[----:B0-----:R0:W-:Y:S04]  /*1b30*/  STL [R5], R16 ;  /* 0x0000001005007387 */ /* 0x0011e80000100800 */
[----:B0-----:R-:W3:Y:S04]  /*1b40*/  LDL R16, [R5+0x9c] ;  /* 0x00009c0005107983 */ /* 0x001ee80000100800 */
[----:B----4-:R0:W-:Y:S04]  /*1b50*/  STS [R6+0x2000], R13 ;  /* 0x0020000d06007388 */ /* 0x0101e80000000800 */
[----:B-----5:R4:W-:Y:S04]  /*1b60*/  STS [R7+0x2000], R12 ;  /* 0x0020000c07007388 */ /* 0x0209e80000000800 */
[----:B------:R-:W5:Y:S04]  /*1b70*/  LDS R20, [R6+0x2004] ;  /* 0x0020040006147984 */ /* 0x000f680000000800 */
[----:B0-----:R-:W3:Y:S04]  /*1b80*/  LDL R13, [R5+0x14] ;  /* 0x00001400050d7983 */ /* 0x001ee80000100800 */
[----:B----4-:R-:W4:Y:S04]  /*1b90*/  LDL R12, [R5+0x94] ;  /* 0x00009400050c7983 */ /* 0x010f280000100800 */
[----:B------:R-:W0:Y:S04]  /*1ba0*/  LDS R34, [R7+0x2004] ;  /* 0x0020040007227984 */ /* 0x000e280000000800 */
[----:B------:R-:W-:Y:S04]  /*1bb0*/  STS [R6+0x2004], R21 ;  /* 0x0020041506007388 */ /* 0x000fe80000000800 */
[----:B------:R-:W-:Y:S04]  /*1bc0*/  STS [R7+0x2004], R24 ;  /* 0x0020041807007388 */ /* 0x000fe80000000800 */
[----:B------:R-:W3:Y:S04]  /*1bd0*/  LDS R36, [R6+0x2008] ;  /* 0x0020080006247984 */ /* 0x000ee80000000800 */
[----:B-1----:R-:W-:Y:S04]  /*1be0*/  STL [R5+0x80], R18 ;  /* 0x0000801205007387 */ /* 0x002fe80000100800 */
[----:B------:R-:W1:Y:S04]  /*1bf0*/  LDS R18, [R7+0x2008] ;  /* 0x0020080007127984 */ /* 0x000e680000000800 */
[----:B------:R-:W-:Y:S04]  /*1c00*/  STS [R6+0x2008], R19 ;  /* 0x0020081306007388 */ /* 0x000fe80000000800 */
[----:B-----5:R-:W-:Y:S04]  /*1c10*/  STL [R5+0x4], R20 ;  /* 0x0000041405007387 */ /* 0x020fe80000100800 */
[----:B------:R-:W-:Y:S04]  /*1c20*/  STS [R7+0x2008], R32 ;  /* 0x0020082007007388 */ /* 0x000fe80000000800 */
[----:B------:R-:W-:Y:S04]  /*1c30*/  LDS R22, [R7+0x200c] ;  /* 0x00200c0007167984 */ /* 0x000fe80000000800 */
[----:B------:R-:W5:Y:S04]  /*1c40*/  LDS R20, [R6+0x200c] ;  /* 0x00200c0006147984 */ /* 0x000f680000000800 */
[----:B--2---:R-:W-:Y:S04]  /*1c50*/  STS [R6+0x200c], R9 ;  /* 0x00200c0906007388 */ /* 0x004fe80000000800 */
[----:B0-----:R-:W-:Y:S04]  /*1c60*/  STL [R5+0x84], R34 ;  /* 0x0000842205007387 */ /* 0x001fe80000100800 */
[----:B---3--:R-:W-:Y:S04]  /*1c70*/  STS [R7+0x200c], R8 ;  /* 0x00200c0807007388 */ /* 0x008fe80000000800 */
[----:B------:R-:W0:Y:S04]  /*1c80*/  LDS R34, [R7+0x2010] ;  /* 0x0020100007227984 */ /* 0x000e280000000800 */
[----:B------:R-:W2:Y:S04]  /*1c90*/  LDS R24, [R6+0x2010] ;  /* 0x0020100006187984 */ /* 0x000ea80000000800 */
[----:B------:R-:W-:Y:S04]  /*1ca0*/  STS [R6+0x2010], R11 ;  /* 0x0020100b06007388 */ /* 0x000fe80000000800 */
[----:B------:R-:W-:Y:S04]  /*1cb0*/  STL [R5+0x8], R36 ;  /* 0x0000082405007387 */ /* 0x000fe80000100800 */
[----:B------:R-:W-:Y:S04]  /*1cc0*/  STS [R7+0x2010], R10 ;  /* 0x0020100a07007388 */ /* 0x000fe80000000800 */
[----:B------:R-:W3:Y:S04]  /*1cd0*/  LDS R36, [R7+0x2014] ;  /* 0x0020140007247984 */ /* 0x000ee80000000800 */
[----:B------:R-:W3:Y:S04]  /*1ce0*/  LDS R19, [R6+0x2014] ;  /* 0x0020140006137984 */ /* 0x000ee80000000800 */
[----:B-1----:R-:W-:Y:S04]  /*1cf0*/  STL [R5+0x88], R18 ;  /* 0x0000881205007387 */ /* 0x002fe80000100800 */
[----:B-----5:R-:W-:Y:S04]  /*1d00*/  STL [R5+0xc], R20 ;  /* 0x00000c1405007387 */ /* 0x020fe80000100800 */
[----:B------:R-:W-:Y:S04]  /*1d10*/  STL [R5+0x8c], R22 ;  /* 0x00008c1605007387 */ /* 0x000fe80000100800 */
[----:B0-----:R-:W-:Y:S04]  /*1d20*/  STL [R5+0x90], R34 ;  /* 0x0000902205007387 */ /* 0x001fe80000100800 */
[----:B--2---:R-:W-:Y:S04]  /*1d30*/  STL [R5+0x10], R24 ;  /* 0x0000101805007387 */ /* 0x004fe80000100800 */
[----:B---3--:R-:W-:Y:S04]  /*1d40*/  STL [R5+0x94], R36 ;  /* 0x0000942405007387 */ /* 0x008fe80000100800 */
[----:B------:R-:W-:Y:S01]  /*1d50*/  STL [R5+0x14], R19 ;  /* 0x0000141305007387 */ /* 0x000fe20000100800 */
[----:B------:R-:W-:-:S03]  /*1d60*/  VIADD R4, R4, 0x8 ;  /* 0x0000000804047836 */ /* 0x000fc60000000000 */
[----:B------:R-:W-:Y:S04]  /*1d70*/  STS [R6+0x2014], R13 ;  /* 0x0020140d06007388 */ /* 0x000fe80000000800 */
[----:B----4-:R-:W-:Y:S04]  /*1d80*/  STS [R7+0x2014], R12 ;  /* 0x0020140c07007388 */ /* 0x010fe80000000800 */
[----:B------:R-:W0:Y:S04]  /*1d90*/  LDS R21, [R7+0x2018] ;  /* 0x0020180007157984 */ /* 0x000e280000000800 */
[----:B------:R-:W1:Y:S04]  /*1da0*/  LDS R32, [R6+0x2018] ;  /* 0x0020180006207984 */ /* 0x000e680000000800 */
[----:B------:R-:W-:Y:S04]  /*1db0*/  STS [R6+0x2018], R15 ;  /* 0x0020180f06007388 */ /* 0x000fe80000000800 */
[----:B------:R-:W-:Y:S04]  /*1dc0*/  STS [R7+0x2018], R14 ;  /* 0x0020180e07007388 */ /* 0x000fe80000000800 */
[----:B------:R-:W2:Y:S04]  /*1dd0*/  LDS R8, [R6+0x201c] ;  /* 0x00201c0006087984 */ /* 0x000ea80000000800 */
[----:B------:R-:W3:Y:S04]  /*1de0*/  LDS R9, [R7+0x201c] ;  /* 0x00201c0007097984 */ /* 0x000ee80000000800 */
[----:B------:R4:W-:Y:S04]  /*1df0*/  STS [R6+0x201c], R17 ;  /* 0x00201c1106007388 */ /* 0x0009e80000000800 */
[----:B------:R4:W-:Y:S04]  /*1e00*/  STS [R7+0x201c], R16 ;  /* 0x00201c1007007388 */ /* 0x0009e80000000800 */
[----:B0-----:R4:W-:Y:S04]  /*1e10*/  STL [R5+0x98], R21 ;  /* 0x0000981505007387 */ /* 0x0019e80000100800 */
[----:B-1----:R4:W-:Y:S04]  /*1e20*/  STL [R5+0x18], R32 ;  /* 0x0000182005007387 */ /* 0x0029e80000100800 */
[----:B--2---:R4:W-:Y:S04]  /*1e30*/  STL [R5+0x1c], R8 ;  /* 0x00001c0805007387 */ /* 0x0049e80000100800 */
[----:B---3--:R4:W-:Y:S02]  /*1e40*/  STL [R5+0x9c], R9 ;  /* 0x00009c0905007387 */ /* 0x0089e40000100800 */
.L_x_25:
[----:B------:R-:W-:Y:S05]  /*1e50*/  BRA.U !UP1, `(.L_x_22) ;  /* 0x0000000509747547 */ /* 0x000fea000b800000 */
[----:B------:R-:W-:Y:S02]  /*1e60*/  UIADD3 UR11, UPT, UPT, UR11, -0x1, URZ ;  /* 0xffffffff0b0b7890 */ /* 0x000fe4000fffe0ff */
[----:B------:R-:W-:Y:S02]  /*1e70*/  ULOP3.LUT UR16, UR7, 0x3, URZ, 0xc0, !UPT ;  /* 0x0000000307107892 */ /* 0x000fe4000f8ec0ff */
[----:B------:R-:W-:Y:S02]  /*1e80*/  UISETP.GE.U32.AND UP0, UPT, UR11, 0x3, UPT ;  /* 0x000000030b00788c */ /* 0x000fe4000bf06070 */
[----:B------:R-:W-:-:S07]  /*1e90*/  UISETP.NE.AND UP1, UPT, UR16, URZ, UPT ;  /* 0x000000ff1000728c */ /* 0x000fce000bf25270 */
[----:B------:R-:W-:Y:S05]  /*1ea0*/  BRA.U !UP0, `(.L_x_26) ;  /* 0x0000000108b87547 */ /* 0x000fea000b800000 */
[----:B-1-34-:R-:W-:Y:S01]  /*1eb0*/  LEA R6, R4, UR15, 0x2 ;  /* 0x0000000f04067c11 */ /* 0x01afe2000f8e10ff */
[----:B------:R-:W1:Y:S01]  /*1ec0*/  S2R R8, SR_TID.X ;  /* 0x0000000000087919 */ /* 0x000e620000002100 */
[----:B------:R-:W2:Y:S01]  /*1ed0*/  S2UR UR11, SR_CgaCtaId ;  /* 0x00000000000b79c3 */ /* 0x000ea20000008800 */
[----:B------:R-:W3:Y:S02]  /*1ee0*/  LDCU UR14, c[0x0][0x39c] ;  /* 0x00007380ff0e77ac */ /* 0x000ee40008000800 */
[----:B------:R-:W4:Y:S04]  /*1ef0*/  LDL R19, [R6] ;  /* 0x0000000006137983 */ /* 0x000f280000100800 */
[----:B------:R-:W5:Y:S04]  /*1f00*/  LDL R12, [R6+0x80] ;  /* 0x00008000060c7983 */ /* 0x000f680000100800 */
[----:B------:R-:W5:Y:S04]  /*1f10*/  LDL R13, [R6+0x4] ;  /* 0x00000400060d7983 */ /* 0x000f680000100800 */
[----:B------:R-:W5:Y:S04]  /*1f20*/  LDL R10, [R6+0x84] ;  /* 0x00008400060a7983 */ /* 0x000f680000100800 */
[----:B------:R-:W5:Y:S04]  /*1f30*/  LDL R11, [R6+0x8] ;  /* 0x00000800060b7983 */ /* 0x000f680000100800 */
[----:B------:R-:W5:Y:S04]  /*1f40*/  LDL R9, [R6+0x88] ;  /* 0x0000880006097983 */ /* 0x000f680000100800 */
[----:B0-----:R-:W5:Y:S04]  /*1f50*/  LDL R7, [R6+0xc] ;  /* 0x00000c0006077983 */ /* 0x001f680000100800 */
[----:B------:R-:W5:Y:S01]  /*1f60*/  LDL R5, [R6+0x8c] ;  /* 0x00008c0006057983 */ /* 0x000f620000100800 */
[----:B-1----:R-:W-:Y:S01]  /*1f70*/  SHF.R.U32.HI R8, RZ, 0x5, R8 ;  /* 0x00000005ff087819 */ /* 0x002fe20000011608 */
[----:B------:R-:W-:Y:S01]  /*1f80*/  UMOV UR10, 0x400 ;  /* 0x00000400000a7882 */ /* 0x000fe20000000000 */
[----:B------:R-:W-:Y:S01]  /*1f90*/  SHF.L.U32 R15, R28, UR9, RZ ;  /* 0x000000091c0f7c19 */ /* 0x000fe200080006ff */
[----:B--2---:R-:W-:-:S02]  /*1fa0*/  ULEA UR10, UR11, UR10, 0x18 ;  /* 0x0000000a0b0a7291 */ /* 0x004fc4000f8ec0ff */
[----:B---3--:R-:W-:Y:S02]  /*1fb0*/  IMAD R8, R8, UR14, RZ ;  /* 0x0000000e08087c24 */ /* 0x008fe4000f8e02ff */
[----:B------:R-:W-:Y:S02]  /*1fc0*/  IMAD.IADD R15, R15, 0x1, R4 ;  /* 0x000000010f0f7824 */ /* 0x000fe400078e0204 */
[----:B------:R-:W-:Y:S01]  /*1fd0*/  VIADD R4, R4, 0x4 ;  /* 0x0000000404047836 */ /* 0x000fe20000000000 */
[----:B------:R-:W-:Y:S01]  /*1fe0*/  LEA R14, R8, UR10, 0x2 ;  /* 0x0000000a080e7c11 */ /* 0x000fe2000f8e10ff */
[----:B------:R-:W-:-:S04]  /*1ff0*/  IMAD R8, R15, 0x4, R0 ;  /* 0x000000040f087824 */ /* 0x000fc800078e0200 */
[----:B------:R-:W-:Y:S02]  /*2000*/  IMAD R14, R15, 0x4, R14 ;  /* 0x000000040f0e7824 */ /* 0x000fe400078e020e */
[----:B------:R-:W0:Y:S04]  /*2010*/  LDS R15, [R8+0x2000] ;  /* 0x00200000080f7984 */ /* 0x000e280000000800 */
[----:B------:R-:W1:Y:S04]  /*2020*/  LDS R17, [R14+0x2000] ;  /* 0x002000000e117984 */ /* 0x000e680000000800 */
[----:B0-----:R-:W-:Y:S04]  /*2030*/  STL [R6], R15 ;  /* 0x0000000f06007387 */ /* 0x001fe80000100800 */
[----:B-1----:R-:W-:Y:S04]  /*2040*/  STL [R6+0x80], R17 ;  /* 0x0000801106007387 */ /* 0x002fe80000100800 */
[----:B----4-:R-:W-:Y:S04]  /*2050*/  STS [R8+0x2000], R19 ;  /* 0x0020001308007388 */ /* 0x010fe80000000800 */
[----:B-----5:R-:W-:Y:S04]  /*2060*/  STS [R14+0x2000], R12 ;  /* 0x0020000c0e007388 */ /* 0x020fe80000000800 */
[----:B------:R-:W-:Y:S04]  /*2070*/  LDS R23, [R14+0x2004] ;  /* 0x002004000e177984 */ /* 0x000fe80000000800 */
[----:B------:R-:W0:Y:S04]  /*2080*/  LDS R21, [R8+0x2004] ;  /* 0x0020040008157984 */ /* 0x000e280000000800 */
[----:B------:R-:W-:Y:S04]  /*2090*/  STS [R8+0x2004], R13 ;  /* 0x0020040d08007388 */ /* 0x000fe80000000800 */
[----:B------:R-:W-:Y:S04]  /*20a0*/  STS [R14+0x2004], R10 ;  /* 0x0020040a0e007388 */ /* 0x000fe80000000800 */
[----:B------:R-:W1:Y:S04]  /*20b0*/  LDS R33, [R14+0x2008] ;  /* 0x002008000e217984 */ /* 0x000e680000000800 */
[----:B------:R-:W2:Y:S04]  /*20c0*/  LDS R27, [R8+0x2008] ;  /* 0x00200800081b7984 */ /* 0x000ea80000000800 */
[----:B------:R-:W-:Y:S04]  /*20d0*/  STS [R8+0x2008], R11 ;  /* 0x0020080b08007388 */ /* 0x000fe80000000800 */
[----:B------:R-:W-:Y:S04]  /*20e0*/  STS [R14+0x2008], R9 ;  /* 0x002008090e007388 */ /* 0x000fe80000000800 */
[----:B------:R-:W3:Y:S04]  /*20f0*/  LDS R35, [R8+0x200c] ;  /* 0x00200c0008237984 */ /* 0x000ee80000000800 */
[----:B------:R-:W4:Y:S04]  /*2100*/  LDS R19, [R14+0x200c] ;  /* 0x00200c000e137984 */ /* 0x000f280000000800 */
[----:B------:R1:W-:Y:S04]  /*2110*/  STS [R8+0x200c], R7 ;  /* 0x00200c0708007388 */ /* 0x0003e80000000800 */
[----:B0-----:R0:W-:Y:S04]  /*2120*/  STL [R6+0x4], R21 ;  /* 0x0000041506007387 */ /* 0x0011e80000100800 */
[----:B------:R0:W-:Y:S04]  /*2130*/  STL [R6+0x84], R23 ;  /* 0x0000841706007387 */ /* 0x0001e80000100800 */
[----:B------:R0:W-:Y:S04]  /*2140*/  STS [R14+0x200c], R5 ;  /* 0x00200c050e007388 */ /* 0x0001e80000000800 */
[----:B-1----:R0:W-:Y:S04]  /*2150*/  STL [R6+0x88], R33 ;  /* 0x0000882106007387 */ /* 0x0021e80000100800 */
[----:B--2---:R0:W-:Y:S04]  /*2160*/  STL [R6+0x8], R27 ;  /* 0x0000081b06007387 */ /* 0x0041e80000100800 */
[----:B---3--:R0:W-:Y:S04]  /*2170*/  STL [R6+0xc], R35 ;  /* 0x00000c2306007387 */ /* 0x0081e80000100800 */
[----:B----4-:R0:W-:Y:S02]  /*2180*/  STL [R6+0x8c], R19 ;  /* 0x00008c1306007387 */ /* 0x0101e40000100800 */
.L_x_26:
[----:B------:R-:W-:Y:S05]  /*2190*/  BRA.U !UP1, `(.L_x_22) ;  /* 0x0000000109a47547 */ /* 0x000fea000b800000 */
[----:B0---4-:R-:W-:Y:S01]  /*21a0*/  LEA R5, R4, UR15, 0x2 ;  /* 0x0000000f04057c11 */ /* 0x011fe2000f8e10ff */
[----:B-1-3--:R-:W0:Y:S01]  /*21b0*/  S2R R6, SR_TID.X ;  /* 0x0000000000067919 */ /* 0x00ae220000002100 */
[----:B------:R-:W1:Y:S01]  /*21c0*/  S2UR UR11, SR_CgaCtaId ;  /* 0x00000000000b79c3 */ /* 0x000e620000008800 */
[----:B------:R-:W2:Y:S02]  /*21d0*/  LDCU UR14, c[0x0][0x39c] ;  /* 0x00007380ff0e77ac */ /* 0x000ea40008000800 */
[----:B------:R-:W3:Y:S04]  /*21e0*/  LDL R8, [R5] ;  /* 0x0000000005087983 */ /* 0x000ee80000100800 */
[----:B------:R-:W4:Y:S01]  /*21f0*/  LDL R9, [R5+0x80] ;  /* 0x0000800005097983 */ /* 0x000f220000100800 */
[----:B------:R-:W-:Y:S01]  /*2200*/  UMOV UR10, 0x400 ;  /* 0x00000400000a7882 */ /* 0x000fe20000000000 */
[----:B------:R-:W-:Y:S01]  /*2210*/  SHF.L.U32 R7, R28, UR9, RZ ;  /* 0x000000091c077c19 */ /* 0x000fe200080006ff */
[----:B------:R-:W-:-:S04]  /*2220*/  UISETP.NE.AND UP0, UPT, UR16, 0x1, UPT ;  /* 0x000000011000788c */ /* 0x000fc8000bf05270 */
[----:B------:R-:W-:-:S04]  /*2230*/  IMAD.IADD R7, R7, 0x1, R4 ;  /* 0x0000000107077824 */ /* 0x000fc800078e0204 */
[----:B------:R-:W-:-:S05]  /*2240*/  IMAD R10, R7, 0x4, R0 ;  /* 0x00000004070a7824 */ /* 0x000fca00078e0200 */
[----:B------:R-:W5:Y:S01]  /*2250*/  LDS R4, [R10+0x2000] ;  /* 0x002000000a047984 */ /* 0x000f620000000800 */
[----:B-1----:R-:W-:Y:S01]  /*2260*/  ULEA UR10, UR11, UR10, 0x18 ;  /* 0x0000000a0b0a7291 */ /* 0x002fe2000f8ec0ff */
[----:B0-----:R-:W-:-:S05]  /*2270*/  SHF.R.U32.HI R6, RZ, 0x5, R6 ;  /* 0x00000005ff067819 */ /* 0x001fca0000011606 */
[----:B--2---:R-:W-:-:S05]  /*2280*/  IMAD R6, R6, UR14, RZ ;  /* 0x0000000e06067c24 */ /* 0x004fca000f8e02ff */
[----:B------:R-:W-:-:S05]  /*2290*/  LEA R6, R6, UR10, 0x2 ;  /* 0x0000000a06067c11 */ /* 0x000fca000f8e10ff */
[----:B------:R-:W-:-:S05]  /*22a0*/  IMAD R12, R7, 0x4, R6 ;  /* 0x00000004070c7824 */ /* 0x000fca00078e0206 */
[----:B------:R-:W0:Y:S04]  /*22b0*/  LDS R6, [R12+0x2000] ;  /* 0x002000000c067984 */ /* 0x000e280000000800 */
[----:B-----5:R1:W-:Y:S04]  /*22c0*/  STL [R5], R4 ;  /* 0x0000000405007387 */ /* 0x0203e80000100800 */
[----:B0-----:R1:W-:Y:S04]  /*22d0*/  STL [R5+0x80], R6 ;  /* 0x0000800605007387 */ /* 0x0013e80000100800 */
[----:B---3--:R1:W-:Y:S04]  /*22e0*/  STS [R10+0x2000], R8 ;  /* 0x002000080a007388 */ /* 0x0083e80000000800 */
[----:B----4-:R1:W-:Y:S01]  /*22f0*/  STS [R12+0x2000], R9 ;  /* 0x002000090c007388 */ /* 0x0103e20000000800 */
[----:B------:R-:W-:Y:S05]  /*2300*/  BRA.U !UP0, `(.L_x_22) ;  /* 0x0000000108487547 */ /* 0x000fea000b800000 */
[----:B------:R-:W2:Y:S04]  /*2310*/  LDL R7, [R5+0x4] ;  /* 0x0000040005077983 */ /* 0x000ea80000100800 */
[----:B-1----:R-:W3:Y:S01]  /*2320*/  LDL R9, [R5+0x84] ;  /* 0x0000840005097983 */ /* 0x002ee20000100800 */
[----:B------:R-:W-:-:S03]  /*2330*/  UISETP.NE.AND UP0, UPT, UR16, 0x2, UPT ;  /* 0x000000021000788c */ /* 0x000fc6000bf05270 */
[----:B------:R-:W0:Y:S04]  /*2340*/  LDS R4, [R10+0x2004] ;  /* 0x002004000a047984 */ /* 0x000e280000000800 */
[----:B------:R-:W1:Y:S04]  /*2350*/  LDS R6, [R12+0x2004] ;  /* 0x002004000c067984 */ /* 0x000e680000000800 */
[----:B0-----:R0:W-:Y:S04]  /*2360*/  STL [R5+0x4], R4 ;  /* 0x0000040405007387 */ /* 0x0011e80000100800 */
[----:B-1----:R0:W-:Y:S04]  /*2370*/  STL [R5+0x84], R6 ;  /* 0x0000840605007387 */ /* 0x0021e80000100800 */
[----:B--2---:R0:W-:Y:S04]  /*2380*/  STS [R10+0x2004], R7 ;  /* 0x002004070a007388 */ /* 0x0041e80000000800 */
[----:B---3--:R0:W-:Y:S01]  /*2390*/  STS [R12+0x2004], R9 ;  /* 0x002004090c007388 */ /* 0x0081e20000000800 */
[----:B------:R-:W-:Y:S05]  /*23a0*/  BRA.U !UP0, `(.L_x_22) ;  /* 0x0000000108207547 */ /* 0x000fea000b800000 */
[----:B0-----:R-:W2:Y:S04]  /*23b0*/  LDL R7, [R5+0x8] ;  /* 0x0000080005077983 */ /* 0x001ea80000100800 */
[----:B------:R-:W3:Y:S04]  /*23c0*/  LDL R9, [R5+0x88] ;  /* 0x0000880005097983 */ /* 0x000ee80000100800 */
[----:B------:R-:W0:Y:S04]  /*23d0*/  LDS R4, [R10+0x2008] ;  /* 0x002008000a047984 */ /* 0x000e280000000800 */
[----:B------:R-:W1:Y:S04]  /*23e0*/  LDS R6, [R12+0x2008] ;  /* 0x002008000c067984 */ /* 0x000e680000000800 */
[----:B0-----:R0:W-:Y:S04]  /*23f0*/  STL [R5+0x8], R4 ;  /* 0x0000080405007387 */ /* 0x0011e80000100800 */
[----:B-1----:R0:W-:Y:S04]  /*2400*/  STL [R5+0x88], R6 ;  /* 0x0000880605007387 */ /* 0x0021e80000100800 */
[----:B--2---:R0:W-:Y:S04]  /*2410*/  STS [R10+0x2008], R7 ;  /* 0x002008070a007388 */ /* 0x0041e80000000800 */
[----:B---3--:R0:W-:Y:S02]  /*2420*/  STS [R12+0x2008], R9 ;  /* 0x002008090c007388 */ /* 0x0081e40000000800 */
.L_x_22:
[----:B------:R-:W-:Y:S05]  /*2430*/  BSYNC.RECONVERGENT B0 ;  /* 0x0000000000007941 */ /* 0x000fea0003800200 */
.L_x_21:
[----:B------:R-:W-:Y:S01]  /*2440*/  UMOV UR10, 0xffffffff ;  /* 0xffffffff000a7882 */ /* 0x000fe20000000000 */
[----:B------:R-:W-:Y:S02]  /*2450*/  ISETP.GE.AND P0, PT, R25, 0x2, PT ;  /* 0x000000021900780c */ /* 0x000fe40003f06270 */
[----:B------:R-:W-:Y:S11]  /*2460*/  BRA.DIV UR10, `(.L_x_27) ;  /* 0x000000aa0ab87947 */ /* 0x000ff6000b800000 */
[----:B------:R-:W-:Y:S01]  /*2470*/  NOP ;  /* 0x0000000000007918 */ /* 0x000fe20000000000 */
.L_x_304:
[----:B------:R-:W-:Y:S04]  /*2480*/  BSSY B2, `(.L_x_28) ;  /* 0x00000d0000027945 */ /* 0x000fe80003800000 */
[----:B------:R-:W-:Y:S05]  /*2490*/  @!P0 BRA `(.L_x_29) ;  /* 0x0000000c00388947 */ /* 0x000fea0003800000 */
[----:B-1--4-:R-:W-:-:S07]  /*24a0*/  IMAD.MOV.U32 R8, RZ, RZ, 0x2 ;  /* 0x00000002ff087424 */ /* 0x012fce00078e00ff */
.L_x_49:
[----:B0--3--:R-:W-:Y:S01]  /*24b0*/  SHF.R.S32.HI R9, RZ, 0x1, R8 ;  /* 0x00000001ff097819 */ /* 0x009fe20000011408 */
[----:B------:R-:W-:Y:S03]  /*24c0*/  BSSY B1, `(.L_x_30) ;  /* 0x00000c6000017945 */ /* 0x000fe60003800000 */
[----:B------:R-:W-:-:S13]  /*24d0*/  ISETP.GE.AND P0, PT, R9, 0x1, PT ;  /* 0x000000010900780c */ /* 0x000fda0003f06270 */
[----:B-1----:R-:W-:Y:S05]  /*24e0*/  @!P0 BRA `(.L_x_31) ;  /* 0x0000000c000c8947 */ /* 0x002fea0003800000 */
.L_x_48:
[----:B0-----:R-:W0:Y:S02]  /*24f0*/  LDCU UR10, c[0x0][0x39c] ;  /* 0x00007380ff0a77ac */ /* 0x001e240008000800 */
[----:B0-----:R-:W-:-:S09]  /*2500*/  UISETP.GE.AND UP0, UPT, UR10, 0x20, UPT ;  /* 0x000000200a00788c */ /* 0x001fd2000bf06270 */
[----:B-1-3--:R-:W-:Y:S05]  /*2510*/  BRA.U !UP0, `(.L_x_32) ;  /* 0x0000000908e87547 */ /* 0x00afea000b800000 */
[----:B------:R-:W-:Y:S01]  /*2520*/  UIADD3 UR10, UPT, UPT, UR7, -0x1, URZ ;  /* 0xffffffff070a7890 */ /* 0x000fe2000fffe0ff */
[----:B------:R-:W-:-:S03]  /*2530*/  IMAD.MOV.U32 R10, RZ, RZ, RZ ;  /* 0x000000ffff0a7224 */ /* 0x000fc600078e00ff */
[----:B------:R-:W-:-:S09]  /*2540*/  UISETP.NE.AND UP0, UPT, UR10, URZ, UPT ;  /* 0x000000ff0a00728c */ /* 0x000fd2000bf05270 */
[----:B------:R-:W-:Y:S05]  /*2550*/  BRA.U !UP0, `(.L_x_33) ;  /* 0x0000000508e87547 */ /* 0x000fea000b800000 */
[----:B------:R-:W-:Y:S01]  /*2560*/  BSSY B0, `(.L_x_34) ;  /* 0x0000078000007945 */ /* 0x000fe20003800000 */
[----:B------:R-:W-:-:S07]  /*2570*/  IMAD.MOV.U32 R10, RZ, RZ, RZ ;  /* 0x000000ffff0a7224 */ /* 0x000fce00078e00ff */
.L_x_43:
[----:B------:R-:W-:Y:S01]  /*2580*/  SHF.L.U32 R5, R28, UR9, RZ ;  /* 0x000000091c057c19 */ /* 0x000fe200080006ff */
[----:B------:R-:W-:Y:S04]  /*2590*/  BSSY B3, `(.L_x_35) ;  /* 0x0000037000037945 */ /* 0x000fe80003800000 */
[----:B0-----:R-:W-:-:S05]  /*25a0*/  IMAD.IADD R12, R5, 0x1, R10 ;  /* 0x00000001050c7824 */ /* 0x001fca00078e020a */
[C---:B------:R-:W-:Y:S02]  /*25b0*/  LOP3.LUT R5, R12.reuse, R9, RZ, 0x3c, !PT ;  /* 0x000000090c057212 */ /* 0x040fe400078e3cff */
[----:B------:R-:W-:Y:S02]  /*25c0*/  LOP3.LUT R14, R12, R8, RZ, 0xc0, !PT ;  /* 0x000000080c0e7212 */ /* 0x000fe400078ec0ff */
[----:B------:R-:W-:Y:S02]  /*25d0*/  SHF.R.S32.HI R6, RZ, UR9, R5 ;  /* 0x00000009ff067c19 */ /* 0x000fe40008011405 */
[----:B------:R-:W-:Y:S02]  /*25e0*/  LOP3.LUT R7, R5, UR5, RZ, 0x30, !PT ;  /* 0x0000000505077c12 */ /* 0x000fe4000f8e30ff */
[----:B------:R-:W-:-:S13]  /*25f0*/  ISETP.NE.AND P0, PT, R6, R28, PT ;  /* 0x0000001c0600720c */ /* 0x000fda0003f05270 */
[----:B------:R-:W-:Y:S05]  /*2600*/  @P0 BRA `(.L_x_36) ;  /* 0x0000000000680947 */ /* 0x000fea0003800000 */
[----:B------:R-:W-:-:S13]  /*2610*/  ISETP.GT.AND P0, PT, R5, R12, PT ;  /* 0x0000000c0500720c */ /* 0x000fda0003f04270 */
[----:B------:R-:W-:Y:S05]  /*2620*/  @!P0 BRA `(.L_x_37) ;  /* 0x0000000000b48947 */ /* 0x000fea0003800000 */
[----:B--2---:R-:W-:Y:S02]  /*2630*/  LEA R4, R10, UR15, 0x2 ;  /* 0x0000000f0a047c11 */ /* 0x004fe4000f8e10ff */
[----:B------:R-:W-:-:S03]  /*2640*/  LEA R5, R7, UR15, 0x2 ;  /* 0x0000000f07057c11 */ /* 0x000fc6000f8e10ff */
[----:B------:R-:W2:Y:S04]  /*2650*/  LDL R6, [R4] ;  /* 0x0000000004067983 */ /* 0x000ea80000100800 */
[----:B------:R-:W2:Y:S04]  /*2660*/  LDL R11, [R5] ;  /* 0x00000000050b7983 */ /* 0x000ea80000100800 */
[----:B------:R-:W3:Y:S04]  /*2670*/  LDL R7, [R4+0x80] ;  /* 0x0000800004077983 */ /* 0x000ee80000100800 */
[----:B------:R-:W3:Y:S01]  /*2680*/  LDL R16, [R5+0x80] ;  /* 0x0000800005107983 */ /* 0x000ee20000100800 */
[----:B------:R-:W-:-:S02]  /*2690*/  ISETP.NE.AND P3, PT, R14, RZ, PT ;  /* 0x000000ff0e00720c */ /* 0x000fc40003f65270 */
[----:B------:R-:W-:Y:S02]  /*26a0*/  PLOP3.LUT P0, PT, PT, PT, PT, 0x80, 0x8 ;  /* 0x000000000008781c */ /* 0x000fe40003f0f070 */
[----:B--2---:R-:W-:-:S13]  /*26b0*/  FSETP.GEU.AND P1, PT, R6, R11, PT ;  /* 0x0000000b0600720b */ /* 0x004fda0003f2e000 */
[----:B---3--:R-:W-:-:S04]  /*26c0*/  @P1 ISETP.GT.AND P2, PT, R7, R16, PT ;  /* 0x000000100700120c */ /* 0x008fc80003f44270 */
[----:B------:R-:W-:-:S04]  /*26d0*/  @P1 FSETP.EQ.AND P0, PT, R6, R11, !P2 ;  /* 0x0000000b0600120b */ /* 0x000fc80005702000 */
[----:B------:R-:W-:Y:S02]  /*26e0*/  FSEL R13, R6, R11, P0 ;  /* 0x0000000b060d7208 */ /* 0x000fe40000000000 */
[----:B------:R-:W-:Y:S02]  /*26f0*/  SEL R14, R7, R16, P0 ;  /* 0x00000010070e7207 */ /* 0x000fe40000000000 */
[----:B------:R-:W-:Y:S01]  /*2700*/  FSEL R6, R11, R6, P0 ;  /* 0x000000060b067208 */ /* 0x000fe20000000000 */
[----:B------:R0:W-:Y:S01]  /*2710*/  @!P3 STL [R4], R13 ;  /* 0x0000000d0400b387 */ /* 0x0001e20000100800 */
[----:B------:R-:W-:-:S03]  /*2720*/  SEL R7, R16, R7, P0 ;  /* 0x0000000710077207 */ /* 0x000fc60000000000 */
[----:B------:R0:W-:Y:S04]  /*2730*/  @!P3 STL [R4+0x80], R14 ;  /* 0x0000800e0400b387 */ /* 0x0001e80000100800 */
[----:B------:R0:W-:Y:S04]  /*2740*/  @!P3 STL [R5], R6 ;  /* 0x000000060500b387 */ /* 0x0001e80000100800 */
[----:B------:R0:W-:Y:S04]  /*2750*/  @!P3 STL [R5+0x80], R7 ;  /* 0x000080070500b387 */ /* 0x0001e80000100800 */
[----:B------:R0:W-:Y:S04]  /*2760*/  @P3 STL [R4], R6 ;  /* 0x0000000604003387 */ /* 0x0001e80000100800 */
[----:B------:R0:W-:Y:S04]  /*2770*/  @P3 STL [R4+0x80], R7 ;  /* 0x0000800704003387 */ /* 0x0001e80000100800 */
[----:B------:R0:W-:Y:S04]  /*2780*/  @P3 STL [R5], R13 ;  /* 0x0000000d05003387 */ /* 0x0001e80000100800 */
[----:B------:R0:W-:Y:S01]  /*2790*/  @P3 STL [R5+0x80], R14 ;  /* 0x0000800e05003387 */ /* 0x0001e20000100800 */
[----:B------:R-:W-:Y:S05]  /*27a0*/  BRA `(.L_x_37) ;  /* 0x0000000000547947 */ /* 0x000fea0003800000 */
.L_x_36:
[----:B------:R-:W-:-:S05]  /*27b0*/  LEA R15, R7, UR15, 0x2 ;  /* 0x0000000f070f7c11 */ /* 0x000fca000f8e10ff */
[----:B------:R0:W5:Y:S01]  /*27c0*/  LDL R7, [R15] ;  /* 0x000000000f077983 */ /* 0x0001620000100800 */
[----:B------:R-:W-:-:S03]  /*27d0*/  UMOV UR10, 0xffffffff ;  /* 0xffffffff000a7882 */ /* 0x000fc60000000000 */
[----:B------:R-:W-:Y:S05]  /*27e0*/  BRA.DIV UR10, `(.L_x_38) ;  /* 0x000000a60af47947 */ /* 0x000fea000b800000 */
[----:B------:R-:W3:Y:S04]  /*27f0*/  LDL R13, [R15+0x80] ;  /* 0x000080000f0d7983 */ /* 0x000ee80000100800 */
[----:B-----5:R1:W4:Y:S04]  /*2800*/  SHFL.IDX PT, R11, R7, R6, 0x1f ;  /* 0x00001f06070b7589 */ /* 0x02032800000e0000 */
[----:B---34-:R1:W3:Y:S02]  /*2810*/  SHFL.IDX PT, R13, R13, R6, 0x1f ;  /* 0x00001f060d0d7589 */ /* 0x0182e400000e0000 */
.L_x_308:
[----:B------:R-:W-:-:S05]  /*2820*/  LEA R16, R10, UR15, 0x2 ;  /* 0x0000000f0a107c11 */ /* 0x000fca000f8e10ff */
[----:B--2---:R-:W2:Y:S04]  /*2830*/  LDL R4, [R16] ;  /* 0x0000000010047983 */ /* 0x004ea80000100800 */
[----:B-1----:R-:W3:Y:S01]  /*2840*/  LDL R6, [R16+0x80] ;  /* 0x0000800010067983 */ /* 0x002ee20000100800 */
[----:B------:R-:W-:Y:S02]  /*2850*/  PLOP3.LUT P0, PT, PT, PT, PT, 0x80, 0x8 ;  /* 0x000000000008781c */ /* 0x000fe40003f0f070 */
[----:B------:R-:W-:Y:S02]  /*2860*/  LOP3.LUT P1, RZ, R12, R9, RZ, 0xc0, !PT ;  /* 0x000000090cff7212 */ /* 0x000fe4000782c0ff */
[----:B--2---:R-:W-:-:S13]  /*2870*/  FSETP.GEU.AND P2, PT, R4, R11, PT ;  /* 0x0000000b0400720b */ /* 0x004fda0003f4e000 */
[----:B---3--:R-:W-:-:S04]  /*2880*/  @P2 ISETP.GT.AND P3, PT, R6, R13, PT ;  /* 0x0000000d0600220c */ /* 0x008fc80003f64270 */
[----:B------:R-:W-:-:S04]  /*2890*/  @P2 FSETP.EQ.AND P0, PT, R4, R11, !P3 ;  /* 0x0000000b0400220b */ /* 0x000fc80005f02000 */
[----:B------:R-:W-:-:S04]  /*28a0*/  PLOP3.LUT P0, PT, P1, P0, PT, 0x82, 0x28 ;  /* 0x000000000028781c */ /* 0x000fc80000f01072 */
[----:B------:R-:W-:-:S04]  /*28b0*/  ISETP.EQ.XOR P0, PT, R14, RZ, P0 ;  /* 0x000000ff0e00720c */ /* 0x000fc80000702a70 */
[----:B------:R-:W-:Y:S02]  /*28c0*/  FSEL R11, R4, R11, P0 ;  /* 0x0000000b040b7208 */ /* 0x000fe40000000000 */
[----:B------:R-:W-:-:S03]  /*28d0*/  SEL R13, R6, R13, P0 ;  /* 0x0000000d060d7207 */ /* 0x000fc60000000000 */
[----:B------:R1:W-:Y:S04]  /*28e0*/  STL [R16], R11 ;  /* 0x0000000b10007387 */ /* 0x0003e80000100800 */
[----:B------:R1:W-:Y:S02]  /*28f0*/  STL [R16+0x80], R13 ;  /* 0x0000800d10007387 */ /* 0x0003e40000100800 */
.L_x_37:
[----:B------:R-:W-:Y:S05]  /*2900*/  BSYNC B3 ;  /* 0x0000000000037941 */ /* 0x000fea0003800000 */
.L_x_35:
[----:B0-----:R-:W-:Y:S01]  /*2910*/  VIADD R14, R12, 0x1 ;  /* 0x000000010c0e7836 */ /* 0x001fe20000000000 */
[----:B------:R-:W-:Y:S04]  /*2920*/  BSSY B3, `(.L_x_39) ;  /* 0x0000036000037945 */ /* 0x000fe80003800000 */
[C---:B------:R-:W-:Y:S02]  /*2930*/  LOP3.LUT R5, R14.reuse, R9, RZ, 0x3c, !PT ;  /* 0x000000090e057212 */ /* 0x040fe400078e3cff */
[----:B------:R-:W-:Y:S02]  /*2940*/  LOP3.LUT R15, R14, R8, RZ, 0xc0, !PT ;  /* 0x000000080e0f7212 */ /* 0x000fe400078ec0ff */
[----:B------:R-:W-:Y:S02]  /*2950*/  SHF.R.S32.HI R6, RZ, UR9, R5 ;  /* 0x00000009ff067c19 */ /* 0x000fe40008011405 */
[----:B-1----:R-:W-:-:S02]  /*2960*/  LOP3.LUT R11, R5, UR5, RZ, 0x30, !PT ;  /* 0x00000005050b7c12 */ /* 0x002fc4000f8e30ff */
[----:B------:R-:W-:-:S13]  /*2970*/  ISETP.NE.AND P0, PT, R6, R28, PT ;  /* 0x0000001c0600720c */ /* 0x000fda0003f05270 */
[----:B------:R-:W-:Y:S05]  /*2980*/  @!P0 BRA `(.L_x_40) ;  /* 0x0000000000588947 */ /* 0x000fea0003800000 */
[----:B------:R-:W-:-:S05]  /*2990*/  LEA R11, R11, UR15, 0x2 ;  /* 0x0000000f0b0b7c11 */ /* 0x000fca000f8e10ff */
[----:B------:R0:W5:Y:S01]  /*29a0*/  LDL R7, [R11] ;  /* 0x000000000b077983 */ /* 0x0001620000100800 */
[----:B------:R-:W-:-:S03]  /*29b0*/  UMOV UR10, 0xffffffff ;  /* 0xffffffff000a7882 */ /* 0x000fc60000000000 */
[----:B------:R-:W-:Y:S05]  /*29c0*/  BRA.DIV UR10, `(.L_x_41) ;  /* 0x000000a60ac07947 */ /* 0x000fea000b800000 */
[----:B0-----:R-:W3:Y:S04]  /*29d0*/  LDL R11, [R11+0x80] ;  /* 0x000080000b0b7983 */ /* 0x001ee80000100800 */
[----:B-----5:R0:W1:Y:S04]  /*29e0*/  SHFL.IDX PT, R12, R7, R6, 0x1f ;  /* 0x00001f06070c7589 */ /* 0x02006800000e0000 */
[----:B-1-3--:R0:W3:Y:S02]  /*29f0*/  SHFL.IDX PT, R13, R11, R6, 0x1f ;  /* 0x00001f060b0d7589 */ /* 0x00a0e400000e0000 */
.L_x_312:
[----:B0-----:R-:W-:-:S05]  /*2a00*/  LEA R6, R10, UR15, 0x2 ;  /* 0x0000000f0a067c11 */ /* 0x001fca000f8e10ff */
[----:B------:R-:W4:Y:S04]  /*2a10*/  LDL R5, [R6+0x4] ;  /* 0x0000040006057983 */ /* 0x000f280000100800 */
[----:B--2---:R-:W3:Y:S01]  /*2a20*/  LDL R4, [R6+0x84] ;  /* 0x0000840006047983 */ /* 0x004ee20000100800 */
[----:B------:R-:W-:Y:S02]  /*2a30*/  PLOP3.LUT P0, PT, PT, PT, PT, 0x80, 0x8 ;  /* 0x000000000008781c */ /* 0x000fe40003f0f070 */
[----:B------:R-:W-:Y:S02]  /*2a40*/  LOP3.LUT P1, RZ, R14, R9, RZ, 0xc0, !PT ;  /* 0x000000090eff7212 */ /* 0x000fe4000782c0ff */
[----:B----4-:R-:W-:-:S13]  /*2a50*/  FSETP.GEU.AND P2, PT, R5, R12, PT ;  /* 0x0000000c0500720b */ /* 0x010fda0003f4e000 */
[----:B---3--:R-:W-:-:S04]  /*2a60*/  @P2 ISETP.GT.AND P3, PT, R4, R13, PT ;  /* 0x0000000d0400220c */ /* 0x008fc80003f64270 */
[----:B------:R-:W-:-:S04]  /*2a70*/  @P2 FSETP.EQ.AND P0, PT, R5, R12, !P3 ;  /* 0x0000000c0500220b */ /* 0x000fc80005f02000 */
[----:B------:R-:W-:-:S04]  /*2a80*/  PLOP3.LUT P0, PT, P1, P0, PT, 0x82, 0x28 ;  /* 0x000000000028781c */ /* 0x000fc80000f01072 */
[----:B------:R-:W-:-:S04]  /*2a90*/  ISETP.EQ.XOR P0, PT, R15, RZ, P0 ;  /* 0x000000ff0f00720c */ /* 0x000fc80000702a70 */
[----:B------:R-:W-:Y:S02]  /*2aa0*/  FSEL R12, R5, R12, P0 ;  /* 0x0000000c050c7208 */ /* 0x000fe40000000000 */
[----:B------:R-:W-:-:S03]  /*2ab0*/  SEL R13, R4, R13, P0 ;  /* 0x0000000d040d7207 */ /* 0x000fc60000000000 */
[----:B------:R0:W-:Y:S04]  /*2ac0*/  STL [R6+0x4], R12 ;  /* 0x0000040c06007387 */ /* 0x0001e80000100800 */
[----:B------:R0:W-:Y:S01]  /*2ad0*/  STL [R6+0x84], R13 ;  /* 0x0000840d06007387 */ /* 0x0001e20000100800 */
[----:B------:R-:W-:Y:S05]  /*2ae0*/  BRA `(.L_x_42) ;  /* 0x0000000000647947 */ /* 0x000fea0003800000 */
.L_x_40:
[----:B------:R-:W-:-:S13]  /*2af0*/  ISETP.GT.AND P0, PT, R5, R14, PT ;  /* 0x0000000e0500720c */ /* 0x000fda0003f04270 */
[----:B------:R-:W-:Y:S05]  /*2b00*/  @!P0 BRA `(.L_x_42) ;  /* 0x00000000005c8947 */ /* 0x000fea0003800000 */
[----:B------:R-:W-:Y:S02]  /*2b10*/  LEA R13, R10, UR15, 0x2 ;  /* 0x0000000f0a0d7c11 */ /* 0x000fe4000f8e10ff */
[----:B------:R-:W-:-:S03]  /*2b20*/  LEA R14, R11, UR15, 0x2 ;  /* 0x0000000f0b0e7c11 */ /* 0x000fc6000f8e10ff */
[----:B--2---:R-:W2:Y:S04]  /*2b30*/  LDL R4, [R13+0x4] ;  /* 0x000004000d047983 */ /* 0x004ea80000100800 */
        /* <DEDUP_REMOVED lines=11> */
[----:B------:R1:W-:Y:S01]  /*2bf0*/  @P3 STL [R13+0x4], R11 ;  /* 0x0000040b0d003387 */ /* 0x0003e20000100800 */
[----:B------:R-:W-:-:S03]  /*2c00*/  SEL R5, R5, R6, P0 ;  /* 0x0000000605057207 */ /* 0x000fc60000000000 */
[----:B------:R1:W-:Y:S04]  /*2c10*/  @P3 STL [R13+0x84], R12 ;  /* 0x0000840c0d003387 */ /* 0x0003e80000100800 */
[----:B------:R1:W-:Y:S04]  /*2c20*/  @P3 STL [R14], R4 ;  /* 0x000000040e003387 */ /* 0x0003e80000100800 */
[----:B------:R1:W-:Y:S04]  /*2c30*/  @P3 STL [R14+0x80], R5 ;  /* 0x000080050e003387 */ /* 0x0003e80000100800 */
[----:B------:R1:W-:Y:S04]  /*2c40*/  @!P3 STL [R13+0x4], R4 ;  /* 0x000004040d00b387 */ /* 0x0003e80000100800 */
[----:B------:R1:W-:Y:S04]  /*2c50*/  @!P3 STL [R13+0x84], R5 ;  /* 0x000084050d00b387 */ /* 0x0003e80000100800 */
[----:B------:R1:W-:Y:S04]  /*2c60*/  @!P3 STL [R14], R11 ;  /* 0x0000000b0e00b387 */ /* 0x0003e80000100800 */
[----:B------:R1:W-:Y:S02]  /*2c70*/  @!P3 STL [R14+0x80], R12 ;  /* 0x0000800c0e00b387 */ /* 0x0003e40000100800 */
.L_x_42:
[----:B------:R-:W-:Y:S05]  /*2c80*/  BSYNC B3 ;  /* 0x0000000000037941 */ /* 0x000fea0003800000 */
.L_x_39:
[----:B-1----:R-:W-:Y:S02]  /*2c90*/  IMAD.U32 R5, RZ, RZ, UR7 ;  /* 0x00000007ff057e24 */ /* 0x002fe4000f8e00ff */
[----:B------:R-:W-:-:S03]  /*2ca0*/  VIADD R10, R10, 0x2 ;  /* 0x000000020a0a7836 */ /* 0x000fc60000000000 */
[----:B------:R-:W-:-:S04]  /*2cb0*/  LOP3.LUT R5, R5, 0x3fffffe, RZ, 0xc0, !PT ;  /* 0x03fffffe05057812 */ /* 0x000fc800078ec0ff */
[----:B------:R-:W-:-:S13]  /*2cc0*/  ISETP.NE.AND P0, PT, R10, R5, PT ;  /* 0x000000050a00720c */ /* 0x000fda0003f05270 */
[----:B------:R-:W-:Y:S05]  /*2cd0*/  @P0 BRA `(.L_x_43) ;  /* 0xfffffff800280947 */ /* 0x000fea000383ffff */
[----:B------:R-:W-:Y:S05]  /*2ce0*/  BSYNC B0 ;  /* 0x0000000000007941 */ /* 0x000fea0003800000 */
.L_x_34:
[----:B------:R-:W-:-:S07]  /*2cf0*/  IMAD.MOV.U32 R10, RZ, RZ, R5 ;  /* 0x000000ffff0a7224 */ /* 0x000fce00078e0005 */
.L_x_33:
[----:B------:R-:W-:Y:S01]  /*2d00*/  ULOP3.LUT UR10, UR7, 0x1, URZ, 0xc0, !UPT ;  /* 0x00000001070a7892 */ /* 0x000fe2000f8ec0ff */
[----:B------:R-:W-:Y:S03]  /*2d10*/  BSSY B0, `(.L_x_32) ;  /* 0x000003a000007945 */ /* 0x000fe60003800000 */
[----:B------:R-:W-:-:S09]  /*2d20*/  UISETP.NE.AND UP0, UPT, UR10, URZ, UPT ;  /* 0x000000ff0a00728c */ /* 0x000fd2000bf05270 */
[----:B------:R-:W-:Y:S05]  /*2d30*/  BRA.U !UP0, `(.L_x_44) ;  /* 0x0000000108dc7547 */ /* 0x000fea000b800000 */
[----:B------:R-:W-:-:S05]  /*2d40*/  SHF.L.U32 R5, R28, UR9, RZ ;  /* 0x000000091c057c19 */ /* 0x000fca00080006ff */
[----:B------:R-:W-:-:S05]  /*2d50*/  IMAD.IADD R14, R5, 0x1, R10 ;  /* 0x00000001050e7824 */ /* 0x000fca00078e020a */
[C---:B------:R-:W-:Y:S02]  /*2d60*/  LOP3.LUT R5, R14.reuse, R9, RZ, 0x3c, !PT ;  /* 0x000000090e057212 */ /* 0x040fe400078e3cff */
[----:B------:R-:W-:Y:S02]  /*2d70*/  LOP3.LUT R15, R14, R8, RZ, 0xc0, !PT ;  /* 0x000000080e0f7212 */ /* 0x000fe400078ec0ff */
[----:B0-----:R-:W-:Y:S02]  /*2d80*/  SHF.R.S32.HI R6, RZ, UR9, R5 ;  /* 0x00000009ff067c19 */ /* 0x001fe40008011405 */
[----:B------:R-:W-:Y:S02]  /*2d90*/  LOP3.LUT R11, R5, UR5, RZ, 0x30, !PT ;  /* 0x00000005050b7c12 */ /* 0x000fe4000f8e30ff */
        /* <DEDUP_REMOVED lines=9> */
.L_x_316:
[----:B------:R-:W-:-:S05]  /*2e30*/  LEA R10, R10, UR15, 0x2 ;  /* 0x0000000f0a0a7c11 */ /* 0x000fca000f8e10ff */
[----:B------:R-:W4:Y:S04]  /*2e40*/  LDL R5, [R10] ;  /* 0x000000000a057983 */ /* 0x000f280000100800 */
        /* <DEDUP_REMOVED lines=10> */
[----:B------:R3:W-:Y:S04]  /*2ef0*/  STL [R10], R5 ;  /* 0x000000050a007387 */ /* 0x0007e80000100800 */
[----:B------:R3:W-:Y:S01]  /*2f00*/  STL [R10+0x80], R13 ;  /* 0x0000800d0a007387 */ /* 0x0007e20000100800 */
[----:B------:R-:W-:Y:S05]  /*2f10*/  BRA `(.L_x_44) ;  /* 0x0000000000647947 */ /* 0x000fea0003800000 */
.L_x_45:
[----:B------:R-:W-:-:S13]  /*2f20*/  ISETP.GT.AND P0, PT, R5, R14, PT ;  /* 0x0000000e0500720c */ /* 0x000fda0003f04270 */
[----:B------:R-:W-:Y:S05]  /*2f30*/  @!P0 BRA `(.L_x_44) ;  /* 0x00000000005c8947 */ /* 0x000fea0003800000 */
[----:B------:R-:W-:Y:S02]  /*2f40*/  LEA R12, R10, UR15, 0x2 ;  /* 0x0000000f0a0c7c11 */ /* 0x000fe4000f8e10ff */
[----:B------:R-:W-:-:S03]  /*2f50*/  LEA R13, R11, UR15, 0x2 ;  /* 0x0000000f0b0d7c11 */ /* 0x000fc6000f8e10ff */
[----:B--2---:R-:W2:Y:S04]  /*2f60*/  LDL R4, [R12] ;  /* 0x000000000c047983 */ /* 0x004ea80000100800 */
        /* <DEDUP_REMOVED lines=11> */
[----:B------:R1:W-:Y:S01]  /*3020*/  @P3 STL [R12], R10 ;  /* 0x0000000a0c003387 */ /* 0x0003e20000100800 */
[----:B------:R-:W-:-:S03]  /*3030*/  SEL R5, R5, R6, P0 ;  /* 0x0000000605057207 */ /* 0x000fc60000000000 */
[----:B------:R1:W-:Y:S04]  /*3040*/  @P3 STL [R12+0x80], R11 ;  /* 0x0000800b0c003387 */ /* 0x0003e80000100800 */
[----:B------:R1:W-:Y:S04]  /*3050*/  @P3 STL [R13], R4 ;  /* 0x000000040d003387 */ /* 0x0003e80000100800 */
[----:B------:R1:W-:Y:S04]  /*3060*/  @P3 STL [R13+0x80], R5 ;  /* 0x000080050d003387 */ /* 0x0003e80000100800 */
[----:B------:R1:W-:Y:S04]  /*3070*/  @!P3 STL [R12], R4 ;  /* 0x000000040c00b387 */ /* 0x0003e80000100800 */
[----:B------:R1:W-:Y:S04]  /*3080*/  @!P3 STL [R12+0x80], R5 ;  /* 0x000080050c00b387 */ /* 0x0003e80000100800 */
[----:B------:R1:W-:Y:S04]  /*3090*/  @!P3 STL [R13], R10 ;  /* 0x0000000a0d00b387 */ /* 0x0003e80000100800 */
[----:B------:R1:W-:Y:S02]  /*30a0*/  @!P3 STL [R13+0x80], R11 ;  /* 0x0000800b0d00b387 */ /* 0x0003e40000100800 */
.L_x_44:
[----:B------:R-:W-:Y:S05]  /*30b0*/  BSYNC B0 ;  /* 0x0000000000007941 */ /* 0x000fea0003800000 */
.L_x_32:
[----:B------:R-:W-:-:S03]  /*30c0*/  UMOV UR10, 0xffffffff ;  /* 0xffffffff000a7882 */ /* 0x000fc60000000000 */
[----:B------:R-:W-:Y:S05]  /*30d0*/  BRA.DIV UR10, `(.L_x_47) ;  /* 0x000000a20a847947 */ /* 0x000fea000b800000 */
[----:B------:R-:W-:Y:S01]  /*30e0*/  NOP ;  /* 0x0000000000007918 */ /* 0x000fe20000000000 */
.L_x_319:
[----:B------:R-:W-:Y:S02]  /*30f0*/  ISETP.GT.U32.AND P0, PT, R9, 0x1, PT ;  /* 0x000000010900780c */ /* 0x000fe40003f04070 */
[----:B------:R-:W-:-:S11]  /*3100*/  SHF.R.U32.HI R9, RZ, 0x1, R9 ;  /* 0x00000001ff097819 */ /* 0x000fd60000011609 */
[----:B------:R-:W-:Y:S05]  /*3110*/  @P0 BRA `(.L_x_48) ;  /* 0xfffffff000f40947 */ /* 0x000fea000383ffff */
.L_x_31:
[----:B------:R-:W-:Y:S05]  /*3120*/  BSYNC B1 ;  /* 0x0000000000017941 */ /* 0x000fea0003800000 */
.L_x_30:
[----:B------:R-:W4:Y:S01]  /*3130*/  LDCU UR10, c[0x0][0x39c] ;  /* 0x00007380ff0a77ac */ /* 0x000f220008000800 */
[----:B------:R-:W-:Y:S02]  /*3140*/  IMAD.SHL.U32 R8, R8, 0x2, RZ ;  /* 0x0000000208087824 */ /* 0x000fe400078e00ff */
[----:B----4-:R-:W-:-:S05]  /*3150*/  IMAD.U32 R25, RZ, RZ, UR10 ;  /* 0x0000000aff197e24 */ /* 0x010fca000f8e00ff */
[----:B------:R-:W-:-:S13]  /*3160*/  ISETP.GT.AND P0, PT, R8, R25, PT ;  /* 0x000000190800720c */ /* 0x000fda0003f04270 */
[----:B------:R-:W-:Y:S05]  /*3170*/  @!P0 BRA `(.L_x_49) ;  /* 0xfffffff000cc8947 */ /* 0x000fea000383ffff */
.L_x_29:
[----:B------:R-:W-:Y:S05]  /*3180*/  BSYNC B2 ;  /* 0x0000000000027941 */ /* 0x000fea0003800000 */
.L_x_28:
[----:B------:R-:W-:Y:S01]  /*3190*/  UMOV UR10, 0xffffffff ;  /* 0xffffffff000a7882 */ /* 0x000fe20000000000 */
[----:B------:R-:W-:Y:S02]  /*31a0*/  ISETP.GE.AND P0, PT, R25, 0x20, PT ;  /* 0x000000201900780c */ /* 0x000fe40003f06270 */
[----:B------:R-:W-:Y:S11]  /*31b0*/  BRA.DIV UR10, `(.L_x_50) ;  /* 0x000000a20a687947 */ /* 0x000ff6000b800000 */
[----:B------:R-:W-:Y:S01]  /*31c0*/  NOP ;  /* 0x0000000000007918 */ /* 0x000fe20000000000 */
.L_x_322:
[----:B------:R-:W-:Y:S04]  /*31d0*/  BSSY.RECONVERGENT B1, `(.L_x_51) ;  /* 0x00000b1000017945 */ /* 0x000fe80003800200 */
[----:B------:R-:W-:Y:S05]  /*31e0*/  @!P0 BRA `(.L_x_52) ;  /* 0x0000000800bc8947 */ /* 0x000fea0003800000 */
[----:B------:R-:W-:Y:S01]  /*31f0*/  UIADD3 UR10, UPT, UPT, UR7, -0x1, URZ ;  /* 0xffffffff070a7890 */ /* 0x000fe2000fffe0ff */
[----:B01-34-:R-:W-:-:S03]  /*3200*/  IMAD.MOV.U32 R6, RZ, RZ, RZ ;  /* 0x000000ffff067224 */ /* 0x01bfc600078e00ff */
[----:B------:R-:W-:-:S09]  /*3210*/  UISETP.GE.U32.AND UP0, UPT, UR10, 0x3, UPT ;  /* 0x000000030a00788c */ /* 0x000fd2000bf06070 */
[----:B------:R-:W-:Y:S05]  /*3220*/  BRA.U !UP0, `(.L_x_53) ;  /* 0x0000000508807547 */ /* 0x000fea000b800000 */
[----:B------:R-:W-:Y:S01]  /*3230*/  BSSY.RECONVERGENT B0, `(.L_x_53) ;  /* 0x000005f000007945 */ /* 0x000fe20003800200 */
[----:B------:R-:W-:-:S07]  /*3240*/  IMAD.MOV.U32 R5, RZ, RZ, RZ ;  /* 0x000000ffff057224 */ /* 0x000fce00078e00ff */
.L_x_70:
[----:B0-2---:R-:W-:Y:S01]  /*3250*/  LEA R4, R5, UR15, 0x2 ;  /* 0x0000000f05047c11 */ /* 0x005fe2000f8e10ff */
[----:B------:R-:W0:Y:S01]  /*3260*/  S2R R8, SR_TID.X ;  /* 0x0000000000087919 */ /* 0x000e220000002100 */
[----:B------:R-:W1:Y:S03]  /*3270*/  LDCU UR14, c[0x0][0x39c] ;  /* 0x00007380ff0e77ac */ /* 0x000e660008000800 */
[----:B------:R-:W2:Y:S01]  /*3280*/  LDL R12, [R4] ;  /* 0x00000000040c7983 */ /* 0x000ea20000100800 */
[----:B------:R-:W-:Y:S01]  /*3290*/  SHF.L.U32 R6, R28, UR9, RZ ;  /* 0x000000091c067c19 */ /* 0x000fe200080006ff */
[----:B------:R-:W3:Y:S01]  /*32a0*/  S2UR UR11, SR_CgaCtaId ;  /* 0x00000000000b79c3 */ /* 0x000ee20000008800 */
[----:B------:R-:W-:Y:S01]  /*32b0*/  UMOV UR10, 0x400 ;  /* 0x00000400000a7882 */ /* 0x000fe20000000000 */
[----:B------:R-:W-:Y:S04]  /*32c0*/  BSSY.RECONVERGENT B2, `(.L_x_54) ;  /* 0x000001a000027945 */ /* 0x000fe80003800200 */
[----:B------:R-:W-:Y:S01]  /*32d0*/  BSSY.RELIABLE B3, `(.L_x_55) ;  /* 0x0000016000037945 */ /* 0x000fe20003800100 */
[----:B------:R-:W-:-:S05]  /*32e0*/  IMAD.IADD R6, R6, 0x1, R5 ;  /* 0x0000000106067824 */ /* 0x000fca00078e0205 */
[----:B------:R-:W-:Y:S01]  /*32f0*/  LOP3.LUT R6, RZ, R6, RZ, 0x33, !PT ;  /* 0x00000006ff067212 */ /* 0x000fe200078e33ff */
[----:B-1----:R-:W-:-:S04]  /*3300*/  IMAD.U32 R25, RZ, RZ, UR14 ;  /* 0x0000000eff197e24 */ /* 0x002fc8000f8e00ff */
[----:B------:R-:W-:-:S04]  /*3310*/  IMAD.IADD R7, R6, 0x1, R25 ;  /* 0x0000000106077824 */ /* 0x000fc800078e0219 */
[----:B------:R-:W-:Y:S01]  /*3320*/  IMAD R6, R7, 0x4, R0 ;  /* 0x0000000407067824 */ /* 0x000fe200078e0200 */
[----:B---3--:R-:W-:Y:S01]  /*3330*/  ULEA UR10, UR11, UR10, 0x18 ;  /* 0x0000000a0b0a7291 */ /* 0x008fe2000f8ec0ff */
[----:B0-----:R-:W-:-:S03]  /*3340*/  SHF.R.U32.HI R8, RZ, 0x5, R8 ;  /* 0x00000005ff087819 */ /* 0x001fc60000011608 */
[----:B------:R-:W2:Y:S02]  /*3350*/  LDS R9, [R6+0x2000] ;  /* 0x0020000006097984 */ /* 0x000ea40000000800 */
[----:B------:R-:W-:-:S05]  /*3360*/  IMAD R8, R8, UR14, RZ ;  /* 0x0000000e08087c24 */ /* 0x000fca000f8e02ff */
[----:B------:R-:W-:-:S05]  /*3370*/  LEA R8, R8, UR10, 0x2 ;  /* 0x0000000a08087c11 */ /* 0x000fca000f8e10ff */
[----:B------:R-:W-:-:S05]  /*3380*/  IMAD R8, R7, 0x4, R8 ;  /* 0x0000000407087824 */ /* 0x000fca00078e0208 */
[----:B------:R0:W1:Y:S01]  /*3390*/  LDS R10, [R8+0x2000] ;  /* 0x00200000080a7984 */ /* 0x0000620000000800 */
[----:B--2---:R-:W-:-:S13]  /*33a0*/  FSETP.GEU.AND P0, PT, R9, R12, PT ;  /* 0x0000000c0900720b */ /* 0x004fda0003f0e000 */
[----:B01----:R-:W-:Y:S05]  /*33b0*/  @!P0 BRA `(.L_x_56) ;  /* 0x00000000001c8947 */ /* 0x003fea0003800000 */
[----:B------:R-:W-:-:S13]  /*33c0*/  FSETP.NEU.AND P0, PT, R9, R12, PT ;  /* 0x0000000c0900720b */ /* 0x000fda0003f0d000 */
[----:B------:R-:W-:Y:S05]  /*33d0*/  @P0 BREAK.RELIABLE B3 ;  /* 0x0000000000030942 */ /* 0x000fea0003800100 */
[----:B------:R-:W-:Y:S05]  /*33e0*/  @P0 BRA `(.L_x_57) ;  /* 0x00000000001c0947 */ /* 0x000fea0003800000 */
[----:B------:R-:W2:Y:S02]  /*33f0*/  LDL R7, [R4+0x80] ;  /* 0x0000800004077983 */ /* 0x000ea40000100800 */
[----:B--2---:R-:W-:-:S13]  /*3400*/  ISETP.GE.AND P0, PT, R10, R7, PT ;  /* 0x000000070a00720c */ /* 0x004fda0003f06270 */
[----:B------:R-:W-:Y:S05]  /*3410*/  @P0 BREAK.RELIABLE B3 ;  /* 0x0000000000030942 */ /* 0x000fea0003800100 */
[----:B------:R-:W-:Y:S05]  /*3420*/  @P0 BRA `(.L_x_57) ;  /* 0x00000000000c0947 */ /* 0x000fea0003800000 */
.L_x_56:
[----:B------:R-:W-:Y:S05]  /*3430*/  BSYNC.RELIABLE B3 ;  /* 0x0000000000037941 */ /* 0x000fea0003800100 */
.L_x_55:
[----:B------:R0:W-:Y:S04]  /*3440*/  STL [R4], R9 ;  /* 0x0000000904007387 */ /* 0x0001e80000100800 */
[----:B------:R0:W-:Y:S02]  /*3450*/  STL [R4+0x80], R10 ;  /* 0x0000800a04007387 */ /* 0x0001e40000100800 */
.L_x_57:
[----:B------:R-:W-:Y:S05]  /*3460*/  BSYNC.RECONVERGENT B2 ;  /* 0x0000000000027941 */ /* 0x000fea0003800200 */
.L_x_54:
[----:B0-----:R-:W2:Y:S01]  /*3470*/  LDL R10, [R4+0x4] ;  /* 0x00000400040a7983 */ /* 0x001ea20000100800 */
[----:B------:R-:W-:Y:S04]  /*3480*/  BSSY.RECONVERGENT B2, `(.L_x_58) ;  /* 0x0000010000027945 */ /* 0x000fe80003800200 */
[----:B------:R-:W-:Y:S01]  /*3490*/  BSSY.RELIABLE B3, `(.L_x_59) ;  /* 0x000000c000037945 */ /* 0x000fe20003800100 */
[----:B------:R-:W2:Y:S04]  /*34a0*/  LDS R7, [R6+0x1ffc] ;  /* 0x001ffc0006077984 */ /* 0x000ea80000000800 */
        /* <DEDUP_REMOVED lines=10> */
.L_x_60:
[----:B------:R-:W-:Y:S05]  /*3550*/  BSYNC.RELIABLE B3 ;  /* 0x0000000000037941 */ /* 0x000fea0003800100 */
.L_x_59:
[----:B------:R0:W-:Y:S04]  /*3560*/  STL [R4+0x4], R7 ;  /* 0x0000040704007387 */ /* 0x0001e80000100800 */
[----:B------:R0:W-:Y:S02]  /*3570*/  STL [R4+0x84], R9 ;  /* 0x0000840904007387 */ /* 0x0001e40000100800 */
.L_x_61:
[----:B------:R-:W-:Y:S05]  /*3580*/  BSYNC.RECONVERGENT B2 ;  /* 0x0000000000027941 */ /* 0x000fea0003800200 */
.L_x_58:
[----:B------:R-:W2:Y:S01]  /*3590*/  LDL R10, [R4+0x8] ;  /* 0x00000800040a7983 */ /* 0x000ea20000100800 */
[----:B------:R-:W-:Y:S04]  /*35a0*/  BSSY.RECONVERGENT B2, `(.L_x_62) ;  /* 0x0000010000027945 */ /* 0x000fe80003800200 */
[----:B------:R-:W-:Y:S01]  /*35b0*/  BSSY.RELIABLE B3, `(.L_x_63) ;  /* 0x000000c000037945 */ /* 0x000fe20003800100 */
[----:B0-----:R-:W2:Y:S04]  /*35c0*/  LDS R7, [R6+0x1ff8] ;  /* 0x001ff80006077984 */ /* 0x001ea80000000800 */
        /* <DEDUP_REMOVED lines=10> */
.L_x_64:
[----:B------:R-:W-:Y:S05]  /*3670*/  BSYNC.RELIABLE B3 ;  /* 0x0000000000037941 */ /* 0x000fea0003800100 */
.L_x_63:
[----:B------:R0:W-:Y:S04]  /*3680*/  STL [R4+0x8], R7 ;  /* 0x0000080704007387 */ /* 0x0001e80000100800 */
[----:B------:R0:W-:Y:S02]  /*3690*/  STL [R4+0x88], R9 ;  /* 0x0000880904007387 */ /* 0x0001e40000100800 */
.L_x_65:
[----:B------:R-:W-:Y:S05]  /*36a0*/  BSYNC.RECONVERGENT B2 ;  /* 0x0000000000027941 */ /* 0x000fea0003800200 */
.L_x_62:
        /* <DEDUP_REMOVED lines=14> */
.L_x_68:
[----:B------:R-:W-:Y:S05]  /*3790*/  BSYNC.RELIABLE B3 ;  /* 0x0000000000037941 */ /* 0x000fea0003800100 */
.L_x_67:
[----:B------:R0:W-:Y:S04]  /*37a0*/  STL [R4+0xc], R7 ;  /* 0x00000c0704007387 */ /* 0x0001e80000100800 */
[----:B------:R0:W-:Y:S02]  /*37b0*/  STL [R4+0x8c], R9 ;  /* 0x00008c0904007387 */ /* 0x0001e40000100800 */
.L_x_69:
[----:B------:R-:W-:Y:S05]  /*37c0*/  BSYNC.RECONVERGENT B2 ;  /* 0x0000000000027941 */ /* 0x000fea0003800200 */
.L_x_66:
[----:B------:R-:W-:Y:S02]  /*37d0*/  IMAD.U32 R6, RZ, RZ, UR7 ;  /* 0x00000007ff067e24 */ /* 0x000fe4000f8e00ff */
[----:B------:R-:W-:-:S03]  /*37e0*/  VIADD R5, R5, 0x4 ;  /* 0x0000000405057836 */ /* 0x000fc60000000000 */
[----:B------:R-:W-:-:S04]  /*37f0*/  LOP3.LUT R6, R6, 0x3fffffc, RZ, 0xc0, !PT ;  /* 0x03fffffc06067812 */ /* 0x000fc800078ec0ff */
[----:B------:R-:W-:-:S13]  /*3800*/  ISETP.NE.AND P0, PT, R5, R6, PT ;  /* 0x000000060500720c */ /* 0x000fda0003f05270 */
[----:B------:R-:W-:Y:S05]  /*3810*/  @P0 BRA `(.L_x_70) ;  /* 0xfffffff8008c0947 */ /* 0x000fea000383ffff */
[----:B------:R-:W-:Y:S05]  /*3820*/  BSYNC.RECONVERGENT B0 ;  /* 0x0000000000007941 */ /* 0x000fea0003800200 */
.L_x_53:
[----:B------:R-:W-:-:S05]  /*3830*/  IMAD.U32 R5, RZ, RZ, UR7 ;  /* 0x00000007ff057e24 */ /* 0x000fca000f8e00ff */
[----:B------:R-:W-:-:S04]  /*3840*/  LOP3.LUT R5, R5, 0x3, RZ, 0xc0, !PT ;  /* 0x0000000305057812 */ /* 0x000fc800078ec0ff */
[----:B------:R-:W-:-:S13]  /*3850*/  ISETP.NE.AND P0, PT, R5, RZ, PT ;  /* 0x000000ff0500720c */ /* 0x000fda0003f05270 */
[----:B------:R-:W-:Y:S05]  /*3860*/  @!P0 BRA `(.L_x_52) ;  /* 0x00000004001c8947 */ /* 0x000fea0003800000 */
[----:B0-2---:R-:W-:Y:S01]  /*3870*/  LEA R4, R6, UR15, 0x2 ;  /* 0x0000000f06047c11 */ /* 0x005fe2000f8e10ff */
[----:B------:R-:W0:Y:S01]  /*3880*/  S2R R8, SR_TID.X ;  /* 0x0000000000087919 */ /* 0x000e220000002100 */
[----:B------:R-:W-:Y:S01]  /*3890*/  SHF.L.U32 R7, R28, UR9, RZ ;  /* 0x000000091c077c19 */ /* 0x000fe200080006ff */
[----:B------:R-:W1:Y:S01]  /*38a0*/  S2UR UR11, SR_CgaCtaId ;  /* 0x00000000000b79c3 */ /* 0x000e620000008800 */
[----:B------:R-:W2:Y:S01]  /*38b0*/  LDCU UR14, c[0x0][0x39c] ;  /* 0x00007380ff0e77ac */ /* 0x000ea20008000800 */
[----:B------:R-:W3:Y:S01]  /*38c0*/  LDL R10, [R4] ;  /* 0x00000000040a7983 */ /* 0x000ee20000100800 */
[----:B------:R-:W-:Y:S01]  /*38d0*/  BSSY.RECONVERGENT B0, `(.L_x_71) ;  /* 0x000001a000007945 */ /* 0x000fe20003800200 */
[----:B------:R-:W-:Y:S01]  /*38e0*/  IMAD.IADD R6, R7, 0x1, R6 ;  /* 0x0000000107067824 */ /* 0x000fe200078e0206 */
[----:B------:R-:W-:Y:S02]  /*38f0*/  UMOV UR10, 0x400 ;  /* 0x00000400000a7882 */ /* 0x000fe40000000000 */
[----:B------:R-:W-:Y:S02]  /*3900*/  BSSY.RELIABLE B2, `(.L_x_72) ;  /* 0x0000014000027945 */ /* 0x000fe40003800100 */
[----:B------:R-:W-:-:S05]  /*3910*/  LOP3.LUT R6, RZ, R6, RZ, 0x33, !PT ;  /* 0x00000006ff067212 */ /* 0x000fca00078e33ff */
[----:B------:R-:W-:Y:S01]  /*3920*/  IMAD.IADD R7, R6, 0x1, R25 ;  /* 0x0000000106077824 */ /* 0x000fe200078e0219 */
[----:B-1----:R-:W-:Y:S01]  /*3930*/  ULEA UR10, UR11, UR10, 0x18 ;  /* 0x0000000a0b0a7291 */ /* 0x002fe2000f8ec0ff */
[----:B0-----:R-:W-:Y:S02]  /*3940*/  SHF.R.U32.HI R6, RZ, 0x5, R8 ;  /* 0x00000005ff067819 */ /* 0x001fe40000011608 */
[----:B------:R-:W-:-:S03]  /*3950*/  IMAD R8, R7, 0x4, R0 ;  /* 0x0000000407087824 */ /* 0x000fc600078e0200 */
[----:B--2---:R-:W-:Y:S02]  /*3960*/  IMAD R6, R6, UR14, RZ ;  /* 0x0000000e06067c24 */ /* 0x004fe4000f8e02ff */
[----:B------:R-:W3:Y:S03]  /*3970*/  LDS R9, [R8+0x2000] ;  /* 0x0020000008097984 */ /* 0x000ee60000000800 */
[----:B------:R-:W-:-:S05]  /*3980*/  LEA R6, R6, UR10, 0x2 ;  /* 0x0000000a06067c11 */ /* 0x000fca000f8e10ff */
[----:B------:R-:W-:-:S05]  /*3990*/  IMAD R7, R7, 0x4, R6 ;  /* 0x0000000407077824 */ /* 0x000fca00078e0206 */
[----:B------:R0:W1:Y:S01]  /*39a0*/  LDS R11, [R7+0x2000] ;  /* 0x00200000070b7984 */ /* 0x0000620000000800 */
[----:B---3--:R-:W-:-:S13]  /*39b0*/  FSETP.GEU.AND P0, PT, R9, R10, PT ;  /* 0x0000000a0900720b */ /* 0x008fda0003f0e000 */
        /* <DEDUP_REMOVED lines=8> */
.L_x_73:
[----:B------:R-:W-:Y:S05]  /*3a40*/  BSYNC.RELIABLE B2 ;  /* 0x0000000000027941 */ /* 0x000fea0003800100 */
.L_x_72:
[----:B------:R0:W-:Y:S04]  /*3a50*/  STL [R4], R9 ;  /* 0x0000000904007387 */ /* 0x0001e80000100800 */
[----:B------:R0:W-:Y:S02]  /*3a60*/  STL [R4+0x80], R11 ;  /* 0x0000800b04007387 */ /* 0x0001e40000100800 */
.L_x_74:
[----:B------:R-:W-:Y:S05]  /*3a70*/  BSYNC.RECONVERGENT B0 ;  /* 0x0000000000007941 */ /* 0x000fea0003800200 */
.L_x_71:
[----:B------:R-:W-:-:S13]  /*3a80*/  ISETP.NE.AND P0, PT, R5, 0x1, PT ;  /* 0x000000010500780c */ /* 0x000fda0003f05270 */
[----:B------:R-:W-:Y:S05]  /*3a90*/  @!P0 BRA `(.L_x_52) ;  /* 0x0000000000908947 */ /* 0x000fea0003800000 */
        /* <DEDUP_REMOVED lines=14> */
.L_x_77:
[----:B------:R-:W-:Y:S05]  /*3b80*/  BSYNC.RELIABLE B2 ;  /* 0x0000000000027941 */ /* 0x000fea0003800100 */
.L_x_76:
[----:B------:R0:W-:Y:S04]  /*3b90*/  STL [R4+0x4], R9 ;  /* 0x0000040904007387 */ /* 0x0001e80000100800 */
[----:B------:R0:W-:Y:S02]  /*3ba0*/  STL [R4+0x84], R11 ;  /* 0x0000840b04007387 */ /* 0x0001e40000100800 */
.L_x_78:
[----:B------:R-:W-:Y:S05]  /*3bb0*/  BSYNC.RECONVERGENT B0 ;  /* 0x0000000000007941 */ /* 0x000fea0003800200 */
.L_x_75:
[----:B------:R-:W-:-:S13]  /*3bc0*/  ISETP.NE.AND P0, PT, R5, 0x2, PT ;  /* 0x000000020500780c */ /* 0x000fda0003f05270 */
[----:B------:R-:W-:Y:S05]  /*3bd0*/  @!P0 BRA `(.L_x_52) ;  /* 0x0000000000408947 */ /* 0x000fea0003800000 */
[----:B------:R-:W2:Y:S01]  /*3be0*/  LDL R6, [R4+0x8] ;  /* 0x0000080004067983 */ /* 0x000ea20000100800 */
[----:B------:R-:W-:Y:S03]  /*3bf0*/  BSSY.RELIABLE B0, `(.L_x_79) ;  /* 0x000000c000007945 */ /* 0x000fe60003800100 */
[----:B------:R-:W2:Y:S04]  /*3c00*/  LDS R5, [R8+0x1ff8] ;  /* 0x001ff80008057984 */ /* 0x000ea80000000800 */
[----:B------:R-:W1:Y:S01]  /*3c10*/  LDS R7, [R7+0x1ff8] ;  /* 0x001ff80007077984 */ /* 0x000e620000000800 */
[----:B--2---:R-:W-:-:S13]  /*3c20*/  FSETP.GEU.AND P0, PT, R5, R6, PT ;  /* 0x000000060500720b */ /* 0x004fda0003f0e000 */
[----:B-1----:R-:W-:Y:S05]  /*3c30*/  @!P0 BRA `(.L_x_80) ;  /* 0x00000000001c8947 */ /* 0x002fea0003800000 */
[----:B------:R-:W-:-:S13]  /*3c40*/  FSETP.NEU.AND P0, PT, R5, R6, PT ;  /* 0x000000060500720b */ /* 0x000fda0003f0d000 */
[----:B------:R-:W-:Y:S05]  /*3c50*/  @P0 BREAK.RELIABLE B0 ;  /* 0x0000000000000942 */ /* 0x000fea0003800100 */
[----:B------:R-:W-:Y:S05]  /*3c60*/  @P0 BRA `(.L_x_52) ;  /* 0x00000000001c0947 */ /* 0x000fea0003800000 */
[----:B------:R-:W2:Y:S02]  /*3c70*/  LDL R6, [R4+0x88] ;  /* 0x0000880004067983 */ /* 0x000ea40000100800 */
[----:B--2---:R-:W-:-:S13]  /*3c80*/  ISETP.GE.AND P0, PT, R7, R6, PT ;  /* 0x000000060700720c */ /* 0x004fda0003f06270 */
[----:B------:R-:W-:Y:S05]  /*3c90*/  @P0 BREAK.RELIABLE B0 ;  /* 0x0000000000000942 */ /* 0x000fea0003800100 */
[----:B------:R-:W-:Y:S05]  /*3ca0*/  @P0 BRA `(.L_x_52) ;  /* 0x00000000000c0947 */ /* 0x000fea0003800000 */
.L_x_80:
[----:B------:R-:W-:Y:S05]  /*3cb0*/  BSYNC.RELIABLE B0 ;  /* 0x0000000000007941 */ /* 0x000fea0003800100 */
.L_x_79:
[----:B------:R1:W-:Y:S04]  /*3cc0*/  STL [R4+0x8], R5 ;  /* 0x0000080504007387 */ /* 0x0003e80000100800 */
[----:B------:R1:W-:Y:S02]  /*3cd0*/  STL [R4+0x88], R7 ;  /* 0x0000880704007387 */ /* 0x0003e40000100800 */
.L_x_52:
[----:B------:R-:W-:Y:S05]  /*3ce0*/  BSYNC.RECONVERGENT B1 ;  /* 0x0000000000017941 */ /* 0x000fea0003800200 */
.L_x_51:
[----:B------:R-:W-:Y:S01]  /*3cf0*/  UMOV UR10, 0xffffffff ;  /* 0xffffffff000a7882 */ /* 0x000fe20000000000 */
[----:B------:R-:W-:Y:S02]  /*3d00*/  ISETP.GE.AND P0, PT, R25, 0x2, PT ;  /* 0x000000021900780c */ /* 0x000fe40003f06270 */
[----:B------:R-:W-:Y:S11]  /*3d10*/  BRA.DIV UR10, `(.L_x_81) ;  /* 0x000000960aac7947 */ /* 0x000ff6000b800000 */
[----:B------:R-:W-:Y:S01]  /*3d20*/  NOP ;  /* 0x0000000000007918 */ /* 0x000fe20000000000 */
.L_x_325:
[----:B------:R-:W-:Y:S04]  /*3d30*/  BSSY B2, `(.L_x_82) ;  /* 0x00000cf000027945 */ /* 0x000fe80003800000 */
[----:B------:R-:W-:Y:S05]  /*3d40*/  @!P0 BRA `(.L_x_83) ;  /* 0x0000000c00348947 */ /* 0x000fea0003800000 */
[----:B-1--4-:R-:W-:-:S07]  /*3d50*/  IMAD.MOV.U32 R8, RZ, RZ, 0x2 ;  /* 0x00000002ff087424 */ /* 0x012fce00078e00ff */
.L_x_103:
[----:B0--3--:R-:W-:Y:S01]  /*3d60*/  SHF.R.S32.HI R9, RZ, 0x1, R8 ;  /* 0x00000001ff097819 */ /* 0x009fe20000011408 */
[----:B------:R-:W-:Y:S03]  /*3d70*/  BSSY B1, `(.L_x_84) ;  /* 0x00000c6000017945 */ /* 0x000fe60003800000 */
[----:B------:R-:W-:-:S13]  /*3d80*/  ISETP.GE.AND P0, PT, R9, 0x1, PT ;  /* 0x000000010900780c */ /* 0x000fda0003f06270 */
[----:B-1----:R-:W-:Y:S05]  /*3d90*/  @!P0 BRA `(.L_x_85) ;  /* 0x0000000c000c8947 */ /* 0x002fea0003800000 */
.L_x_102:
        /* <DEDUP_REMOVED lines=9> */
.L_x_97:
[----:B------:R-:W-:Y:S01]  /*3e30*/  SHF.L.U32 R5, R28, UR9, RZ ;  /* 0x000000091c057c19 */ /* 0x000fe200080006ff */
[----:B------:R-:W-:Y:S04]  /*3e40*/  BSSY B3, `(.L_x_89) ;  /* 0x0000037000037945 */ /* 0x000fe80003800000 */
[----:B-1----:R-:W-:-:S05]  /*3e50*/  IMAD.IADD R12, R5, 0x1, R10 ;  /* 0x00000001050c7824 */ /* 0x002fca00078e020a */
        /* <DEDUP_REMOVED lines=32> */
.L_x_90:
[----:B------:R-:W-:-:S05]  /*4060*/  LEA R15, R7, UR15, 0x2 ;  /* 0x0000000f070f7c11 */ /* 0x000fca000f8e10ff */
[----:B------:R0:W5:Y:S01]  /*4070*/  LDL R7, [R15] ;  /* 0x000000000f077983 */ /* 0x0001620000100800 */
[----:B------:R-:W-:-:S03]  /*4080*/  UMOV UR10, 0xffffffff ;  /* 0xffffffff000a7882 */ /* 0x000fc60000000000 */
[----:B------:R-:W-:Y:S05]  /*4090*/  BRA.DIV UR10, `(.L_x_92) ;  /* 0x000000920ae87947 */ /* 0x000fea000b800000 */
[----:B------:R-:W3:Y:S04]  /*40a0*/  LDL R13, [R15+0x80] ;  /* 0x000080000f0d7983 */ /* 0x000ee80000100800 */
[----:B-----5:R1:W4:Y:S04]  /*40b0*/  SHFL.IDX PT, R11, R7, R6, 0x1f ;  /* 0x00001f06070b7589 */ /* 0x02032800000e0000 */
[----:B---34-:R1:W3:Y:S02]  /*40c0*/  SHFL.IDX PT, R13, R13, R6, 0x1f ;  /* 0x00001f060d0d7589 */ /* 0x0182e400000e0000 */
.L_x_329:
        /* <DEDUP_REMOVED lines=14> */
.L_x_91:
[----:B------:R-:W-:Y:S05]  /*41b0*/  BSYNC B3 ;  /* 0x0000000000037941 */ /* 0x000fea0003800000 */
.L_x_89:
[----:B---3--:R-:W-:Y:S01]  /*41c0*/  VIADD R14, R12, 0x1 ;  /* 0x000000010c0e7836 */ /* 0x008fe20000000000 */
[----:B------:R-:W-:Y:S04]  /*41d0*/  BSSY B3, `(.L_x_93) ;  /* 0x0000036000037945 */ /* 0x000fe80003800000 */
[C---:B------:R-:W-:Y:S02]  /*41e0*/  LOP3.LUT R5, R14.reuse, R9, RZ, 0x3c, !PT ;  /* 0x000000090e057212 */ /* 0x040fe400078e3cff */
[----:B0-----:R-:W-:Y:S02]  /*41f0*/  LOP3.LUT R15, R14, R8, RZ, 0xc0, !PT ;  /* 0x000000080e0f7212 */ /* 0x001fe400078ec0ff */
        /* <DEDUP_REMOVED lines=11> */
.L_x_333:
        /* <DEDUP_REMOVED lines=15> */
.L_x_94:
        /* <DEDUP_REMOVED lines=25> */
.L_x_96:
[----:B------:R-:W-:Y:S05]  /*4530*/  BSYNC B3 ;  /* 0x0000000000037941 */ /* 0x000fea0003800000 */
.L_x_93:
[----:B0-----:R-:W-:Y:S02]  /*4540*/  IMAD.U32 R5, RZ, RZ, UR7 ;  /* 0x00000007ff057e24 */ /* 0x001fe4000f8e00ff */
[----:B------:R-:W-:-:S03]  /*4550*/  VIADD R10, R10, 0x2 ;  /* 0x000000020a0a7836 */ /* 0x000fc60000000000 */
[----:B------:R-:W-:-:S04]  /*4560*/  LOP3.LUT R5, R5, 0x3fffffe, RZ, 0xc0, !PT ;  /* 0x03fffffe05057812 */ /* 0x000fc800078ec0ff */
[----:B------:R-:W-:-:S13]  /*4570*/  ISETP.NE.AND P0, PT, R10, R5, PT ;  /* 0x000000050a00720c */ /* 0x000fda0003f05270 */
[----:B------:R-:W-:Y:S05]  /*4580*/  @P0 BRA `(.L_x_97) ;  /* 0xfffffff800280947 */ /* 0x000fea000383ffff */
[----:B------:R-:W-:Y:S05]  /*4590*/  BSYNC B0 ;  /* 0x0000000000007941 */ /* 0x000fea0003800000 */
.L_x_88:
[----:B------:R-:W-:-:S07]  /*45a0*/  IMAD.MOV.U32 R10, RZ, RZ, R5 ;  /* 0x000000ffff0a7224 */ /* 0x000fce00078e0005 */
.L_x_87:
        /* <DEDUP_REMOVED lines=8> */
[----:B-1----:R-:W-:Y:S02]  /*4630*/  SHF.R.S32.HI R6, RZ, UR9, R5 ;  /* 0x00000009ff067c19 */ /* 0x002fe40008011405 */
        /* <DEDUP_REMOVED lines=10> */
.L_x_337:
        /* <DEDUP_REMOVED lines=15> */
.L_x_99:
        /* <DEDUP_REMOVED lines=25> */
.L_x_98:
[----:B------:R-:W-:Y:S05]  /*4960*/  BSYNC B0 ;  /* 0x0000000000007941 */ /* 0x000fea0003800000 */
.L_x_86:
[----:B------:R-:W-:-:S03]  /*4970*/  UMOV UR10, 0xffffffff ;  /* 0xffffffff000a7882 */ /* 0x000fc60000000000 */
[----:B------:R-:W-:Y:S05]  /*4980*/  BRA.DIV UR10, `(.L_x_101) ;  /* 0x0000008e0a787947 */ /* 0x000fea000b800000 */
[----:B------:R-:W-:Y:S01]  /*4990*/  NOP ;  /* 0x0000000000007918 */ /* 0x000fe20000000000 */
.L_x_340:
[----:B------:R-:W-:Y:S02]  /*49a0*/  ISETP.GT.U32.AND P0, PT, R9, 0x1, PT ;  /* 0x000000010900780c */ /* 0x000fe40003f04070 */
[----:B------:R-:W-:-:S11]  /*49b0*/  SHF.R.U32.HI R9, RZ, 0x1, R9 ;  /* 0x00000001ff097819 */ /* 0x000fd60000011609 */
[----:B------:R-:W-:Y:S05]  /*49c0*/  @P0 BRA `(.L_x_102) ;  /* 0xfffffff000f40947 */ /* 0x000fea000383ffff */
.L_x_85:
[----:B------:R-:W-:Y:S05]  /*49d0*/  BSYNC B1 ;  /* 0x0000000000017941 */ /* 0x000fea0003800000 */
.L_x_84:
[----:B------:R-:W4:Y:S01]  /*49e0*/  LDCU UR10, c[0x0][0x39c] ;  /* 0x00007380ff0a77ac */ /* 0x000f220008000800 */
[----:B------:R-:W-:-:S05]  /*49f0*/  IMAD.SHL.U32 R8, R8, 0x2, RZ ;  /* 0x0000000208087824 */ /* 0x000fca00078e00ff */
[----:B----4-:R-:W-:-:S13]  /*4a00*/  ISETP.GT.AND P0, PT, R8, UR10, PT ;  /* 0x0000000a08007c0c */ /* 0x010fda000bf04270 */
[----:B------:R-:W-:Y:S05]  /*4a10*/  @!P0 BRA `(.L_x_103) ;  /* 0xfffffff000d08947 */ /* 0x000fea000383ffff */
.L_x_83:
[----:B------:R-:W-:Y:S05]  /*4a20*/  BSYNC B2 ;  /* 0x0000000000027941 */ /* 0x000fea0003800000 */
.L_x_82:
[----:B------:R-:W-:Y:S01]  /*4a30*/  UMOV UR10, 0xffffffff ;  /* 0xffffffff000a7882 */ /* 0x000fe20000000000 */
[----:B------:R-:W-:Y:S02]  /*4a40*/  ISETP.NE.AND P1, PT, R28, RZ, PT ;  /* 0x000000ff1c00720c */ /* 0x000fe40003f25270 */
[----:B------:R-:W-:Y:S11]  /*4a50*/  BRA.DIV UR10, `(.L_x_104) ;  /* 0x0000008e0a607947 */ /* 0x000ff6000b800000 */
[----:B------:R-:W-:Y:S01]  /*4a60*/  ULEA UR10, UR7, UR15, 0x2 ;  /* 0x0000000f070a7291 */ /* 0x000fe2000f8e10ff */
[----:B------:R-:W-:-:S08]  /*4a70*/  NOP ;  /* 0x0000000000007918 */ /* 0x000fd00000000000 */
[----:B01-34-:R-:W3:Y:S04]  /*4a80*/  LDL R7, [UR10+-0x4] ;  /* 0xfffffc0aff077983 */ /* 0x01bee80008100800 */
[----:B------:R-:W-:Y:S01]  /*4a90*/  @!P1 STS [R2+0x2000], RZ ;  /* 0x002000ff02009388 */ /* 0x000fe20000000800 */
[----:B------:R-:W-:-:S03]  /*4aa0*/  NOP ;  /* 0x0000000000007918 */ /* 0x000fc60000000000 */
[----:B---3--:R-:W0:Y:S02]  /*4ab0*/  SHFL.IDX PT, R9, R7, 0x1f, 0x1f ;  /* 0x03e01f0007097f89 */ /* 0x008e2400000e0000 */
[----:B0-----:R-:W-:-:S13]  /*4ac0*/  FSETP.GEU.AND P0, PT, R26, R9, PT ;  /* 0x000000091a00720b */ /* 0x001fda0003f0e000 */
[----:B------:R-:W-:-:S07]  /*4ad0*/  VOTE.ANY R8, PT, !P0 ;  /* 0x0000000000087806 */ /* 0x000fce00040e0100 */
.L_x_346:
[----:B------:R-:W-:Y:S01]  /*4ae0*/  ISETP.NE.AND P2, PT, R8, RZ, PT ;  /* 0x000000ff0800720c */ /* 0x000fe20003f45270 */
[----:B------:R4:W0:-:S12]  /*4af0*/  POPC R10, R8 ;  /* 0x00000008000a7309 */ /* 0x0008180000000000 */
[----:B----4-:R-:W-:Y:S05]  /*4b00*/  @!P2 BRA `(.L_x_12) ;  /* 0x000000400020a947 */ /* 0x010fea0003800000 */
.L_x_14:
[----:B0-----:R-:W-:Y:S01]  /*4b10*/  IMAD.MOV.U32 R7, RZ, RZ, RZ ;  /* 0x000000ffff077224 */ /* 0x001fe200078e00ff */
[----:B------:R-:W-:-:S05]  /*4b20*/  UMOV UR10, 0xffffffff ;  /* 0xffffffff000a7882 */ /* 0x000fca0000000000 */
[----:B------:R-:W0:Y:S02]  /*4b30*/  @!P1 LDS R7, [R2+0x2000] ;  /* 0x0020000002079984 */ /* 0x000e240000000800 */
[----:B0-----:R-:W-:-:S05]  /*4b40*/  @!P1 IMAD.IADD R5, R7, 0x1, R10 ;  /* 0x0000000107059824 */ /* 0x001fca00078e020a */
[----:B------:R0:W-:Y:S01]  /*4b50*/  @!P1 STS [R2+0x2000], R5 ;  /* 0x0020000502009388 */ /* 0x0001e20000000800 */
[----:B------:R-:W-:Y:S05]  /*4b60*/  BRA.DIV UR10, `(.L_x_105) ;  /* 0x0000008e0a847947 */ /* 0x000fea000b800000 */
[----:B--2---:R1:W2:Y:S02]  /*4b70*/  SHFL.IDX PT, R4, R7, RZ, 0x1f ;  /* 0x00001fff07047589 */ /* 0x0042a400000e0000 */
.L_x_349:
[----:B0-----:R-:W0:Y:S01]  /*4b80*/  S2R R5, SR_LTMASK ;  /* 0x0000000000057919 */ /* 0x001e220000003900 */
[----:B------:R-:W-:Y:S01]  /*4b90*/  BSSY.RECONVERGENT B0, `(.L_x_106) ;  /* 0x0000011000007945 */ /* 0x000fe20003800200 */
[----:B0-----:R-:W-:-:S03]  /*4ba0*/  LOP3.LUT R8, R5, R8, RZ, 0xc0, !PT ;  /* 0x0000000805087212 */ /* 0x001fc600078ec0ff */
[----:B------:R-:W-:Y:S05]  /*4bb0*/  @P0 BRA `(.L_x_107) ;  /* 0x0000000000380947 */ /* 0x000fea0003800000 */
[----:B------:R-:W1:Y:S01]  /*4bc0*/  S2R R6, SR_TID.X ;  /* 0x0000000000067919 */ /* 0x000e620000002100 */
[----:B------:R-:W0:Y:S01]  /*4bd0*/  S2UR UR11, SR_CgaCtaId ;  /* 0x00000000000b79c3 */ /* 0x000e220000008800 */
[----:B------:R-:W2:Y:S01]  /*4be0*/  LDCU UR10, c[0x0][0x39c] ;  /* 0x00007380ff0a77ac */ /* 0x000ea20008000800 */
[----:B------:R-:W3:Y:S01]  /*4bf0*/  POPC R5, R8 ;  /* 0x0000000800057309 */ /* 0x000ee20000000000 */
[----:B-1----:R-:W-:-:S05]  /*4c00*/  SHF.R.U32.HI R7, RZ, 0x5, R6 ;  /* 0x00000005ff077819 */ /* 0x002fca0000011606 */
[----:B--2---:R-:W-:Y:S01]  /*4c10*/  IMAD R4, R7, UR10, R4 ;  /* 0x0000000a07047c24 */ /* 0x004fe2000f8e0204 */
[----:B------:R-:W-:Y:S01]  /*4c20*/  UMOV UR10, 0x400 ;  /* 0x00000400000a7882 */ /* 0x000fe20000000000 */
[----:B------:R-:W-:Y:S01]  /*4c30*/  VIADD R7, R31, UR4 ;  /* 0x000000041f077c36 */ /* 0x000fe20008000000 */
[----:B0-----:R-:W-:Y:S01]  /*4c40*/  ULEA UR10, UR11, UR10, 0x18 ;  /* 0x0000000a0b0a7291 */ /* 0x001fe2000f8ec0ff */
[----:B---3--:R-:W-:-:S05]  /*4c50*/  IMAD.IADD R4, R5, 0x1, R4 ;  /* 0x0000000105047824 */ /* 0x008fca00078e0204 */
[C---:B------:R-:W-:Y:S02]  /*4c60*/  LEA R5, R4.reuse, UR8, 0x2 ;  /* 0x0000000804057c11 */ /* 0x040fe4000f8e10ff */
[----:B------:R-:W-:-:S03]  /*4c70*/  LEA R4, R4, UR10, 0x2 ;  /* 0x0000000a04047c11 */ /* 0x000fc6000f8e10ff */
[----:B------:R0:W-:Y:S04]  /*4c80*/  STS [R5+0x2000], R26 ;  /* 0x0020001a05007388 */ /* 0x0001e80000000800 */
[----:B------:R0:W-:Y:S02]  /*4c90*/  STS [R4+0x2000], R7 ;  /* 0x0020000704007388 */ /* 0x0001e40000000800 */
.L_x_107:
[----:B------:R-:W-:Y:S05]  /*4ca0*/  BSYNC.RECONVERGENT B0 ;  /* 0x0000000000007941 */ /* 0x000fea0003800200 */
.L_x_106:
[----:B0-2---:R-:W0:Y:S01]  /*4cb0*/  @!P1 LDS R4, [R2+0x2000] ;  /* 0x0020000002049984 */ /* 0x005e220000000800 */
[----:B------:R-:W0:Y:S01]  /*4cc0*/  @!P1 LDC R5, c[0x0][0x39c] ;  /* 0x0000e700ff059b82 */ /* 0x000e220000000800 */
[----:B------:R-:W-:Y:S01]  /*4cd0*/  UMOV UR10, 0xffffffff ;  /* 0xffffffff000a7882 */ /* 0x000fe20000000000 */
[----:B-1----:R-:W-:Y:S01]  /*4ce0*/  IMAD.MOV.U32 R7, RZ, RZ, RZ ;  /* 0x000000ffff077224 */ /* 0x002fe200078e00ff */
[----:B0-----:R-:W-:-:S04]  /*4cf0*/  @!P1 ISETP.NE.AND P0, PT, R4, R5, PT ;  /* 0x000000050400920c */ /* 0x001fc80003f05270 */
[----:B------:R-:W-:Y:S01]  /*4d00*/  @!P1 SEL R7, RZ, 0x1, P0 ;  /* 0x00000001ff079807 */ /* 0x000fe20000000000 */
[----:B------:R-:W-:Y:S08]  /*4d10*/  BRA.DIV UR10, `(.L_x_108) ;  /* 0x0000008e0a3c7947 */ /* 0x000ff0000b800000 */
[----:B------:R0:W1:Y:S02]  /*4d20*/  SHFL.IDX PT, R4, R7, RZ, 0x1f ;  /* 0x00001fff07047589 */ /* 0x00006400000e0000 */
.L_x_352:
        /* <DEDUP_REMOVED lines=14> */
.L_x_112:
[----:B---3--:R-:W3:Y:S01]  /*4e10*/  S2R R8, SR_TID.X ;  /* 0x0000000000087919 */ /* 0x008ee20000002100 */
[----:B------:R-:W-:Y:S01]  /*4e20*/  SHF.L.U32 R6, R28, UR9, RZ ;  /* 0x000000091c067c19 */ /* 0x000fe200080006ff */
[----:B------:R-:W4:Y:S01]  /*4e30*/  S2UR UR11, SR_CgaCtaId ;  /* 0x00000000000b79c3 */ /* 0x000f220000008800 */
[----:B------:R-:W5:Y:S03]  /*4e40*/  LDCU UR14, c[0x0][0x39c] ;  /* 0x00007380ff0e77ac */ /* 0x000f660008000800 */
[----:B------:R-:W-:Y:S01]  /*4e50*/  IMAD.IADD R11, R6, 0x1, R5 ;  /* 0x00000001060b7824 */ /* 0x000fe200078e0205 */
[----:B------:R-:W-:Y:S01]  /*4e60*/  UMOV UR10, 0x400 ;  /* 0x00000400000a7882 */ /* 0x000fe20000000000 */
[----:B------:R-:W-:Y:S02]  /*4e70*/  VIADD R5, R5, 0x4 ;  /* 0x0000000405057836 */ /* 0x000fe40000000000 */
[C---:B0-----:R-:W-:Y:S01]  /*4e80*/  VIADD R7, R11.reuse, 0x1 ;  /* 0x000000010b077836 */ /* 0x041fe20000000000 */
[C---:B-1----:R-:W-:Y:S01]  /*4e90*/  ISETP.GE.AND P1, PT, R11.reuse, R32, PT ;  /* 0x000000200b00720c */ /* 0x042fe20003f26270 */
[----:B------:R-:W-:-:S03]  /*4ea0*/  VIADD R9, R11, 0x3 ;  /* 0x000000030b097836 */ /* 0x000fc60000000000 */
[----:B------:R-:W-:Y:S02]  /*4eb0*/  ISETP.GE.AND P0, PT, R7, R32, PT ;  /* 0x000000200700720c */ /* 0x000fe40003f06270 */
[-C--:B--2---:R-:W-:Y:S02]  /*4ec0*/  ISETP.LT.OR P1, PT, R11, R4.reuse, P1 ;  /* 0x000000040b00720c */ /* 0x084fe40000f21670 */
[----:B------:R-:W-:Y:S01]  /*4ed0*/  ISETP.LT.OR P0, PT, R7, R4, P0 ;  /* 0x000000040700720c */ /* 0x000fe20000701670 */
[----:B------:R-:W-:Y:S01]  /*4ee0*/  VIADD R7, R11, 0x2 ;  /* 0x000000020b077836 */ /* 0x000fe20000000000 */
[----:B------:R-:W-:-:S04]  /*4ef0*/  ISETP.GE.AND P3, PT, R9, R32, PT ;  /* 0x000000200900720c */ /* 0x000fc80003f66270 */
[----:B------:R-:W-:Y:S01]  /*4f00*/  ISETP.GE.AND P2, PT, R7, R32, PT ;  /* 0x000000200700720c */ /* 0x000fe20003f46270 */
[----:B----4-:R-:W-:Y:S01]  /*4f10*/  ULEA UR10, UR11, UR10, 0x18 ;  /* 0x0000000a0b0a7291 */ /* 0x010fe2000f8ec0ff */
[-C--:B------:R-:W-:Y:S02]  /*4f20*/  ISETP.LT.OR P3, PT, R9, R4.reuse, P3 ;  /* 0x000000040900720c */ /* 0x080fe40001f61670 */
[----:B------:R-:W-:Y:S01]  /*4f30*/  ISETP.LT.OR P2, PT, R7, R4, P2 ;  /* 0x000000040700720c */ /* 0x000fe20001741670 */
[----:B------:R-:W-:Y:S01]  /*4f40*/  @!P1 IMAD.MOV.U32 R7, RZ, RZ, -0x1 ;  /* 0xffffffffff079424 */ /* 0x000fe200078e00ff */
[----:B---3--:R-:W-:Y:S01]  /*4f50*/  SHF.R.U32.HI R8, RZ, 0x5, R8 ;  /* 0x00000005ff087819 */ /* 0x008fe20000011608 */
[----:B------:R-:W-:Y:S02]  /*4f60*/  @!P0 IMAD.MOV.U32 R10, RZ, RZ, 0x7f800000 ;  /* 0x7f800000ff0a8424 */ /* 0x000fe400078e00ff */
[----:B------:R-:W-:Y:S02]  /*4f70*/  @!P0 IMAD.MOV.U32 R9, RZ, RZ, -0x1 ;  /* 0xffffffffff098424 */ /* 0x000fe400078e00ff */
[----:B-----5:R-:W-:-:S04]  /*4f80*/  IMAD R8, R8, UR14, RZ ;  /* 0x0000000e08087c24 */ /* 0x020fc8000f8e02ff */
[----:B------:R-:W-:Y:S01]  /*4f90*/  @!P3 IMAD.MOV.U32 R14, RZ, RZ, 0x7f800000 ;  /* 0x7f800000ff0eb424 */ /* 0x000fe200078e00ff */
[----:B------:R-:W-:Y:S01]  /*4fa0*/  LEA R6, R8, UR10, 0x2 ;  /* 0x0000000a08067c11 */ /* 0x000fe2000f8e10ff */
[----:B------:R-:W-:Y:S02]  /*4fb0*/  @!P1 IMAD.MOV.U32 R8, RZ, RZ, 0x7f800000 ;  /* 0x7f800000ff089424 */ /* 0x000fe400078e00ff */
[----:B------:R-:W-:Y:S02]  /*4fc0*/  @!P2 IMAD.MOV.U32 R12, RZ, RZ, 0x7f800000 ;  /* 0x7f800000ff0ca424 */ /* 0x000fe400078e00ff */
[C---:B------:R-:W-:Y:S02]  /*4fd0*/  IMAD R6, R11.reuse, 0x4, R6 ;  /* 0x000000040b067824 */ /* 0x040fe400078e0206 */
[----:B------:R-:W-:Y:S02]  /*4fe0*/  IMAD R11, R11, 0x4, R0 ;  /* 0x000000040b0b7824 */ /* 0x000fe400078e0200 */
[----:B------:R-:W-:-:S02]  /*4ff0*/  @!P2 IMAD.MOV.U32 R13, RZ, RZ, -0x1 ;  /* 0xffffffffff0da424 */ /* 0x000fc400078e00ff */
[----:B------:R-:W-:Y:S01]  /*5000*/  @!P3 IMAD.MOV.U32 R15, RZ, RZ, -0x1 ;  /* 0xffffffffff0fb424 */ /* 0x000fe200078e00ff */
[----:B------:R0:W-:Y:S04]  /*5010*/  @!P1 STS [R11+0x2000], R8 ;  /* 0x002000080b009388 */ /* 0x0001e80000000800 */
[----:B------:R3:W-:Y:S04]  /*5020*/  @!P1 STS [R6+0x2000], R7 ;  /* 0x0020000706009388 */ /* 0x0007e80000000800 */
        /* <DEDUP_REMOVED lines=11> */
.L_x_111:
[----:B------:R-:W-:-:S07]  /*50e0*/  IMAD.MOV.U32 R5, RZ, RZ, R8 ;  /* 0x000000ffff057224 */ /* 0x000fce00078e0008 */
.L_x_110:
[----:B------:R-:W-:-:S04]  /*50f0*/  ULOP3.LUT UR14, UR7, 0x3, URZ, 0xc0, !UPT ;  /* 0x00000003070e7892 */ /* 0x000fc8000f8ec0ff */
[----:B------:R-:W-:-:S09]  /*5100*/  UISETP.NE.AND UP0, UPT, UR14, URZ, UPT ;  /* 0x000000ff0e00728c */ /* 0x000fd2000bf05270 */
[----:B------:R-:W-:Y:S05]  /*5110*/  BRA.U !UP0, `(.L_x_109) ;  /* 0x0000000108a07547 */ /* 0x000fea000b800000 */
[----:B---3--:R-:W1:Y:S01]  /*5120*/  S2R R6, SR_TID.X ;  /* 0x0000000000067919 */ /* 0x008e620000002100 */
[----:B------:R-:W3:Y:S01]  /*5130*/  S2UR UR11, SR_CgaCtaId ;  /* 0x00000000000b79c3 */ /* 0x000ee20000008800 */
[----:B------:R-:W4:Y:S01]  /*5140*/  LDCU UR16, c[0x0][0x39c] ;  /* 0x00007380ff1077ac */ /* 0x000f220008000800 */
[----:B------:R-:W-:Y:S01]  /*5150*/  SHF.L.U32 R14, R28, UR9, RZ ;  /* 0x000000091c0e7c19 */ /* 0x000fe200080006ff */
        /* <DEDUP_REMOVED lines=9> */
[----:B------:R-:W-:Y:S02]  /*51f0*/  IMAD.IADD R9, R14, 0x1, R5 ;  /* 0x000000010e097824 */ /* 0x000fe400078e0205 */
[----:B------:R-:W-:Y:S02]  /*5200*/  VIADD R5, R5, 0x2 ;  /* 0x0000000205057836 */ /* 0x000fe40000000000 */
[C---:B0-----:R-:W-:Y:S01]  /*5210*/  VIADD R7, R9.reuse, 0x1 ;  /* 0x0000000109077836 */ /* 0x041fe20000000000 */
[C---:B------:R-:W-:Y:S01]  /*5220*/  ISETP.GE.AND P0, PT, R9.reuse, R32, PT ;  /* 0x000000200900720c */ /* 0x040fe20003f06270 */
[----:B------:R-:W-:-:S03]  /*5230*/  IMAD R6, R9, 0x4, R0 ;  /* 0x0000000409067824 */ /* 0x000fc600078e0200 */
[----:B------:R-:W-:Y:S02]  /*5240*/  ISETP.GE.AND P1, PT, R7, R32, PT ;  /* 0x000000200700720c */ /* 0x000fe40003f26270 */
[CC--:B--2---:R-:W-:Y:S01]  /*5250*/  ISETP.LT.OR P0, PT, R9.reuse, R4.reuse, P0 ;  /* 0x000000040900720c */ /* 0x0c4fe20000701670 */
[----:B------:R-:W-:Y:S01]  /*5260*/  IMAD R9, R9, 0x4, R12 ;  /* 0x0000000409097824 */ /* 0x000fe200078e020c */
[----:B------:R-:W-:-:S11]  /*5270*/  ISETP.LT.OR P1, PT, R7, R4, P1 ;  /* 0x000000040700720c */ /* 0x000fd60000f21670 */
        /* <DEDUP_REMOVED lines=8> */
.L_x_113:
[----:B------:R-:W-:Y:S05]  /*5300*/  BRA.U !UP1, `(.L_x_109) ;  /* 0x0000000109247547 */ /* 0x000fea000b800000 */
[----:B01----:R-:W-:-:S05]  /*5310*/  IMAD.IADD R7, R14, 0x1, R5 ;  /* 0x000000010e077824 */ /* 0x003fca00078e0205 */
        /* <DEDUP_REMOVED lines=8> */
.L_x_109:
[----:B------:R-:W-:Y:S01]  /*53a0*/  UMOV UR10, 0xffffffff ;  /* 0xffffffff000a7882 */ /* 0x000fe20000000000 */
[----:B------:R-:W-:Y:S02]  /*53b0*/  ISETP.GE.AND P0, PT, R32, 0x20, PT ;  /* 0x000000202000780c */ /* 0x000fe40003f06270 */
[----:B------:R-:W-:Y:S11]  /*53c0*/  BRA.DIV UR10, `(.L_x_114) ;  /* 0x000000860ab47947 */ /* 0x000ff6000b800000 */
[----:B------:R-:W-:Y:S01]  /*53d0*/  NOP ;  /* 0x0000000000007918 */ /* 0x000fe20000000000 */
.L_x_355:
[----:B------:R-:W-:Y:S04]  /*53e0*/  BSSY.RECONVERGENT B0, `(.L_x_115) ;  /* 0x000010c000007945 */ /* 0x000fe80003800200 */
[----:B------:R-:W-:Y:S05]  /*53f0*/  @!P0 BRA `(.L_x_116) ;  /* 0x0000001000288947 */ /* 0x000fea0003800000 */
[----:B------:R-:W-:Y:S01]  /*5400*/  UIADD3 UR10, UPT, UPT, UR7, -0x1, URZ ;  /* 0xffffffff070a7890 */ /* 0x000fe2000fffe0ff */
[----:B-1-34-:R-:W-:-:S03]  /*5410*/  IMAD.MOV.U32 R6, RZ, RZ, RZ ;  /* 0x000000ffff067224 */ /* 0x01afc600078e00ff */
[----:B------:R-:W-:-:S09]  /*5420*/  UISETP.GE.U32.AND UP0, UPT, UR10, 0xf, UPT ;  /* 0x0000000f0a00788c */ /* 0x000fd2000bf06070 */
[----:B------:R-:W-:Y:S05]  /*5430*/  BRA.U !UP0, `(.L_x_117) ;  /* 0x0000000508987547 */ /* 0x000fea000b800000 */
[----:B------:R-:W-:Y:S01]  /*5440*/  BSSY.RECONVERGENT B1, `(.L_x_118) ;  /* 0x0000064000017945 */ /* 0x000fe20003800200 */
[----:B------:R-:W-:-:S07]  /*5450*/  IMAD.MOV.U32 R36, RZ, RZ, RZ ;  /* 0x000000ffff247224 */ /* 0x000fce00078e00ff */
.L_x_119:
[----:B--2---:R-:W-:Y:S01]  /*5460*/  LEA R34, R36, UR15, 0x2 ;  /* 0x0000000f24227c11 */ /* 0x004fe2000f8e10ff */
[----:B--2---:R-:W1:Y:S01]  /*5470*/  S2R R4, SR_TID.X ;  /* 0x0000000000047919 */ /* 0x004e620000002100 */
[----:B------:R-:W2:Y:S01]  /*5480*/  S2UR UR11, SR_CgaCtaId ;  /* 0x00000000000b79c3 */ /* 0x000ea20000008800 */
[----:B------:R-:W3:Y:S02]  /*5490*/  LDCU UR14, c[0x0][0x39c] ;  /* 0x00007380ff0e77ac */ /* 0x000ee40008000800 */
[----:B------:R-:W4:Y:S04]  /*54a0*/  LDL.128 R12, [R34] ;  /* 0x00000000220c7983 */ /* 0x000f280000100c00 */
[----:B------:R-:W5:Y:S01]  /*54b0*/  LDL.128 R16, [R34+0x80] ;  /* 0x0000800022107983 */ /* 0x000f620000100c00 */
[----:B------:R-:W-:Y:S01]  /*54c0*/  UMOV UR10, 0x400 ;  /* 0x00000400000a7882 */ /* 0x000fe20000000000 */
[----:B------:R-:W-:-:S02]  /*54d0*/  SHF.L.U32 R33, R28, UR9, RZ ;  /* 0x000000091c217c19 */ /* 0x000fc400080006ff */
[----:B------:R-:W5:Y:S03]  /*54e0*/  LDL.128 R8, [R34+0x90] ;  /* 0x0000900022087983 */ /* 0x000f660000100c00 */
[----:B------:R-:W-:-:S04]  /*54f0*/  IMAD.IADD R33, R33, 0x1, R36 ;  /* 0x0000000121217824 */ /* 0x000fc800078e0224 */
[----:B------:R-:W-:-:S05]  /*5500*/  IMAD R35, R33, 0x4, R0 ;  /* 0x0000000421237824 */ /* 0x000fca00078e0200 */
[----:B------:R-:W-:Y:S01]  /*5510*/  LDS R20, [R35+0x2000] ;  /* 0x0020000023147984 */ /* 0x000fe20000000800 */
[----:B--2---:R-:W-:Y:S01]  /*5520*/  ULEA UR10, UR11, UR10, 0x18 ;  /* 0x0000000a0b0a7291 */ /* 0x004fe2000f8ec0ff */
[----:B-1----:R-:W-:-:S05]  /*5530*/  SHF.R.U32.HI R4, RZ, 0x5, R4 ;  /* 0x00000005ff047819 */ /* 0x002fca0000011604 */
[----:B---3--:R-:W-:-:S05]  /*5540*/  IMAD R4, R4, UR14, RZ ;  /* 0x0000000e04047c24 */ /* 0x008fca000f8e02ff */
[----:B------:R-:W-:-:S05]  /*5550*/  LEA R4, R4, UR10, 0x2 ;  /* 0x0000000a04047c11 */ /* 0x000fca000f8e10ff */
[----:B------:R-:W-:Y:S02]  /*5560*/  IMAD R33, R33, 0x4, R4 ;  /* 0x0000000421217824 */ /* 0x000fe400078e0204 */
[----:B0-----:R-:W2:Y:S04]  /*5570*/  LDL.128 R4, [R34+0x10] ;  /* 0x0000100022047983 */ /* 0x001ea80000100c00 */
[----:B------:R-:W-:Y:S04]  /*5580*/  LDS R24, [R33+0x2000] ;  /* 0x0020000021187984 */ /* 0x000fe80000000800 */
[----:B----4-:R-:W-:Y:S04]  /*5590*/  STS [R35+0x2000], R12 ;  /* 0x0020000c23007388 */ /* 0x010fe80000000800 */
[----:B-----5:R-:W-:Y:S04]  /*55a0*/  STS [R33+0x2000], R16 ;  /* 0x0020001021007388 */ /* 0x020fe80000000800 */
        /* <DEDUP_REMOVED lines=10> */
[----:B------:R3:W-:Y:S04]  /*5650*/  STS [R35+0x200c], R15 ;  /* 0x00200c0f23007388 */ /* 0x0007e80000000800 */
[----:B------:R4:W-:Y:S04]  /*5660*/  STS [R33+0x200c], R19 ;  /* 0x00200c1321007388 */ /* 0x0009e80000000800 */
[----:B---3--:R-:W3:Y:S04]  /*5670*/  LDL.128 R12, [R34+0x20] ;  /* 0x00002000220c7983 */ /* 0x008ee80000100c00 */
[----:B----4-:R-:W4:Y:S04]  /*5680*/  LDL.128 R16, [R34+0xa0] ;  /* 0x0000a00022107983 */ /* 0x010f280000100c00 */
[----:B0-----:R-:W-:Y:S04]  /*5690*/  STL.128 [R34], R20 ;  /* 0x0000001422007387 */ /* 0x001fe80000100c00 */
[----:B-1----:R-:W-:Y:S04]  /*56a0*/  STL.128 [R34+0x80], R24 ;  /* 0x0000801822007387 */ /* 0x002fe80000100c00 */
[----:B------:R-:W-:Y:S04]  /*56b0*/  LDS R24, [R33+0x2010] ;  /* 0x0020100021187984 */ /* 0x000fe80000000800 */
[----:B------:R-:W-:Y:S04]  /*56c0*/  LDS R20, [R35+0x2010] ;  /* 0x0020100023147984 */ /* 0x000fe80000000800 */
        /* <DEDUP_REMOVED lines=14> */
[----:B--2---:R-:W2:Y:S04]  /*57b0*/  LDL.128 R4, [R34+0x30] ;  /* 0x0000300022047983 */ /* 0x004ea80000100c00 */
[----:B-----5:R-:W5:Y:S04]  /*57c0*/  LDL.128 R8, [R34+0xb0] ;  /* 0x0000b00022087983 */ /* 0x020f680000100c00 */
[----:B0-----:R-:W-:Y:S04]  /*57d0*/  STL.128 [R34+0x10], R20 ;  /* 0x0000101422007387 */ /* 0x001fe80000100c00 */
[----:B-1----:R-:W-:Y:S04]  /*57e0*/  STL.128 [R34+0x90], R24 ;  /* 0x0000901822007387 */ /* 0x002fe80000100c00 */
[----:B------:R-:W-:Y:S04]  /*57f0*/  LDS R24, [R33+0x2020] ;  /* 0x0020200021187984 */ /* 0x000fe80000000800 */
[----:B------:R-:W-:Y:S01]  /*5800*/  LDS R20, [R35+0x2020] ;  /* 0x0020200023147984 */ /* 0x000fe20000000800 */
[----:B------:R-:W-:-:S03]  /*5810*/  VIADD R36, R36, 0x10 ;  /* 0x0000001024247836 */ /* 0x000fc60000000000 */
[----:B---3--:R-:W-:Y:S04]  /*5820*/  STS [R35+0x2020], R12 ;  /* 0x0020200c23007388 */ /* 0x008fe80000000800 */
        /* <DEDUP_REMOVED lines=11> */
[----:B------:R-:W-:Y:S04]  /*58e0*/  STS [R35+0x202c], R15 ;  /* 0x00202c0f23007388 */ /* 0x000fe80000000800 */
[----:B------:R-:W-:Y:S04]  /*58f0*/  STS [R33+0x202c], R19 ;  /* 0x00202c1321007388 */ /* 0x000fe80000000800 */
[----:B------:R-:W-:Y:S04]  /*5900*/  LDS R16, [R33+0x2030] ;  /* 0x0020300021107984 */ /* 0x000fe80000000800 */
[----:B------:R-:W-:Y:S04]  /*5910*/  LDS R12, [R35+0x2030] ;  /* 0x00203000230c7984 */ /* 0x000fe80000000800 */
[----:B--2---:R-:W-:Y:S04]  /*5920*/  STS [R35+0x2030], R4 ;  /* 0x0020300423007388 */ /* 0x004fe80000000800 */
[----:B-----5:R-:W-:Y:S04]  /*5930*/  STS [R33+0x2030], R8 ;  /* 0x0020300821007388 */ /* 0x020fe80000000800 */
[----:B------:R-:W-:Y:S04]  /*5940*/  LDS R17, [R33+0x2034] ;  /* 0x0020340021117984 */ /* 0x000fe80000000800 */
[----:B------:R-:W-:Y:S04]  /*5950*/  LDS R13, [R35+0x2034] ;  /* 0x00203400230d7984 */ /* 0x000fe80000000800 */
[----:B------:R2:W-:Y:S04]  /*5960*/  STS [R35+0x2034], R5 ;  /* 0x0020340523007388 */ /* 0x0005e80000000800 */
[----:B------:R-:W-:Y:S04]  /*5970*/  STS [R33+0x2034], R9 ;  /* 0x0020340921007388 */ /* 0x000fe80000000800 */
[----:B------:R-:W-:Y:S04]  /*5980*/  LDS R18, [R33+0x2038] ;  /* 0x0020380021127984 */ /* 0x000fe80000000800 */
[----:B------:R-:W-:Y:S04]  /*5990*/  LDS R14, [R35+0x2038] ;  /* 0x00203800230e7984 */ /* 0x000fe80000000800 */
[----:B------:R-:W-:Y:S04]  /*59a0*/  STS [R35+0x2038], R6 ;  /* 0x0020380623007388 */ /* 0x000fe80000000800 */
[----:B------:R-:W-:Y:S04]  /*59b0*/  STS [R33+0x2038], R10 ;  /* 0x0020380a21007388 */ /* 0x000fe80000000800 */
[----:B------:R-:W3:Y:S04]  /*59c0*/  LDS R15, [R35+0x203c] ;  /* 0x00203c00230f7984 */ /* 0x000ee80000000800 */
[----:B------:R-:W4:Y:S01]  /*59d0*/  LDS R19, [R33+0x203c] ;  /* 0x00203c0021137984 */ /* 0x000f220000000800 */
[----:B--2---:R-:W-:-:S03]  /*59e0*/  IMAD.U32 R5, RZ, RZ, UR7 ;  /* 0x00000007ff057e24 */ /* 0x004fc6000f8e00ff */
[----:B------:R2:W-:Y:S02]  /*59f0*/  STS [R35+0x203c], R7 ;  /* 0x00203c0723007388 */ /* 0x0005e40000000800 */
[----:B------:R-:W-:Y:S02]  /*5a00*/  LOP3.LUT R5, R5, 0x3fffff0, RZ, 0xc0, !PT ;  /* 0x03fffff005057812 */ /* 0x000fe400078ec0ff */
[----:B0-----:R2:W-:Y:S04]  /*5a10*/  STL.128 [R34+0x20], R20 ;  /* 0x0000201422007387 */ /* 0x0015e80000100c00 */
[----:B-1----:R2:W-:Y:S04]  /*5a20*/  STL.128 [R34+0xa0], R24 ;  /* 0x0000a01822007387 */ /* 0x0025e80000100c00 */
[----:B------:R2:W-:Y:S01]  /*5a30*/  STS [R33+0x203c], R11 ;  /* 0x00203c0b21007388 */ /* 0x0005e20000000800 */
[----:B------:R-:W-:-:S03]  /*5a40*/  ISETP.NE.AND P0, PT, R36, R5, PT ;  /* 0x000000052400720c */ /* 0x000fc60003f05270 */
[----:B---3--:R2:W-:Y:S04]  /*5a50*/  STL.128 [R34+0x30], R12 ;  /* 0x0000300c22007387 */ /* 0x0085e80000100c00 */
[----:B----4-:R2:W-:Y:S06]  /*5a60*/  STL.128 [R34+0xb0], R16 ;  /* 0x0000b01022007387 */ /* 0x0105ec0000100c00 */
[----:B------:R-:W-:Y:S05]  /*5a70*/  @P0 BRA `(.L_x_119) ;  /* 0xfffffff800780947 */ /* 0x000fea000383ffff */
[----:B------:R-:W-:Y:S05]  /*5a80*/  BSYNC.RECONVERGENT B1 ;  /* 0x0000000000017941 */ /* 0x000fea0003800200 */
.L_x_118:
[----:B------:R-:W-:-:S07]  /*5a90*/  IMAD.MOV.U32 R6, RZ, RZ, R5 ;  /* 0x000000ffff067224 */ /* 0x000fce00078e0005 */
.L_x_117:
[----:B------:R-:W-:-:S09]  /*5aa0*/  ULOP3.LUT UP0, UR10, UR7, 0xf, URZ, 0xc0, !UPT ;  /* 0x0000000f070a7892 */ /* 0x000fd2000f80c0ff */
[----:B------:R-:W-:Y:S05]  /*5ab0*/  BRA.U !UP0, `(.L_x_116) ;  /* 0x0000000908787547 */ /* 0x000fea000b800000 */
[----:B--2---:R-:W1:Y:S01]  /*5ac0*/  S2R R4, SR_TID.X ;  /* 0x0000000000047919 */ /* 0x004e620000002100 */
[----:B------:R-:W2:Y:S01]  /*5ad0*/  S2UR UR16, SR_CgaCtaId ;  /* 0x00000000001079c3 */ /* 0x000ea20000008800 */
[----:B------:R-:W3:Y:S01]  /*5ae0*/  LDCU UR17, c[0x0][0x39c] ;  /* 0x00007380ff1177ac */ /* 0x000ee20008000800 */
[----:B------:R-:W-:Y:S01]  /*5af0*/  SHF.L.U32 R5, R28, UR9, RZ ;  /* 0x000000091c057c19 */ /* 0x000fe200080006ff */
[----:B------:R-:W-:Y:S01]  /*5b00*/  UIADD3 UR10, UPT, UPT, UR10, -0x1, URZ ;  /* 0xffffffff0a0a7890 */ /* 0x000fe2000fffe0ff */
[----:B------:R-:W-:Y:S01]  /*5b10*/  UMOV UR14, 0x400 ;  /* 0x00000400000e7882 */ /* 0x000fe20000000000 */
[----:B------:R-:W-:Y:S02]  /*5b20*/  ULOP3.LUT UP1, UR11, UR7, 0x7, URZ, 0xc0, !UPT ;  /* 0x00000007070b7892 */ /* 0x000fe4000f82c0ff */
[----:B------:R-:W-:Y:S02]  /*5b30*/  UISETP.GE.U32.AND UP0, UPT, UR10, 0x7, UPT ;  /* 0x000000070a00788c */ /* 0x000fe4000bf06070 */
[----:B--2---:R-:W-:Y:S01]  /*5b40*/  ULEA UR14, UR16, UR14, 0x18 ;  /* 0x0000000e100e7291 */ /* 0x004fe2000f8ec0ff */
[----:B-1----:R-:W-:-:S05]  /*5b50*/  SHF.R.U32.HI R4, RZ, 0x5, R4 ;  /* 0x00000005ff047819 */ /* 0x002fca0000011604 */
[----:B---3--:R-:W-:-:S05]  /*5b60*/  IMAD R4, R4, UR17, RZ ;  /* 0x0000001104047c24 */ /* 0x008fca000f8e02ff */
[----:B------:R-:W-:Y:S01]  /*5b70*/  LEA R4, R4, UR14, 0x2 ;  /* 0x0000000e04047c11 */ /* 0x000fe2000f8e10ff */
[----:B------:R-:W-:Y:S06]  /*5b80*/  BRA.U !UP0, `(.L_x_120) ;  /* 0x0000000508147547 */ /* 0x000fec000b800000 */
[----:B------:R-:W-:-:S05]  /*5b90*/  LEA R8, R6, UR15, 0x2 ;  /* 0x0000000f06087c11 */ /* 0x000fca000f8e10ff */
[----:B------:R-:W2:Y:S04]  /*5ba0*/  LDL R10, [R8] ;  /* 0x00000000080a7983 */ /* 0x000ea80000100800 */
[----:B------:R-:W3:Y:S04]  /*5bb0*/  LDL R12, [R8+0x80] ;  /* 0x00008000080c7983 */ /* 0x000ee80000100800 */
[----:B------:R-:W4:Y:S04]  /*5bc0*/  LDL R22, [R8+0x4] ;  /* 0x0000040008167983 */ /* 0x000f280000100800 */
[----:B------:R-:W5:Y:S01]  /*5bd0*/  LDL R11, [R8+0x84] ;  /* 0x00008400080b7983 */ /* 0x000f620000100800 */
[----:B0-----:R-:W-:-:S03]  /*5be0*/  IMAD.IADD R7, R5, 0x1, R6 ;  /* 0x0000000105077824 */ /* 0x001fc600078e0206 */
[----:B------:R-:W5:Y:S01]  /*5bf0*/  LDL R36, [R8+0x8] ;  /* 0x0000080008247983 */ /* 0x000f620000100800 */
[C---:B------:R-:W-:Y:S02]  /*5c00*/  IMAD R9, R7.reuse, 0x4, R0 ;  /* 0x0000000407097824 */ /* 0x040fe400078e0200 */
[----:B------:R-:W-:Y:S01]  /*5c10*/  IMAD R7, R7, 0x4, R4 ;  /* 0x0000000407077824 */ /* 0x000fe200078e0204 */
[----:B------:R-:W5:Y:S04]  /*5c20*/  LDL R15, [R8+0x88] ;  /* 0x00008800080f7983 */ /* 0x000f680000100800 */
[----:B------:R-:W5:Y:S04]  /*5c30*/  LDL R26, [R8+0xc] ;  /* 0x00000c00081a7983 */ /* 0x000f680000100800 */
[----:B------:R-:W5:Y:S04]  /*5c40*/  LDL R34, [R8+0x8c] ;  /* 0x00008c0008227983 */ /* 0x000f680000100800 */
[----:B------:R-:W0:Y:S04]  /*5c50*/  LDS R13, [R9+0x2000] ;  /* 0x00200000090d7984 */ /* 0x000e280000000800 */
[----:B------:R-:W1:Y:S04]  /*5c60*/  LDS R17, [R7+0x2000] ;  /* 0x0020000007117984 */ /* 0x000e680000000800 */
[----:B------:R-:W5:Y:S04]  /*5c70*/  LDL R14, [R8+0x10] ;  /* 0x00001000080e7983 */ /* 0x000f680000100800 */
[----:B------:R-:W5:Y:S04]  /*5c80*/  LDL R16, [R8+0x90] ;  /* 0x0000900008107983 */ /* 0x000f680000100800 */
[----:B------:R-:W5:Y:S04]  /*5c90*/  LDL R20, [R8+0x18] ;  /* 0x0000180008147983 */ /* 0x000f680000100800 */
[----:B------:R-:W5:Y:S04]  /*5ca0*/  LDL R18, [R8+0x98] ;  /* 0x0000980008127983 */ /* 0x000f680000100800 */
[----:B------:R-:W5:Y:S04]  /*5cb0*/  LDL R24, [R8+0x1c] ;  /* 0x00001c0008187983 */ /* 0x000f680000100800 */
[----:B--2---:R2:W-:Y:S04]  /*5cc0*/  STS [R9+0x2000], R10 ;  /* 0x0020000a09007388 */ /* 0x0045e80000000800 */
[----:B---3--:R3:W-:Y:S04]  /*5cd0*/  STS [R7+0x2000], R12 ;  /* 0x0020000c07007388 */ /* 0x0087e80000000800 */
[----:B------:R-:W1:Y:S04]  /*5ce0*/  LDS R19, [R9+0x2004] ;  /* 0x0020040009137984 */ /* 0x000e680000000800 */
[----:B--2---:R-:W2:Y:S04]  /*5cf0*/  LDL R10, [R8+0x94] ;  /* 0x00009400080a7983 */ /* 0x004ea80000100800 */
[----:B---3--:R-:W3:Y:S04]  /*5d00*/  LDL R12, [R8+0x14] ;  /* 0x00001400080c7983 */ /* 0x008ee80000100800 */
[----:B------:R-:W1:Y:S04]  /*5d10*/  LDS R21, [R7+0x2004] ;  /* 0x0020040007157984 */ /* 0x000e680000000800 */
[----:B----4-:R4:W-:Y:S04]  /*5d20*/  STS [R9+0x2004], R22 ;  /* 0x0020041609007388 */ /* 0x0109e80000000800 */
[----:B----4-:R-:W4:Y:S04]  /*5d30*/  LDL R22, [R8+0x9c] ;  /* 0x00009c0008167983 */ /* 0x010f280000100800 */
[----:B-----5:R-:W-:Y:S04]  /*5d40*/  STS [R7+0x2004], R11 ;  /* 0x0020040b07007388 */ /* 0x020fe80000000800 */
[----:B------:R-:W5:Y:S04]  /*5d50*/  LDS R23, [R9+0x2008] ;  /* 0x0020080009177984 */ /* 0x000f680000000800 */
[----:B------:R-:W5:Y:S04]  /*5d60*/  LDS R25, [R7+0x2008] ;  /* 0x0020080007197984 */ /* 0x000f680000000800 */
[----:B------:R-:W-:Y:S04]  /*5d70*/  STS [R9+0x2008], R36 ;  /* 0x0020082409007388 */ /* 0x000fe80000000800 */
[----:B0-----:R-:W-:Y:S04]  /*5d80*/  STL [R8], R13 ;  /* 0x0000000d08007387 */ /* 0x001fe80000100800 */
[----:B------:R-:W-:Y:S04]  /*5d90*/  STS [R7+0x2008], R15 ;  /* 0x0020080f07007388 */ /* 0x000fe80000000800 */
[----:B------:R-:W-:Y:S04]  /*5da0*/  LDS R13, [R7+0x200c] ;  /* 0x00200c00070d7984 */ /* 0x000fe80000000800 */
[----:B------:R-:W0:Y:S04]  /*5db0*/  LDS R11, [R9+0x200c] ;  /* 0x00200c00090b7984 */ /* 0x000e280000000800 */
[----:B------:R-:W-:Y:S04]  /*5dc0*/  STS [R9+0x200c], R26 ;  /* 0x00200c1a09007388 */ /* 0x000fe80000000800 */
[----:B-1----:R-:W-:Y:S04]  /*5dd0*/  STL [R8+0x80], R17 ;  /* 0x0000801108007387 */ /* 0x002fe80000100800 */
[----:B------:R-:W-:Y:S04]  /*5de0*/  STL [R8+0x4], R19 ;  /* 0x0000041308007387 */ /* 0x000fe80000100800 */
[----:B------:R-:W-:Y:S04]  /*5df0*/  STS [R7+0x200c], R34 ;  /* 0x00200c2207007388 */ /* 0x000fe80000000800 */
[----:B------:R-:W-:Y:S04]  /*5e00*/  LDS R17, [R7+0x2010] ;  /* 0x0020100007117984 */ /* 0x000fe80000000800 */
[----:B------:R-:W1:Y:S04]  /*5e10*/  LDS R19, [R9+0x2010] ;  /* 0x0020100009137984 */ /* 0x000e680000000800 */
[----:B------:R-:W-:Y:S04]  /*5e20*/  STS [R9+0x2010], R14 ;  /* 0x0020100e09007388 */ /* 0x000fe80000000800 */
[----:B------:R-:W-:Y:S04]  /*5e30*/  STL [R8+0x84], R21 ;  /* 0x0000841508007387 */ /* 0x000fe80000100800 */
[----:B-----5:R-:W-:Y:S04]  /*5e40*/  STL [R8+0x8], R23 ;  /* 0x0000081708007387 */ /* 0x020fe80000100800 */
[----:B------:R-:W-:Y:S04]  /*5e50*/  STS [R7+0x2010], R16 ;  /* 0x0020101007007388 */ /* 0x000fe80000000800 */
[----:B------:R-:W5:Y:S04]  /*5e60*/  LDS R21, [R7+0x2014] ;  /* 0x0020140007157984 */ /* 0x000f680000000800 */
[----:B------:R-:W5:Y:S04]  /*5e70*/  LDS R23, [R9+0x2014] ;  /* 0x0020140009177984 */ /* 0x000f680000000800 */
[----:B------:R-:W-:Y:S04]  /*5e80*/  STL [R8+0x88], R25 ;  /* 0x0000881908007387 */ /* 0x000fe80000100800 */
[----:B0-----:R-:W-:Y:S04]  /*5e90*/  STL [R8+0xc], R11 ;  /* 0x00000c0b08007387 */ /* 0x001fe80000100800 */
[----:B------:R-:W-:Y:S04]  /*5ea0*/  STL [R8+0x8c], R13 ;  /* 0x00008c0d08007387 */ /* 0x000fe80000100800 */
[----:B-1----:R-:W-:Y:S04]  /*5eb0*/  STL [R8+0x10], R19 ;  /* 0x0000101308007387 */ /* 0x002fe80000100800 */
[----:B------:R-:W-:Y:S04]  /*5ec0*/  STL [R8+0x90], R17 ;  /* 0x0000901108007387 */ /* 0x000fe80000100800 */
[----:B-----5:R-:W-:Y:S04]  /*5ed0*/  STL [R8+0x94], R21 ;  /* 0x0000941508007387 */ /* 0x020fe80000100800 */
[----:B------:R-:W-:Y:S01]  /*5ee0*/  STL [R8+0x14], R23 ;  /* 0x0000141708007387 */ /* 0x000fe20000100800 */
[----:B------:R-:W-:-:S03]  /*5ef0*/  VIADD R6, R6, 0x8 ;  /* 0x0000000806067836 */ /* 0x000fc60000000000 */
[----:B---3--:R-:W-:Y:S04]  /*5f00*/  STS [R9+0x2014], R12 ;  /* 0x0020140c09007388 */ /* 0x008fe80000000800 */
[----:B--2---:R-:W-:Y:S04]  /*5f10*/  STS [R7+0x2014], R10 ;  /* 0x0020140a07007388 */ /* 0x004fe80000000800 */
[----:B------:R-:W0:Y:S04]  /*5f20*/  LDS R25, [R7+0x2018] ;  /* 0x0020180007197984 */ /* 0x000e280000000800 */
[----:B------:R-:W1:Y:S04]  /*5f30*/  LDS R15, [R9+0x2018] ;  /* 0x00201800090f7984 */ /* 0x000e680000000800 */
[----:B------:R-:W-:Y:S04]  /*5f40*/  STS [R9+0x2018], R20 ;  /* 0x0020181409007388 */ /* 0x000fe80000000800 */
[----:B------:R-:W-:Y:S04]  /*5f50*/  STS [R7+0x2018], R18 ;  /* 0x0020181207007388 */ /* 0x000fe80000000800 */
[----:B------:R-:W2:Y:S04]  /*5f60*/  LDS R27, [R9+0x201c] ;  /* 0x00201c00091b7984 */ /* 0x000ea80000000800 */
[----:B------:R-:W3:Y:S04]  /*5f70*/  LDS R33, [R7+0x201c] ;  /* 0x00201c0007217984 */ /* 0x000ee80000000800 */
[----:B------:R0:W-:Y:S04]  /*5f80*/  STS [R9+0x201c], R24 ;  /* 0x00201c1809007388 */ /* 0x0001e80000000800 */
[----:B----4-:R4:W-:Y:S04]  /*5f90*/  STS [R7+0x201c], R22 ;  /* 0x00201c1607007388 */ /* 0x0109e80000000800 */
[----:B0-----:R4:W-:Y:S04]  /*5fa0*/  STL [R8+0x98], R25 ;  /* 0x0000981908007387 */ /* 0x0019e80000100800 */
[----:B-1----:R4:W-:Y:S04]  /*5fb0*/  STL [R8+0x18], R15 ;  /* 0x0000180f08007387 */ /* 0x0029e80000100800 */
[----:B--2---:R4:W-:Y:S04]  /*5fc0*/  STL [R8+0x1c], R27 ;  /* 0x00001c1b08007387 */ /* 0x0049e80000100800 */
[----:B---3--:R4:W-:Y:S02]  /*5fd0*/  STL [R8+0x9c], R33 ;  /* 0x00009c2108007387 */ /* 0x0089e40000100800 */
.L_x_120:
[----:B------:R-:W-:Y:S05]  /*5fe0*/  BRA.U !UP1, `(.L_x_116) ;  /* 0x00000005092c7547 */ /* 0x000fea000b800000 */
[----:B------:R-:W-:Y:S02]  /*5ff0*/  UIADD3 UR11, UPT, UPT, UR11, -0x1, URZ ;  /* 0xffffffff0b0b7890 */ /* 0x000fe4000fffe0ff */
[----:B------:R-:W-:Y:S02]  /*6000*/  ULOP3.LUT UR10, UR7, 0x3, URZ, 0xc0, !UPT ;  /* 0x00000003070a7892 */ /* 0x000fe4000f8ec0ff */
[----:B------:R-:W-:Y:S02]  /*6010*/  UISETP.GE.U32.AND UP0, UPT, UR11, 0x3, UPT ;  /* 0x000000030b00788c */ /* 0x000fe4000bf06070 */
[----:B------:R-:W-:-:S07]  /*6020*/  UISETP.NE.AND UP1, UPT, UR10, URZ, UPT ;  /* 0x000000ff0a00728c */ /* 0x000fce000bf25270 */
[----:B------:R-:W-:Y:S05]  /*6030*/  BRA.U !UP0, `(.L_x_121) ;  /* 0x0000000108947547 */ /* 0x000fea000b800000 */
[----:B0---4-:R-:W-:-:S05]  /*6040*/  LEA R7, R6, UR15, 0x2 ;  /* 0x0000000f06077c11 */ /* 0x011fca000f8e10ff */
[----:B------:R-:W2:Y:S04]  /*6050*/  LDL R16, [R7] ;  /* 0x0000000007107983 */ /* 0x000ea80000100800 */
[----:B------:R-:W3:Y:S04]  /*6060*/  LDL R13, [R7+0x80] ;  /* 0x00008000070d7983 */ /* 0x000ee80000100800 */
[----:B------:R-:W4:Y:S04]  /*6070*/  LDL R22, [R7+0x4] ;  /* 0x0000040007167983 */ /* 0x000f280000100800 */
[----:B------:R-:W5:Y:S04]  /*6080*/  LDL R15, [R7+0x84] ;  /* 0x00008400070f7983 */ /* 0x000f680000100800 */
[----:B------:R-:W5:Y:S04]  /*6090*/  LDL R34, [R7+0x8] ;  /* 0x0000080007227983 */ /* 0x000f680000100800 */
[----:B------:R-:W5:Y:S04]  /*60a0*/  LDL R17, [R7+0x88] ;  /* 0x0000880007117983 */ /* 0x000f680000100800 */
[----:B------:R-:W5:Y:S04]  /*60b0*/  LDL R8, [R7+0xc] ;  /* 0x00000c0007087983 */ /* 0x000f680000100800 */
[----:B------:R-:W5:Y:S01]  /*60c0*/  LDL R9, [R7+0x8c] ;  /* 0x00008c0007097983 */ /* 0x000f620000100800 */
[----:B------:R-:W-:-:S02]  /*60d0*/  IMAD.IADD R19, R5, 0x1, R6 ;  /* 0x0000000105137824 */ /* 0x000fc400078e0206 */
[----:B------:R-:W-:Y:S02]  /*60e0*/  VIADD R6, R6, 0x4 ;  /* 0x0000000406067836 */ /* 0x000fe40000000000 */
[C---:B------:R-:W-:Y:S02]  /*60f0*/  IMAD R11, R19.reuse, 0x4, R0 ;  /* 0x00000004130b7824 */ /* 0x040fe400078e0200 */
[----:B------:R-:W-:-:S03]  /*6100*/  IMAD R10, R19, 0x4, R4 ;  /* 0x00000004130a7824 */ /* 0x000fc600078e0204 */
[----:B------:R-:W0:Y:S04]  /*6110*/  LDS R12, [R11+0x2000] ;  /* 0x002000000b0c7984 */ /* 0x000e280000000800 */
[----:B------:R-:W1:Y:S04]  /*6120*/  LDS R14, [R10+0x2000] ;  /* 0x002000000a0e7984 */ /* 0x000e680000000800 */
[----:B0-----:R-:W-:Y:S04]  /*6130*/  STL [R7], R12 ;  /* 0x0000000c07007387 */ /* 0x001fe80000100800 */
[----:B-1----:R-:W-:Y:S04]  /*6140*/  STL [R7+0x80], R14 ;  /* 0x0000800e07007387 */ /* 0x002fe80000100800 */
[----:B--2---:R-:W-:Y:S04]  /*6150*/  STS [R11+0x2000], R16 ;  /* 0x002000100b007388 */ /* 0x004fe80000000800 */
[----:B---3--:R-:W-:Y:S04]  /*6160*/  STS [R10+0x2000], R13 ;  /* 0x0020000d0a007388 */ /* 0x008fe80000000800 */
[----:B------:R-:W-:Y:S04]  /*6170*/  LDS R20, [R10+0x2004] ;  /* 0x002004000a147984 */ /* 0x000fe80000000800 */
[----:B------:R-:W0:Y:S04]  /*6180*/  LDS R18, [R11+0x2004] ;  /* 0x002004000b127984 */ /* 0x000e280000000800 */
[----:B----4-:R-:W-:Y:S04]  /*6190*/  STS [R11+0x2004], R22 ;  /* 0x002004160b007388 */ /* 0x010fe80000000800 */
[----:B-----5:R-:W-:Y:S04]  /*61a0*/  STS [R10+0x2004], R15 ;  /* 0x0020040f0a007388 */ /* 0x020fe80000000800 */
        /* <DEDUP_REMOVED lines=14> */
.L_x_121:
[----:B------:R-:W-:Y:S05]  /*6290*/  BRA.U !UP1, `(.L_x_116) ;  /* 0x0000000109807547 */ /* 0x000fea000b800000 */
[----:B0---4-:R-:W-:-:S05]  /*62a0*/  LEA R7, R6, UR15, 0x2 ;  /* 0x0000000f06077c11 */ /* 0x011fca000f8e10ff */
[----:B------:R-:W2:Y:S04]  /*62b0*/  LDL R8, [R7] ;  /* 0x0000000007087983 */ /* 0x000ea80000100800 */
[----:B------:R-:W3:Y:S01]  /*62c0*/  LDL R9, [R7+0x80] ;  /* 0x0000800007097983 */ /* 0x000ee20000100800 */
[----:B------:R-:W-:Y:S01]  /*62d0*/  IMAD.IADD R5, R5, 0x1, R6 ;  /* 0x0000000105057824 */ /* 0x000fe200078e0206 */
[----:B------:R-:W-:-:S03]  /*62e0*/  UISETP.NE.AND UP0, UPT, UR10, 0x1, UPT ;  /* 0x000000010a00788c */ /* 0x000fc6000bf05270 */
[C---:B------:R-:W-:Y:S02]  /*62f0*/  IMAD R10, R5.reuse, 0x4, R0 ;  /* 0x00000004050a7824 */ /* 0x040fe400078e0200 */
[----:B------:R-:W-:-:S03]  /*6300*/  IMAD R12, R5, 0x4, R4 ;  /* 0x00000004050c7824 */ /* 0x000fc600078e0204 */
[----:B------:R-:W0:Y:S04]  /*6310*/  LDS R4, [R10+0x2000] ;  /* 0x002000000a047984 */ /* 0x000e280000000800 */
[----:B------:R-:W1:Y:S04]  /*6320*/  LDS R5, [R12+0x2000] ;  /* 0x002000000c057984 */ /* 0x000e680000000800 */
[----:B0-----:R0:W-:Y:S04]  /*6330*/  STL [R7], R4 ;  /* 0x0000000407007387 */ /* 0x0011e80000100800 */
[----:B-1----:R0:W-:Y:S04]  /*6340*/  STL [R7+0x80], R5 ;  /* 0x0000800507007387 */ /* 0x0021e80000100800 */
[----:B--2---:R0:W-:Y:S04]  /*6350*/  STS [R10+0x2000], R8 ;  /* 0x002000080a007388 */ /* 0x0041e80000000800 */
[----:B---3--:R0:W-:Y:S01]  /*6360*/  STS [R12+0x2000], R9 ;  /* 0x002000090c007388 */ /* 0x0081e20000000800 */
[----:B------:R-:W-:Y:S05]  /*6370*/  BRA.U !UP0, `(.L_x_116) ;  /* 0x0000000108487547 */ /* 0x000fea000b800000 */
[----:B0-----:R-:W2:Y:S04]  /*6380*/  LDL R5, [R7+0x4] ;  /* 0x0000040007057983 */ /* 0x001ea80000100800 */
[----:B------:R-:W3:Y:S01]  /*6390*/  LDL R9, [R7+0x84] ;  /* 0x0000840007097983 */ /* 0x000ee20000100800 */
        /* <DEDUP_REMOVED lines=16> */
.L_x_116:
[----:B------:R-:W-:Y:S05]  /*64a0*/  BSYNC.RECONVERGENT B0 ;  /* 0x0000000000007941 */ /* 0x000fea0003800200 */
.L_x_115:
[----:B------:R-:W-:Y:S01]  /*64b0*/  UMOV UR10, 0xffffffff ;  /* 0xffffffff000a7882 */ /* 0x000fe20000000000 */
[----:B------:R-:W-:Y:S02]  /*64c0*/  ISETP.GE.AND P0, PT, R32, 0x2, PT ;  /* 0x000000022000780c */ /* 0x000fe40003f06270 */
[----:B01--4-:R-:W-:Y:S01]  /*64d0*/  SHF.L.U32 R8, R28, UR9, RZ ;  /* 0x000000091c087c19 */ /* 0x013fe200080006ff */
[----:B------:R-:W-:Y:S10]  /*64e0*/  BRA.DIV UR10, `(.L_x_122) ;  /* 0x000000760a887947 */ /* 0x000ff4000b800000 */
[----:B------:R-:W-:Y:S01]  /*64f0*/  NOP ;  /* 0x0000000000007918 */ /* 0x000fe20000000000 */
.L_x_358:
[----:B------:R-:W-:Y:S04]  /*6500*/  BSSY B2, `(.L_x_123) ;  /* 0x00000d3000027945 */ /* 0x000fe80003800000 */
[----:B------:R-:W-:Y:S05]  /*6510*/  @!P0 BRA `(.L_x_124) ;  /* 0x0000000c00448947 */ /* 0x000fea0003800000 */
[----:B---3--:R-:W-:-:S07]  /*6520*/  IMAD.MOV.U32 R9, RZ, RZ, 0x2 ;  /* 0x00000002ff097424 */ /* 0x008fce00078e00ff */
.L_x_144:
[----:B------:R-:W-:Y:S01]  /*6530*/  SHF.R.S32.HI R10, RZ, 0x1, R9 ;  /* 0x00000001ff0a7819 */ /* 0x000fe20000011409 */
[----:B------:R-:W-:Y:S03]  /*6540*/  BSSY B1, `(.L_x_125) ;  /* 0x00000c9000017945 */ /* 0x000fe60003800000 */
[----:B------:R-:W-:-:S13]  /*6550*/  ISETP.GE.AND P0, PT, R10, 0x1, PT ;  /* 0x000000010a00780c */ /* 0x000fda0003f06270 */
[----:B01----:R-:W-:Y:S05]  /*6560*/  @!P0 BRA `(.L_x_126) ;  /* 0x0000000c00188947 */ /* 0x003fea0003800000 */
.L_x_143:
[----:B0-----:R-:W0:Y:S02]  /*6570*/  LDCU UR10, c[0x0][0x39c] ;  /* 0x00007380ff0a77ac */ /* 0x001e240008000800 */
[----:B0-----:R-:W-:-:S09]  /*6580*/  UISETP.GE.AND UP0, UPT, UR10, 0x20, UPT ;  /* 0x000000200a00788c */ /* 0x001fd2000bf06270 */
[----:B-1----:R-:W-:Y:S05]  /*6590*/  BRA.U !UP0, `(.L_x_127) ;  /* 0x0000000908f47547 */ /* 0x002fea000b800000 */
[----:B------:R-:W-:Y:S01]  /*65a0*/  UIADD3 UR10, UPT, UPT, UR7, -0x1, URZ ;  /* 0xffffffff070a7890 */ /* 0x000fe2000fffe0ff */
[----:B--2---:R-:W-:-:S03]  /*65b0*/  IMAD.MOV.U32 R11, RZ, RZ, RZ ;  /* 0x000000ffff0b7224 */ /* 0x004fc600078e00ff */
[----:B------:R-:W-:-:S09]  /*65c0*/  UISETP.NE.AND UP0, UPT, UR10, URZ, UPT ;  /* 0x000000ff0a00728c */ /* 0x000fd2000bf05270 */
[----:B------:R-:W-:Y:S05]  /*65d0*/  BRA.U !UP0, `(.L_x_128) ;  /* 0x0000000508e87547 */ /* 0x000fea000b800000 */
[----:B------:R-:W-:Y:S01]  /*65e0*/  BSSY B0, `(.L_x_129) ;  /* 0x0000078000007945 */ /* 0x000fe20003800000 */
[----:B------:R-:W-:-:S07]  /*65f0*/  IMAD.MOV.U32 R11, RZ, RZ, RZ ;  /* 0x000000ffff0b7224 */ /* 0x000fce00078e00ff */
.L_x_138:
[----:B------:R-:W-:Y:S01]  /*6600*/  IMAD.IADD R12, R8, 0x1, R11 ;  /* 0x00000001080c7824 */ /* 0x000fe200078e020b */
[----:B------:R-:W-:Y:S04]  /*6610*/  BSSY B3, `(.L_x_130) ;  /* 0x0000037000037945 */ /* 0x000fe80003800000 */
[----:B------:R-:W-:-:S04]  /*6620*/  LOP3.LUT R5, R12, R10, RZ, 0x3c, !PT ;  /* 0x0000000a0c057212 */ /* 0x000fc800078e3cff */
[----:B-1----:R-:W-:Y:S02]  /*6630*/  SHF.R.S32.HI R6, RZ, UR9, R5 ;  /* 0x00000009ff067c19 */ /* 0x002fe40008011405 */
[----:B------:R-:W-:Y:S02]  /*6640*/  LOP3.LUT R7, R5, UR5, RZ, 0x30, !PT ;  /* 0x0000000505077c12 */ /* 0x000fe4000f8e30ff */
[----:B------:R-:W-:-:S13]  /*6650*/  ISETP.NE.AND P0, PT, R6, R28, PT ;  /* 0x0000001c0600720c */ /* 0x000fda0003f05270 */
[----:B------:R-:W-:Y:S05]  /*6660*/  @P0 BRA `(.L_x_131) ;  /* 0x00000000006c0947 */ /* 0x000fea0003800000 */
[----:B------:R-:W-:-:S13]  /*6670*/  ISETP.GT.AND P0, PT, R5, R12, PT ;  /* 0x0000000c0500720c */ /* 0x000fda0003f04270 */
[----:B------:R-:W-:Y:S05]  /*6680*/  @!P0 BRA `(.L_x_132) ;  /* 0x0000000000bc8947 */ /* 0x000fea0003800000 */
[----:B------:R-:W-:Y:S02]  /*6690*/  LEA R4, R11, UR15, 0x2 ;  /* 0x0000000f0b047c11 */ /* 0x000fe4000f8e10ff */
[----:B------:R-:W-:-:S03]  /*66a0*/  LEA R5, R7, UR15, 0x2 ;  /* 0x0000000f07057c11 */ /* 0x000fc6000f8e10ff */
[----:B------:R-:W2:Y:S04]  /*66b0*/  LDL R6, [R4] ;  /* 0x0000000004067983 */ /* 0x000ea80000100800 */
[----:B------:R-:W2:Y:S04]  /*66c0*/  LDL R13, [R5] ;  /* 0x00000000050d7983 */ /* 0x000ea80000100800 */
[----:B------:R-:W3:Y:S04]  /*66d0*/  LDL R7, [R4+0x80] ;  /* 0x0000800004077983 */ /* 0x000ee80000100800 */
[----:B------:R-:W3:Y:S01]  /*66e0*/  LDL R14, [R5+0x80] ;  /* 0x00008000050e7983 */ /* 0x000ee20000100800 */
[----:B------:R-:W-:-:S02]  /*66f0*/  LOP3.LUT R15, R12, R9, RZ, 0xc0, !PT ;  /* 0x000000090c0f7212 */ /* 0x000fc400078ec0ff */
[----:B------:R-:W-:Y:S02]  /*6700*/  PLOP3.LUT P0, PT, PT, PT, PT, 0x80, 0x8 ;  /* 0x000000000008781c */ /* 0x000fe40003f0f070 */
[----:B------:R-:W-:Y:S02]  /*6710*/  ISETP.NE.AND P3, PT, R15, RZ, PT ;  /* 0x000000ff0f00720c */ /* 0x000fe40003f65270 */
        /* <DEDUP_REMOVED lines=16> */
.L_x_131:
[----:B------:R-:W-:-:S05]  /*6820*/  LEA R15, R7, UR15, 0x2 ;  /* 0x0000000f070f7c11 */ /* 0x000fca000f8e10ff */
[----:B------:R0:W5:Y:S01]  /*6830*/  LDL R7, [R15] ;  /* 0x000000000f077983 */ /* 0x0001620000100800 */
[----:B------:R-:W-:Y:S01]  /*6840*/  UMOV UR10, 0xffffffff ;  /* 0xffffffff000a7882 */ /* 0x000fe20000000000 */
[----:B------:R-:W-:Y:S02]  /*6850*/  LOP3.LUT R16, R12, R9, RZ, 0xc0, !PT ;  /* 0x000000090c107212 */ /* 0x000fe400078ec0ff */
[----:B------:R-:W-:Y:S05]  /*6860*/  BRA.DIV UR10, `(.L_x_133) ;  /* 0x000000720ac47947 */ /* 0x000fea000b800000 */
[----:B------:R-:W2:Y:S04]  /*6870*/  LDL R14, [R15+0x80] ;  /* 0x000080000f0e7983 */ /* 0x000ea80000100800 */
[----:B-----5:R1:W3:Y:S04]  /*6880*/  SHFL.IDX PT, R13, R7, R6, 0x1f ;  /* 0x00001f06070d7589 */ /* 0x0202e800000e0000 */
[----:B--23--:R1:W2:Y:S02]  /*6890*/  SHFL.IDX PT, R14, R14, R6, 0x1f ;  /* 0x00001f060e0e7589 */ /* 0x00c2a400000e0000 */
.L_x_362:
[----:B-1----:R-:W-:-:S05]  /*68a0*/  LEA R6, R11, UR15, 0x2 ;  /* 0x0000000f0b067c11 */ /* 0x002fca000f8e10ff */
[----:B------:R-:W3:Y:S04]  /*68b0*/  LDL R4, [R6] ;  /* 0x0000000006047983 */ /* 0x000ee80000100800 */
[----:B------:R-:W2:Y:S01]  /*68c0*/  LDL R5, [R6+0x80] ;  /* 0x0000800006057983 */ /* 0x000ea20000100800 */
[----:B------:R-:W-:Y:S02]  /*68d0*/  PLOP3.LUT P0, PT, PT, PT, PT, 0x80, 0x8 ;  /* 0x000000000008781c */ /* 0x000fe40003f0f070 */
[----:B------:R-:W-:Y:S02]  /*68e0*/  LOP3.LUT P1, RZ, R12, R10, RZ, 0xc0, !PT ;  /* 0x0000000a0cff7212 */ /* 0x000fe4000782c0ff */
[----:B---3--:R-:W-:-:S13]  /*68f0*/  FSETP.GEU.AND P2, PT, R4, R13, PT ;  /* 0x0000000d0400720b */ /* 0x008fda0003f4e000 */
[----:B--2---:R-:W-:-:S04]  /*6900*/  @P2 ISETP.GT.AND P3, PT, R5, R14, PT ;  /* 0x0000000e0500220c */ /* 0x004fc80003f64270 */
[----:B------:R-:W-:-:S04]  /*6910*/  @P2 FSETP.EQ.AND P0, PT, R4, R13, !P3 ;  /* 0x0000000d0400220b */ /* 0x000fc80005f02000 */
[----:B------:R-:W-:-:S04]  /*6920*/  PLOP3.LUT P0, PT, P1, P0, PT, 0x82, 0x28 ;  /* 0x000000000028781c */ /* 0x000fc80000f01072 */
[----:B------:R-:W-:-:S04]  /*6930*/  ISETP.EQ.XOR P0, PT, R16, RZ, P0 ;  /* 0x000000ff1000720c */ /* 0x000fc80000702a70 */
[----:B------:R-:W-:Y:S02]  /*6940*/  FSEL R13, R4, R13, P0 ;  /* 0x0000000d040d7208 */ /* 0x000fe40000000000 */
[----:B------:R-:W-:-:S03]  /*6950*/  SEL R14, R5, R14, P0 ;  /* 0x0000000e050e7207 */ /* 0x000fc60000000000 */
[----:B------:R1:W-:Y:S04]  /*6960*/  STL [R6], R13 ;  /* 0x0000000d06007387 */ /* 0x0003e80000100800 */
[----:B------:R1:W-:Y:S02]  /*6970*/  STL [R6+0x80], R14 ;  /* 0x0000800e06007387 */ /* 0x0003e40000100800 */
.L_x_132:
[----:B------:R-:W-:Y:S05]  /*6980*/  BSYNC B3 ;  /* 0x0000000000037941 */ /* 0x000fea0003800000 */
.L_x_130:
[----:B0-2---:R-:W-:Y:S01]  /*6990*/  VIADD R15, R12, 0x1 ;  /* 0x000000010c0f7836 */ /* 0x005fe20000000000 */
[----:B------:R-:W-:Y:S04]  /*69a0*/  BSSY B3, `(.L_x_134) ;  /* 0x0000036000037945 */ /* 0x000fe80003800000 */
[C---:B------:R-:W-:Y:S02]  /*69b0*/  LOP3.LUT R4, R15.reuse, R10, RZ, 0x3c, !PT ;  /* 0x0000000a0f047212 */ /* 0x040fe400078e3cff */
[----:B------:R-:W-:Y:S02]  /*69c0*/  LOP3.LUT R16, R15, R9, RZ, 0xc0, !PT ;  /* 0x000000090f107212 */ /* 0x000fe400078ec0ff */
[----:B-1----:R-:W-:Y:S02]  /*69d0*/  SHF.R.S32.HI R6, RZ, UR9, R4 ;  /* 0x00000009ff067c19 */ /* 0x002fe40008011404 */
[----:B------:R-:W-:-:S02]  /*69e0*/  LOP3.LUT R12, R4, UR5, RZ, 0x30, !PT ;  /* 0x00000005040c7c12 */ /* 0x000fc4000f8e30ff */
[----:B------:R-:W-:-:S13]  /*69f0*/  ISETP.NE.AND P0, PT, R6, R28, PT ;  /* 0x0000001c0600720c */ /* 0x000fda0003f05270 */
[----:B------:R-:W-:Y:S05]  /*6a00*/  @!P0 BRA `(.L_x_135) ;  /* 0x0000000000588947 */ /* 0x000fea0003800000 */
[----:B------:R-:W-:-:S05]  /*6a10*/  LEA R12, R12, UR15, 0x2 ;  /* 0x0000000f0c0c7c11 */ /* 0x000fca000f8e10ff */
[----:B------:R0:W5:Y:S01]  /*6a20*/  LDL R7, [R12] ;  /* 0x000000000c077983 */ /* 0x0001620000100800 */
[----:B------:R-:W-:-:S03]  /*6a30*/  UMOV UR10, 0xffffffff ;  /* 0xffffffff000a7882 */ /* 0x000fc60000000000 */
[----:B------:R-:W-:Y:S05]  /*6a40*/  BRA.DIV UR10, `(.L_x_136) ;  /* 0x000000720a907947 */ /* 0x000fea000b800000 */
[----:B0-----:R-:W2:Y:S04]  /*6a50*/  LDL R12, [R12+0x80] ;  /* 0x000080000c0c7983 */ /* 0x001ea80000100800 */
[----:B-----5:R0:W1:Y:S04]  /*6a60*/  SHFL.IDX PT, R13, R7, R6, 0x1f ;  /* 0x00001f06070d7589 */ /* 0x02006800000e0000 */
[----:B-12---:R0:W2:Y:S02]  /*6a70*/  SHFL.IDX PT, R14, R12, R6, 0x1f ;  /* 0x00001f060c0e7589 */ /* 0x0060a400000e0000 */
.L_x_366:
[----:B0-----:R-:W-:-:S05]  /*6a80*/  LEA R6, R11, UR15, 0x2 ;  /* 0x0000000f0b067c11 */ /* 0x001fca000f8e10ff */
[----:B------:R-:W3:Y:S04]  /*6a90*/  LDL R4, [R6+0x4] ;  /* 0x0000040006047983 */ /* 0x000ee80000100800 */
        /* <DEDUP_REMOVED lines=13> */
.L_x_135:
[----:B------:R-:W-:-:S13]  /*6b70*/  ISETP.GT.AND P0, PT, R4, R15, PT ;  /* 0x0000000f0400720c */ /* 0x000fda0003f04270 */
[----:B------:R-:W-:Y:S05]  /*6b80*/  @!P0 BRA `(.L_x_137) ;  /* 0x00000000005c8947 */ /* 0x000fea0003800000 */
[----:B------:R-:W-:Y:S02]  /*6b90*/  LEA R14, R11, UR15, 0x2 ;  /* 0x0000000f0b0e7c11 */ /* 0x000fe4000f8e10ff */
[----:B------:R-:W-:-:S03]  /*6ba0*/  LEA R15, R12, UR15, 0x2 ;  /* 0x0000000f0c0f7c11 */ /* 0x000fc6000f8e10ff */
[----:B------:R-:W2:Y:S04]  /*6bb0*/  LDL R4, [R14+0x4] ;  /* 0x000004000e047983 */ /* 0x000ea80000100800 */
        /* <DEDUP_REMOVED lines=20> */
.L_x_137:
[----:B------:R-:W-:Y:S05]  /*6d00*/  BSYNC B3 ;  /* 0x0000000000037941 */ /* 0x000fea0003800000 */
.L_x_134:
[----:B0-----:R-:W-:Y:S02]  /*6d10*/  IMAD.U32 R4, RZ, RZ, UR7 ;  /* 0x00000007ff047e24 */ /* 0x001fe4000f8e00ff */
[----:B------:R-:W-:-:S03]  /*6d20*/  VIADD R11, R11, 0x2 ;  /* 0x000000020b0b7836 */ /* 0x000fc60000000000 */
[----:B------:R-:W-:-:S04]  /*6d30*/  LOP3.LUT R4, R4, 0x3fffffe, RZ, 0xc0, !PT ;  /* 0x03fffffe04047812 */ /* 0x000fc800078ec0ff */
[----:B------:R-:W-:-:S13]  /*6d40*/  ISETP.NE.AND P0, PT, R11, R4, PT ;  /* 0x000000040b00720c */ /* 0x000fda0003f05270 */
[----:B------:R-:W-:Y:S05]  /*6d50*/  @P0 BRA `(.L_x_138) ;  /* 0xfffffff800280947 */ /* 0x000fea000383ffff */
[----:B------:R-:W-:Y:S05]  /*6d60*/  BSYNC B0 ;  /* 0x0000000000007941 */ /* 0x000fea0003800000 */
.L_x_129:
[----:B------:R-:W-:-:S07]  /*6d70*/  IMAD.MOV.U32 R11, RZ, RZ, R4 ;  /* 0x000000ffff0b7224 */ /* 0x000fce00078e0004 */
.L_x_128:
[----:B------:R-:W-:Y:S01]  /*6d80*/  ULOP3.LUT UR10, UR7, 0x1, URZ, 0xc0, !UPT ;  /* 0x00000001070a7892 */ /* 0x000fe2000f8ec0ff */
[----:B------:R-:W-:Y:S03]  /*6d90*/  BSSY B0, `(.L_x_127) ;  /* 0x000003d000007945 */ /* 0x000fe60003800000 */
[----:B------:R-:W-:-:S09]  /*6da0*/  UISETP.NE.AND UP0, UPT, UR10, URZ, UPT ;  /* 0x000000ff0a00728c */ /* 0x000fd2000bf05270 */
[----:B------:R-:W-:Y:S05]  /*6db0*/  BRA.U !UP0, `(.L_x_139) ;  /* 0x0000000108e87547 */ /* 0x000fea000b800000 */
[----:B------:R-:W-:-:S05]  /*6dc0*/  IMAD.IADD R5, R8, 0x1, R11 ;  /* 0x0000000108057824 */ /* 0x000fca00078e020b */
[----:B------:R-:W-:-:S04]  /*6dd0*/  LOP3.LUT R5, R5, R10, RZ, 0x3c, !PT ;  /* 0x0000000a05057212 */ /* 0x000fc800078e3cff */
[----:B-1----:R-:W-:Y:S02]  /*6de0*/  SHF.R.S32.HI R6, RZ, UR9, R5 ;  /* 0x00000009ff067c19 */ /* 0x002fe40008011405 */
[----:B------:R-:W-:Y:S02]  /*6df0*/  LOP3.LUT R5, R5, UR5, RZ, 0x30, !PT ;  /* 0x0000000505057c12 */ /* 0x000fe4000f8e30ff */
[----:B------:R-:W-:-:S13]  /*6e00*/  ISETP.NE.AND P0, PT, R6, R28, PT ;  /* 0x0000001c0600720c */ /* 0x000fda0003f05270 */
[----:B------:R-:W-:Y:S05]  /*6e10*/  @!P0 BRA `(.L_x_140) ;  /* 0x0000000000608947 */ /* 0x000fea0003800000 */
[----:B------:R-:W-:-:S05]  /*6e20*/  LEA R12, R5, UR15, 0x2 ;  /* 0x0000000f050c7c11 */ /* 0x000fca000f8e10ff */
[----:B------:R0:W5:Y:S01]  /*6e30*/  LDL R7, [R12] ;  /* 0x000000000c077983 */ /* 0x0001620000100800 */
[----:B------:R-:W-:Y:S01]  /*6e40*/  UMOV UR10, 0xffffffff ;  /* 0xffffffff000a7882 */ /* 0x000fe20000000000 */
[----:B------:R-:W-:Y:S02]  /*6e50*/  IMAD.IADD R15, R8, 0x1, R11 ;  /* 0x00000001080f7824 */ /* 0x000fe400078e020b */
[----:B------:R-:W-:Y:S05]  /*6e60*/  BRA.DIV UR10, `(.L_x_141) ;  /* 0x0000006e0acc7947 */ /* 0x000fea000b800000 */
[----:B0-----:R-:W2:Y:S04]  /*6e70*/  LDL R12, [R12+0x80] ;  /* 0x000080000c0c7983 */ /* 0x001ea80000100800 */
[----:B-----5:R0:W1:Y:S04]  /*6e80*/  SHFL.IDX PT, R13, R7, R6, 0x1f ;  /* 0x00001f06070d7589 */ /* 0x02006800000e0000 */
[----:B-12---:R0:W2:Y:S02]  /*6e90*/  SHFL.IDX PT, R14, R12, R6, 0x1f ;  /* 0x00001f060c0e7589 */ /* 0x0060a400000e0000 */
.L_x_370:
[----:B------:R-:W-:-:S05]  /*6ea0*/  LEA R11, R11, UR15, 0x2 ;  /* 0x0000000f0b0b7c11 */ /* 0x000fca000f8e10ff */
[----:B------:R-:W3:Y:S04]  /*6eb0*/  LDL R4, [R11] ;  /* 0x000000000b047983 */ /* 0x000ee80000100800 */
[----:B------:R-:W2:Y:S01]  /*6ec0*/  LDL R5, [R11+0x80] ;  /* 0x000080000b057983 */ /* 0x000ea20000100800 */
[----:B------:R-:W-:Y:S02]  /*6ed0*/  PLOP3.LUT P0, PT, PT, PT, PT, 0x80, 0x8 ;  /* 0x000000000008781c */ /* 0x000fe40003f0f070 */
[C---:B------:R-:W-:Y:S02]  /*6ee0*/  LOP3.LUT P1, RZ, R15.reuse, R10, RZ, 0xc0, !PT ;  /* 0x0000000a0fff7212 */ /* 0x040fe4000782c0ff */
[----:B------:R-:W-:Y:S02]  /*6ef0*/  LOP3.LUT R15, R15, R9, RZ, 0xc0, !PT ;  /* 0x000000090f0f7212 */ /* 0x000fe400078ec0ff */
        /* <DEDUP_REMOVED lines=10> */
.L_x_140:
[----:B------:R-:W-:-:S05]  /*6fa0*/  IMAD.IADD R12, R8, 0x1, R11 ;  /* 0x00000001080c7824 */ /* 0x000fca00078e020b */
[----:B------:R-:W-:-:S04]  /*6fb0*/  LOP3.LUT R7, R12, R10, RZ, 0x3c, !PT ;  /* 0x0000000a0c077212 */ /* 0x000fc800078e3cff */
        /* <DEDUP_REMOVED lines=26> */
.L_x_139:
[----:B------:R-:W-:Y:S05]  /*7160*/  BSYNC B0 ;  /* 0x0000000000007941 */ /* 0x000fea0003800000 */
.L_x_127:
[----:B------:R-:W-:-:S03]  /*7170*/  UMOV UR10, 0xffffffff ;  /* 0xffffffff000a7882 */ /* 0x000fc60000000000 */
[----:B------:R-:W-:Y:S05]  /*7180*/  BRA.DIV UR10, `(.L_x_142) ;  /* 0x0000006e0a487947 */ /* 0x000fea000b800000 */
[----:B------:R-:W-:Y:S01]  /*7190*/  NOP ;  /* 0x0000000000007918 */ /* 0x000fe20000000000 */
.L_x_373:
[----:B------:R-:W-:Y:S02]  /*71a0*/  ISETP.GT.U32.AND P0, PT, R10, 0x1, PT ;  /* 0x000000010a00780c */ /* 0x000fe40003f04070 */
[----:B------:R-:W-:-:S11]  /*71b0*/  SHF.R.U32.HI R10, RZ, 0x1, R10 ;  /* 0x00000001ff0a7819 */ /* 0x000fd6000001160a */
[----:B------:R-:W-:Y:S05]  /*71c0*/  @P0 BRA `(.L_x_143) ;  /* 0xfffffff000e80947 */ /* 0x000fea000383ffff */
.L_x_126:
[----:B------:R-:W-:Y:S05]  /*71d0*/  BSYNC B1 ;  /* 0x0000000000017941 */ /* 0x000fea0003800000 */
.L_x_125:
[----:B------:R-:W3:Y:S01]  /*71e0*/  LDCU UR10, c[0x0][0x39c] ;  /* 0x00007380ff0a77ac */ /* 0x000ee20008000800 */
[----:B------:R-:W-:Y:S02]  /*71f0*/  IMAD.SHL.U32 R9, R9, 0x2, RZ ;  /* 0x0000000209097824 */ /* 0x000fe400078e00ff */
[----:B---3--:R-:W-:-:S05]  /*7200*/  IMAD.U32 R32, RZ, RZ, UR10 ;  /* 0x0000000aff207e24 */ /* 0x008fca000f8e00ff */
[----:B------:R-:W-:-:S13]  /*7210*/  ISETP.GT.AND P0, PT, R9, R32, PT ;  /* 0x000000200900720c */ /* 0x000fda0003f04270 */
[----:B------:R-:W-:Y:S05]  /*7220*/  @!P0 BRA `(.L_x_144) ;  /* 0xfffffff000c08947 */ /* 0x000fea000383ffff */
.L_x_124:
[----:B------:R-:W-:Y:S05]  /*7230*/  BSYNC B2 ;  /* 0x0000000000027941 */ /* 0x000fea0003800000 */
.L_x_123:
[----:B------:R-:W-:Y:S01]  /*7240*/  UMOV UR10, 0xffffffff ;  /* 0xffffffff000a7882 */ /* 0x000fe20000000000 */
[----:B------:R-:W-:Y:S02]  /*7250*/  ISETP.GE.AND P0, PT, R32, 0x20, PT ;  /* 0x000000202000780c */ /* 0x000fe40003f06270 */
[----:B------:R-:W-:Y:S11]  /*7260*/  BRA.DIV UR10, `(.L_x_145) ;  /* 0x0000006e0a2c7947 */ /* 0x000ff6000b800000 */
[----:B------:R-:W-:Y:S01]  /*7270*/  NOP ;  /* 0x0000000000007918 */ /* 0x000fe20000000000 */
.L_x_376:
[----:B------:R-:W-:Y:S04]  /*7280*/  BSSY.RECONVERGENT B1, `(.L_x_146) ;  /* 0x00000b0000017945 */ /* 0x000fe80003800200 */
[----:B------:R-:W-:Y:S05]  /*7290*/  @!P0 BRA `(.L_x_147) ;  /* 0x0000000800b88947 */ /* 0x000fea0003800000 */
[----:B------:R-:W-:Y:S01]  /*72a0*/  UIADD3 UR10, UPT, UPT, UR7, -0x1, URZ ;  /* 0xffffffff070a7890 */ /* 0x000fe2000fffe0ff */
[----:B0-----:R-:W-:-:S03]  /*72b0*/  IMAD.MOV.U32 R5, RZ, RZ, RZ ;  /* 0x000000ffff057224 */ /* 0x001fc600078e00ff */
[----:B------:R-:W-:-:S09]  /*72c0*/  UISETP.GE.U32.AND UP0, UPT, UR10, 0x3, UPT ;  /* 0x000000030a00788c */ /* 0x000fd2000bf06070 */
[----:B------:R-:W-:Y:S05]  /*72d0*/  BRA.U !UP0, `(.L_x_148) ;  /* 0x0000000508807547 */ /* 0x000fea000b800000 */
[----:B------:R-:W0:Y:S01]  /*72e0*/  LDC R32, c[0x0][0x39c] ;  /* 0x0000e700ff207b82 */ /* 0x000e220000000800 */
[----:B------:R-:W-:Y:S01]  /*72f0*/  BSSY.RECONVERGENT B0, `(.L_x_149) ;  /* 0x000005d000007945 */ /* 0x000fe20003800200 */
[----:B------:R-:W-:-:S07]  /*7300*/  IMAD.MOV.U32 R5, RZ, RZ, RZ ;  /* 0x000000ffff057224 */ /* 0x000fce00078e00ff */
.L_x_166:
[----:B--2---:R-:W-:Y:S01]  /*7310*/  LEA R4, R5, UR15, 0x2 ;  /* 0x0000000f05047c11 */ /* 0x004fe2000f8e10ff */
[----:B---3--:R-:W2:Y:S01]  /*7320*/  S2R R9, SR_TID.X ;  /* 0x0000000000097919 */ /* 0x008ea20000002100 */
[----:B------:R-:W3:Y:S01]  /*7330*/  S2UR UR11, SR_CgaCtaId ;  /* 0x00000000000b79c3 */ /* 0x000ee20000008800 */
[----:B------:R-:W4:Y:S02]  /*7340*/  LDCU UR14, c[0x0][0x39c] ;  /* 0x00007380ff0e77ac */ /* 0x000f240008000800 */
[----:B------:R-:W5:Y:S01]  /*7350*/  LDL R12, [R4] ;  /* 0x00000000040c7983 */ /* 0x000f620000100800 */
[----:B-1----:R-:W-:Y:S01]  /*7360*/  IMAD.IADD R6, R8, 0x1, R5 ;  /* 0x0000000108067824 */ /* 0x002fe200078e0205 */
[----:B------:R-:W-:Y:S01]  /*7370*/  UMOV UR10, 0x400 ;  /* 0x00000400000a7882 */ /* 0x000fe20000000000 */
[----:B------:R-:W-:Y:S04]  /*7380*/  BSSY.RECONVERGENT B2, `(.L_x_150) ;  /* 0x0000018000027945 */ /* 0x000fe80003800200 */
[----:B------:R-:W-:Y:S01]  /*7390*/  BSSY.RELIABLE B3, `(.L_x_151) ;  /* 0x0000014000037945 */ /* 0x000fe20003800100 */
[----:B------:R-:W-:-:S05]  /*73a0*/  LOP3.LUT R7, RZ, R6, RZ, 0x33, !PT ;  /* 0x00000006ff077212 */ /* 0x000fca00078e33ff */
[----:B0-----:R-:W-:-:S04]  /*73b0*/  IMAD.IADD R7, R7, 0x1, R32 ;  /* 0x0000000107077824 */ /* 0x001fc800078e0220 */
[----:B------:R-:W-:Y:S01]  /*73c0*/  IMAD R6, R7, 0x4, R0 ;  /* 0x0000000407067824 */ /* 0x000fe200078e0200 */
[----:B---3--:R-:W-:Y:S01]  /*73d0*/  ULEA UR10, UR11, UR10, 0x18 ;  /* 0x0000000a0b0a7291 */ /* 0x008fe2000f8ec0ff */
[----:B--2---:R-:W-:-:S05]  /*73e0*/  SHF.R.U32.HI R9, RZ, 0x5, R9 ;  /* 0x00000005ff097819 */ /* 0x004fca0000011609 */
[----:B----4-:R-:W-:Y:S02]  /*73f0*/  IMAD R10, R9, UR14, RZ ;  /* 0x0000000e090a7c24 */ /* 0x010fe4000f8e02ff */
[----:B------:R-:W5:Y:S03]  /*7400*/  LDS R9, [R6+0x2000] ;  /* 0x0020000006097984 */ /* 0x000f660000000800 */
[----:B------:R-:W-:-:S05]  /*7410*/  LEA R10, R10, UR10, 0x2 ;  /* 0x0000000a0a0a7c11 */ /* 0x000fca000f8e10ff */
[----:B------:R-:W-:-:S05]  /*7420*/  IMAD R10, R7, 0x4, R10 ;  /* 0x00000004070a7824 */ /* 0x000fca00078e020a */
[----:B------:R0:W1:Y:S01]  /*7430*/  LDS R11, [R10+0x2000] ;  /* 0x002000000a0b7984 */ /* 0x0000620000000800 */
[----:B-----5:R-:W-:-:S13]  /*7440*/  FSETP.GEU.AND P0, PT, R9, R12, PT ;  /* 0x0000000c0900720b */ /* 0x020fda0003f0e000 */
        /* <DEDUP_REMOVED lines=8> */
.L_x_152:
[----:B------:R-:W-:Y:S05]  /*74d0*/  BSYNC.RELIABLE B3 ;  /* 0x0000000000037941 */ /* 0x000fea0003800100 */
.L_x_151:
[----:B------:R0:W-:Y:S04]  /*74e0*/  STL [R4], R9 ;  /* 0x0000000904007387 */ /* 0x0001e80000100800 */
[----:B------:R0:W-:Y:S02]  /*74f0*/  STL [R4+0x80], R11 ;  /* 0x0000800b04007387 */ /* 0x0001e40000100800 */
.L_x_153:
[----:B------:R-:W-:Y:S05]  /*7500*/  BSYNC.RECONVERGENT B2 ;  /* 0x0000000000027941 */ /* 0x000fea0003800200 */
.L_x_150:
[----:B------:R-:W2:Y:S01]  /*7510*/  LDL R12, [R4+0x4] ;  /* 0x00000400040c7983 */ /* 0x000ea20000100800 */
[----:B------:R-:W-:Y:S04]  /*7520*/  BSSY.RECONVERGENT B2, `(.L_x_154) ;  /* 0x0000010000027945 */ /* 0x000fe80003800200 */
[----:B------:R-:W-:Y:S01]  /*7530*/  BSSY.RELIABLE B3, `(.L_x_155) ;  /* 0x000000c000037945 */ /* 0x000fe20003800100 */
[----:B------:R-:W2:Y:S04]  /*7540*/  LDS R7, [R6+0x1ffc] ;  /* 0x001ffc0006077984 */ /* 0x000ea80000000800 */
[----:B0-----:R0:W1:Y:S01]  /*7550*/  LDS R9, [R10+0x1ffc] ;  /* 0x001ffc000a097984 */ /* 0x0010620000000800 */
        /* <DEDUP_REMOVED lines=9> */
.L_x_156:
[----:B------:R-:W-:Y:S05]  /*75f0*/  BSYNC.RELIABLE B3 ;  /* 0x0000000000037941 */ /* 0x000fea0003800100 */
.L_x_155:
[----:B------:R0:W-:Y:S04]  /*7600*/  STL [R4+0x4], R7 ;  /* 0x0000040704007387 */ /* 0x0001e80000100800 */
[----:B------:R0:W-:Y:S02]  /*7610*/  STL [R4+0x84], R9 ;  /* 0x0000840904007387 */ /* 0x0001e40000100800 */
.L_x_157:
[----:B------:R-:W-:Y:S05]  /*7620*/  BSYNC.RECONVERGENT B2 ;  /* 0x0000000000027941 */ /* 0x000fea0003800200 */
.L_x_154:
        /* <DEDUP_REMOVED lines=14> */
.L_x_160:
[----:B------:R-:W-:Y:S05]  /*7710*/  BSYNC.RELIABLE B3 ;  /* 0x0000000000037941 */ /* 0x000fea0003800100 */
.L_x_159:
[----:B------:R0:W-:Y:S04]  /*7720*/  STL [R4+0x8], R7 ;  /* 0x0000080704007387 */ /* 0x0001e80000100800 */
[----:B------:R0:W-:Y:S02]  /*7730*/  STL [R4+0x88], R9 ;  /* 0x0000880904007387 */ /* 0x0001e40000100800 */
.L_x_161:
[----:B------:R-:W-:Y:S05]  /*7740*/  BSYNC.RECONVERGENT B2 ;  /* 0x0000000000027941 */ /* 0x000fea0003800200 */
.L_x_158:
        /* <DEDUP_REMOVED lines=14> */
.L_x_164:
[----:B------:R-:W-:Y:S05]  /*7830*/  BSYNC.RELIABLE B3 ;  /* 0x0000000000037941 */ /* 0x000fea0003800100 */
.L_x_163:
[----:B------:R0:W-:Y:S04]  /*7840*/  STL [R4+0xc], R7 ;  /* 0x00000c0704007387 */ /* 0x0001e80000100800 */
[----:B------:R0:W-:Y:S02]  /*7850*/  STL [R4+0x8c], R9 ;  /* 0x00008c0904007387 */ /* 0x0001e40000100800 */
.L_x_165:
[----:B------:R-:W-:Y:S05]  /*7860*/  BSYNC.RECONVERGENT B2 ;  /* 0x0000000000027941 */ /* 0x000fea0003800200 */
.L_x_162:
[----:B0-----:R-:W-:Y:S02]  /*7870*/  IMAD.U32 R4, RZ, RZ, UR7 ;  /* 0x00000007ff047e24 */ /* 0x001fe4000f8e00ff */
[----:B------:R-:W-:-:S03]  /*7880*/  VIADD R5, R5, 0x4 ;  /* 0x0000000405057836 */ /* 0x000fc60000000000 */
[----:B------:R-:W-:-:S04]  /*7890*/  LOP3.LUT R4, R4, 0x3fffffc, RZ, 0xc0, !PT ;  /* 0x03fffffc04047812 */ /* 0x000fc800078ec0ff */
[----:B------:R-:W-:-:S13]  /*78a0*/  ISETP.NE.AND P0, PT, R5, R4, PT ;  /* 0x000000040500720c */ /* 0x000fda0003f05270 */
[----:B------:R-:W-:Y:S05]  /*78b0*/  @P0 BRA `(.L_x_166) ;  /* 0xfffffff800940947 */ /* 0x000fea000383ffff */
[----:B------:R-:W-:Y:S05]  /*78c0*/  BSYNC.RECONVERGENT B0 ;  /* 0x0000000000007941 */ /* 0x000fea0003800200 */
.L_x_149:
[----:B------:R-:W-:-:S07]  /*78d0*/  IMAD.MOV.U32 R5, RZ, RZ, R4 ;  /* 0x000000ffff057224 */ /* 0x000fce00078e0004 */
.L_x_148:
[----:B--23--:R-:W-:-:S05]  /*78e0*/  IMAD.U32 R11, RZ, RZ, UR7 ;  /* 0x00000007ff0b7e24 */ /* 0x00cfca000f8e00ff */
[----:B------:R-:W-:-:S04]  /*78f0*/  LOP3.LUT R11, R11, 0x3, RZ, 0xc0, !PT ;  /* 0x000000030b0b7812 */ /* 0x000fc800078ec0ff */
[----:B------:R-:W-:-:S13]  /*7900*/  ISETP.NE.AND P0, PT, R11, RZ, PT ;  /* 0x000000ff0b00720c */ /* 0x000fda0003f05270 */
[----:B------:R-:W-:Y:S05]  /*7910*/  @!P0 BRA `(.L_x_147) ;  /* 0x0000000400188947 */ /* 0x000fea0003800000 */
[----:B------:R-:W-:Y:S01]  /*7920*/  LEA R4, R5, UR15, 0x2 ;  /* 0x0000000f05047c11 */ /* 0x000fe2000f8e10ff */
[----:B-1----:R-:W0:Y:S01]  /*7930*/  S2R R6, SR_TID.X ;  /* 0x0000000000067919 */ /* 0x002e220000002100 */
[----:B------:R-:W1:Y:S01]  /*7940*/  S2UR UR11, SR_CgaCtaId ;  /* 0x00000000000b79c3 */ /* 0x000e620000008800 */
[----:B------:R-:W2:Y:S02]  /*7950*/  LDCU UR14, c[0x0][0x39c] ;  /* 0x00007380ff0e77ac */ /* 0x000ea40008000800 */
[----:B------:R-:W3:Y:S01]  /*7960*/  LDL R12, [R4] ;  /* 0x00000000040c7983 */ /* 0x000ee20000100800 */
[----:B------:R-:W-:Y:S01]  /*7970*/  IMAD.IADD R5, R8, 0x1, R5 ;  /* 0x0000000108057824 */ /* 0x000fe200078e0205 */
[----:B------:R-:W-:Y:S01]  /*7980*/  UMOV UR10, 0x400 ;  /* 0x00000400000a7882 */ /* 0x000fe20000000000 */
[----:B------:R-:W-:Y:S04]  /*7990*/  BSSY.RECONVERGENT B0, `(.L_x_167) ;  /* 0x0000018000007945 */ /* 0x000fe80003800200 */
[----:B------:R-:W-:Y:S01]  /*79a0*/  BSSY.RELIABLE B2, `(.L_x_168) ;  /* 0x0000014000027945 */ /* 0x000fe20003800100 */
        /* <DEDUP_REMOVED lines=19> */
.L_x_169:
[----:B------:R-:W-:Y:S05]  /*7ae0*/  BSYNC.RELIABLE B2 ;  /* 0x0000000000027941 */ /* 0x000fea0003800100 */
.L_x_168:
[----:B------:R0:W-:Y:S04]  /*7af0*/  STL [R4], R7 ;  /* 0x0000000704007387 */ /* 0x0001e80000100800 */
[----:B------:R0:W-:Y:S02]  /*7b00*/  STL [R4+0x80], R10 ;  /* 0x0000800a04007387 */ /* 0x0001e40000100800 */
.L_x_170:
[----:B------:R-:W-:Y:S05]  /*7b10*/  BSYNC.RECONVERGENT B0 ;  /* 0x0000000000007941 */ /* 0x000fea0003800200 */
.L_x_167:
[----:B------:R-:W-:-:S13]  /*7b20*/  ISETP.NE.AND P0, PT, R11, 0x1, PT ;  /* 0x000000010b00780c */ /* 0x000fda0003f05270 */
[----:B------:R-:W-:Y:S05]  /*7b30*/  @!P0 BRA `(.L_x_147) ;  /* 0x0000000000908947 */ /* 0x000fea0003800000 */
        /* <DEDUP_REMOVED lines=14> */
.L_x_173:
[----:B------:R-:W-:Y:S05]  /*7c20*/  BSYNC.RELIABLE B2 ;  /* 0x0000000000027941 */ /* 0x000fea0003800100 */
.L_x_172:
[----:B------:R0:W-:Y:S04]  /*7c30*/  STL [R4+0x4], R5 ;  /* 0x0000040504007387 */ /* 0x0001e80000100800 */
[----:B------:R0:W-:Y:S02]  /*7c40*/  STL [R4+0x84], R7 ;  /* 0x0000840704007387 */ /* 0x0001e40000100800 */
.L_x_174:
[----:B------:R-:W-:Y:S05]  /*7c50*/  BSYNC.RECONVERGENT B0 ;  /* 0x0000000000007941 */ /* 0x000fea0003800200 */
.L_x_171:
[----:B------:R-:W-:-:S13]  /*7c60*/  ISETP.NE.AND P0, PT, R11, 0x2, PT ;  /* 0x000000020b00780c */ /* 0x000fda0003f05270 */
[----:B------:R-:W-:Y:S05]  /*7c70*/  @!P0 BRA `(.L_x_147) ;  /* 0x0000000000408947 */ /* 0x000fea0003800000 */
[----:B------:R-:W2:Y:S01]  /*7c80*/  LDL R10, [R4+0x8] ;  /* 0x00000800040a7983 */ /* 0x000ea20000100800 */
[----:B------:R-:W-:Y:S03]  /*7c90*/  BSSY.RELIABLE B0, `(.L_x_175) ;  /* 0x000000c000007945 */ /* 0x000fe60003800100 */
[----:B0-----:R-:W2:Y:S04]  /*7ca0*/  LDS R5, [R6+0x1ff8] ;  /* 0x001ff80006057984 */ /* 0x001ea80000000800 */
[----:B------:R-:W0:Y:S01]  /*7cb0*/  LDS R9, [R9+0x1ff8] ;  /* 0x001ff80009097984 */ /* 0x000e220000000800 */
[----:B--2---:R-:W-:-:S13]  /*7cc0*/  FSETP.GEU.AND P0, PT, R5, R10, PT ;  /* 0x0000000a0500720b */ /* 0x004fda0003f0e000 */
[----:B0-----:R-:W-:Y:S05]  /*7cd0*/  @!P0 BRA `(.L_x_176) ;  /* 0x00000000001c8947 */ /* 0x001fea0003800000 */
[----:B------:R-:W-:-:S13]  /*7ce0*/  FSETP.NEU.AND P0, PT, R5, R10, PT ;  /* 0x0000000a0500720b */ /* 0x000fda0003f0d000 */
[----:B------:R-:W-:Y:S05]  /*7cf0*/  @P0 BREAK.RELIABLE B0 ;  /* 0x0000000000000942 */ /* 0x000fea0003800100 */
[----:B------:R-:W-:Y:S05]  /*7d00*/  @P0 BRA `(.L_x_147) ;  /* 0x00000000001c0947 */ /* 0x000fea0003800000 */
[----:B------:R-:W2:Y:S02]  /*7d10*/  LDL R6, [R4+0x88] ;  /* 0x0000880004067983 */ /* 0x000ea40000100800 */
[----:B--2---:R-:W-:-:S13]  /*7d20*/  ISETP.GE.AND P0, PT, R9, R6, PT ;  /* 0x000000060900720c */ /* 0x004fda0003f06270 */
[----:B------:R-:W-:Y:S05]  /*7d30*/  @P0 BREAK.RELIABLE B0 ;  /* 0x0000000000000942 */ /* 0x000fea0003800100 */
[----:B------:R-:W-:Y:S05]  /*7d40*/  @P0 BRA `(.L_x_147) ;  /* 0x00000000000c0947 */ /* 0x000fea0003800000 */
.L_x_176:
[----:B------:R-:W-:Y:S05]  /*7d50*/  BSYNC.RELIABLE B0 ;  /* 0x0000000000007941 */ /* 0x000fea0003800100 */
.L_x_175:
[----:B------:R4:W-:Y:S04]  /*7d60*/  STL [R4+0x8], R5 ;  /* 0x0000080504007387 */ /* 0x0009e80000100800 */
[----:B------:R4:W-:Y:S02]  /*7d70*/  STL [R4+0x88], R9 ;  /* 0x0000880904007387 */ /* 0x0009e40000100800 */
.L_x_147:
[----:B------:R-:W-:Y:S05]  /*7d80*/  BSYNC.RECONVERGENT B1 ;  /* 0x0000000000017941 */ /* 0x000fea0003800200 */
.L_x_146:
[----:B------:R-:W-:Y:S01]  /*7d90*/  UMOV UR10, 0xffffffff ;  /* 0xffffffff000a7882 */ /* 0x000fe20000000000 */
[----:B------:R-:W-:Y:S02]  /*7da0*/  ISETP.GE.AND P0, PT, R32, 0x2, PT ;  /* 0x000000022000780c */ /* 0x000fe40003f06270 */
[----:B------:R-:W-:Y:S11]  /*7db0*/  BRA.DIV UR10, `(.L_x_177) ;  /* 0x000000620a747947 */ /* 0x000ff6000b800000 */
[----:B------:R-:W-:Y:S01]  /*7dc0*/  NOP ;  /* 0x0000000000007918 */ /* 0x000fe20000000000 */
.L_x_379:
[----:B------:R-:W-:Y:S04]  /*7dd0*/  BSSY B2, `(.L_x_178) ;  /* 0x00000d2000027945 */ /* 0x000fe80003800000 */
[----:B------:R-:W-:Y:S05]  /*7de0*/  @!P0 BRA `(.L_x_179) ;  /* 0x0000000c00408947 */ /* 0x000fea0003800000 */
[----:B---34-:R-:W-:-:S07]  /*7df0*/  IMAD.MOV.U32 R9, RZ, RZ, 0x2 ;  /* 0x00000002ff097424 */ /* 0x018fce00078e00ff */
.L_x_199:
[----:B0-----:R-:W-:Y:S01]  /*7e00*/  SHF.R.S32.HI R10, RZ, 0x1, R9 ;  /* 0x00000001ff0a7819 */ /* 0x001fe20000011409 */
[----:B------:R-:W-:Y:S03]  /*7e10*/  BSSY B1, `(.L_x_180) ;  /* 0x00000c9000017945 */ /* 0x000fe60003800000 */
[----:B------:R-:W-:-:S13]  /*7e20*/  ISETP.GE.AND P0, PT, R10, 0x1, PT ;  /* 0x000000010a00780c */ /* 0x000fda0003f06270 */
[----:B---3--:R-:W-:Y:S05]  /*7e30*/  @!P0 BRA `(.L_x_181) ;  /* 0x0000000c00188947 */ /* 0x008fea0003800000 */
.L_x_198:
[----:B0-----:R-:W0:Y:S02]  /*7e40*/  LDCU UR10, c[0x0][0x39c] ;  /* 0x00007380ff0a77ac */ /* 0x001e240008000800 */
[----:B0-----:R-:W-:-:S09]  /*7e50*/  UISETP.GE.AND UP0, UPT, UR10, 0x20, UPT ;  /* 0x000000200a00788c */ /* 0x001fd2000bf06270 */
[----:B---3--:R-:W-:Y:S05]  /*7e60*/  BRA.U !UP0, `(.L_x_182) ;  /* 0x0000000908f47547 */ /* 0x008fea000b800000 */
[----:B------:R-:W-:Y:S01]  /*7e70*/  UIADD3 UR10, UPT, UPT, UR7, -0x1, URZ ;  /* 0xffffffff070a7890 */ /* 0x000fe2000fffe0ff */
[----:B--2---:R-:W-:-:S03]  /*7e80*/  IMAD.MOV.U32 R11, RZ, RZ, RZ ;  /* 0x000000ffff0b7224 */ /* 0x004fc600078e00ff */
[----:B------:R-:W-:-:S09]  /*7e90*/  UISETP.NE.AND UP0, UPT, UR10, URZ, UPT ;  /* 0x000000ff0a00728c */ /* 0x000fd2000bf05270 */
[----:B------:R-:W-:Y:S05]  /*7ea0*/  BRA.U !UP0, `(.L_x_183) ;  /* 0x0000000508e87547 */ /* 0x000fea000b800000 */
[----:B------:R-:W-:Y:S01]  /*7eb0*/  BSSY B0, `(.L_x_184) ;  /* 0x0000078000007945 */ /* 0x000fe20003800000 */
[----:B------:R-:W-:-:S07]  /*7ec0*/  IMAD.MOV.U32 R11, RZ, RZ, RZ ;  /* 0x000000ffff0b7224 */ /* 0x000fce00078e00ff */
.L_x_193:
[----:B------:R-:W-:Y:S01]  /*7ed0*/  IMAD.IADD R12, R8, 0x1, R11 ;  /* 0x00000001080c7824 */ /* 0x000fe200078e020b */
[----:B------:R-:W-:Y:S04]  /*7ee0*/  BSSY B3, `(.L_x_185) ;  /* 0x0000037000037945 */ /* 0x000fe80003800000 */
[----:B------:R-:W-:-:S04]  /*7ef0*/  LOP3.LUT R5, R12, R10, RZ, 0x3c, !PT ;  /* 0x0000000a0c057212 */ /* 0x000fc800078e3cff */
[----:B01----:R-:W-:Y:S02]  /*7f00*/  SHF.R.S32.HI R6, RZ, UR9, R5 ;  /* 0x00000009ff067c19 */ /* 0x003fe40008011405 */
        /* <DEDUP_REMOVED lines=30> */
.L_x_186:
        /* <DEDUP_REMOVED lines=8> */
.L_x_383:
        /* <DEDUP_REMOVED lines=14> */
.L_x_187:
[----:B------:R-:W-:Y:S05]  /*8250*/  BSYNC B3 ;  /* 0x0000000000037941 */ /* 0x000fea0003800000 */
.L_x_185:
[----:B0-----:R-:W-:Y:S01]  /*8260*/  VIADD R15, R12, 0x1 ;  /* 0x000000010c0f7836 */ /* 0x001fe20000000000 */
        /* <DEDUP_REMOVED lines=14> */
.L_x_387:
        /* <DEDUP_REMOVED lines=15> */
.L_x_190:
        /* <DEDUP_REMOVED lines=25> */
.L_x_192:
[----:B------:R-:W-:Y:S05]  /*85d0*/  BSYNC B3 ;  /* 0x0000000000037941 */ /* 0x000fea0003800000 */
.L_x_189:
[----:B-1----:R-:W-:Y:S02]  /*85e0*/  IMAD.U32 R4, RZ, RZ, UR7 ;  /* 0x00000007ff047e24 */ /* 0x002fe4000f8e00ff */
[----:B------:R-:W-:-:S03]  /*85f0*/  VIADD R11, R11, 0x2 ;  /* 0x000000020b0b7836 */ /* 0x000fc60000000000 */
[----:B------:R-:W-:-:S04]  /*8600*/  LOP3.LUT R4, R4, 0x3fffffe, RZ, 0xc0, !PT ;  /* 0x03fffffe04047812 */ /* 0x000fc800078ec0ff */
[----:B------:R-:W-:-:S13]  /*8610*/  ISETP.NE.AND P0, PT, R11, R4, PT ;  /* 0x000000040b00720c */ /* 0x000fda0003f05270 */
[----:B------:R-:W-:Y:S05]  /*8620*/  @P0 BRA `(.L_x_193) ;  /* 0xfffffff800280947 */ /* 0x000fea000383ffff */
[----:B------:R-:W-:Y:S05]  /*8630*/  BSYNC B0 ;  /* 0x0000000000007941 */ /* 0x000fea0003800000 */
.L_x_184:
[----:B------:R-:W-:-:S07]  /*8640*/  IMAD.MOV.U32 R11, RZ, RZ, R4 ;  /* 0x000000ffff0b7224 */ /* 0x000fce00078e0004 */
.L_x_183:
[----:B------:R-:W-:Y:S01]  /*8650*/  ULOP3.LUT UR10, UR7, 0x1, URZ, 0xc0, !UPT ;  /* 0x00000001070a7892 */ /* 0x000fe2000f8ec0ff */
[----:B------:R-:W-:Y:S03]  /*8660*/  BSSY B0, `(.L_x_182) ;  /* 0x000003d000007945 */ /* 0x000fe60003800000 */
[----:B------:R-:W-:-:S09]  /*8670*/  UISETP.NE.AND UP0, UPT, UR10, URZ, UPT ;  /* 0x000000ff0a00728c */ /* 0x000fd2000bf05270 */
[----:B------:R-:W-:Y:S05]  /*8680*/  BRA.U !UP0, `(.L_x_194) ;  /* 0x0000000108e87547 */ /* 0x000fea000b800000 */
[----:B------:R-:W-:-:S05]  /*8690*/  IMAD.IADD R5, R8, 0x1, R11 ;  /* 0x0000000108057824 */ /* 0x000fca00078e020b */
[----:B------:R-:W-:-:S04]  /*86a0*/  LOP3.LUT R5, R5, R10, RZ, 0x3c, !PT ;  /* 0x0000000a05057212 */ /* 0x000fc800078e3cff */
[----:B01----:R-:W-:Y:S02]  /*86b0*/  SHF.R.S32.HI R6, RZ, UR9, R5 ;  /* 0x00000009ff067c19 */ /* 0x003fe40008011405 */
        /* <DEDUP_REMOVED lines=11> */
.L_x_391:
        /* <DEDUP_REMOVED lines=16> */
.L_x_195:
        /* <DEDUP_REMOVED lines=28> */
.L_x_194:
[----:B------:R-:W-:Y:S05]  /*8a30*/  BSYNC B0 ;  /* 0x0000000000007941 */ /* 0x000fea0003800000 */
.L_x_182:
[----:B------:R-:W-:-:S03]  /*8a40*/  UMOV UR10, 0xffffffff ;  /* 0xffffffff000a7882 */ /* 0x000fc60000000000 */
[----:B------:R-:W-:Y:S05]  /*8a50*/  BRA.DIV UR10, `(.L_x_197) ;  /* 0x0000005a0a347947 */ /* 0x000fea000b800000 */
[----:B------:R-:W-:Y:S01]  /*8a60*/  NOP ;  /* 0x0000000000007918 */ /* 0x000fe20000000000 */
.L_x_394:
[----:B------:R-:W-:Y:S02]  /*8a70*/  ISETP.GT.U32.AND P0, PT, R10, 0x1, PT ;  /* 0x000000010a00780c */ /* 0x000fe40003f04070 */
[----:B------:R-:W-:-:S11]  /*8a80*/  SHF.R.U32.HI R10, RZ, 0x1, R10 ;  /* 0x00000001ff0a7819 */ /* 0x000fd6000001160a */
[----:B------:R-:W-:Y:S05]  /*8a90*/  @P0 BRA `(.L_x_198) ;  /* 0xfffffff000e80947 */ /* 0x000fea000383ffff */
.L_x_181:
[----:B------:R-:W-:Y:S05]  /*8aa0*/  BSYNC B1 ;  /* 0x0000000000017941 */ /* 0x000fea0003800000 */
.L_x_180:
[----:B------:R-:W4:Y:S01]  /*8ab0*/  LDCU UR10, c[0x0][0x39c] ;  /* 0x00007380ff0a77ac */ /* 0x000f220008000800 */
[----:B------:R-:W-:-:S05]  /*8ac0*/  IMAD.SHL.U32 R9, R9, 0x2, RZ ;  /* 0x0000000209097824 */ /* 0x000fca00078e00ff */
[----:B----4-:R-:W-:-:S13]  /*8ad0*/  ISETP.GT.AND P0, PT, R9, UR10, PT ;  /* 0x0000000a09007c0c */ /* 0x010fda000bf04270 */
[----:B------:R-:W-:Y:S05]  /*8ae0*/  @!P0 BRA `(.L_x_199) ;  /* 0xfffffff000c48947 */ /* 0x000fea000383ffff */
.L_x_179:
[----:B------:R-:W-:Y:S05]  /*8af0*/  BSYNC B2 ;  /* 0x0000000000027941 */ /* 0x000fea0003800000 */
.L_x_178:
[----:B------:R-:W-:Y:S01]  /*8b00*/  UMOV UR10, 0xffffffff ;  /* 0xffffffff000a7882 */ /* 0x000fe20000000000 */
[----:B------:R-:W-:Y:S02]  /*8b10*/  ISETP.NE.AND P0, PT, R28, RZ, PT ;  /* 0x000000ff1c00720c */ /* 0x000fe40003f05270 */
[----:B------:R-:W-:Y:S11]  /*8b20*/  BRA.DIV UR10, `(.L_x_200) ;  /* 0x0000005a0a1c7947 */ /* 0x000ff6000b800000 */
[----:B------:R-:W-:Y:S01]  /*8b30*/  ULEA UR10, UR7, UR15, 0x2 ;  /* 0x0000000f070a7291 */ /* 0x000fe2000f8e10ff */
[----:B------:R-:W-:-:S08]  /*8b40*/  NOP ;  /* 0x0000000000007918 */ /* 0x000fd00000000000 */
[----:B0-23--:R-:W4:Y:S04]  /*8b50*/  LDL R7, [UR10+-0x4] ;  /* 0xfffffc0aff077983 */ /* 0x00df280008100800 */
[----:B------:R0:W-:Y:S01]  /*8b60*/  @!P0 STS [R2+0x2000], RZ ;  /* 0x002000ff02008388 */ /* 0x0001e20000000800 */
[----:B------:R-:W-:-:S03]  /*8b70*/  NOP ;  /* 0x0000000000007918 */ /* 0x000fc60000000000 */
[----:B----4-:R0:W4:Y:S02]  /*8b80*/  SHFL.IDX PT, R9, R7, 0x1f, 0x1f ;  /* 0x03e01f0007097f89 */ /* 0x01012400000e0000 */
.L_x_12:
[----:B------:R-:W5:Y:S01]  /*8b90*/  LDCU UR10, c[0x0][0x398] ;  /* 0x00007300ff0a77ac */ /* 0x000f620008000800 */
[----:B------:R-:W-:Y:S01]  /*8ba0*/  VIADD R31, R31, 0x20 ;  /* 0x000000201f1f7836 */ /* 0x000fe20000000000 */
[----:B-----5:R-:W-:-:S04]  /*8bb0*/  UIADD3 UR10, UPT, UPT, -UR4, UR10, URZ ;  /* 0x0000000a040a7290 */ /* 0x020fc8000fffe1ff */
[----:B------:R-:W-:-:S04]  /*8bc0*/  UISETP.LT.AND UP0, UPT, UR10, 0x400, UPT ;  /* 0x000004000a00788c */ /* 0x000fc8000bf01270 */
[----:B------:R-:W-:-:S06]  /*8bd0*/  USEL UR10, UR10, 0x400, UP0 ;  /* 0x000004000a0a7887 */ /* 0x000fcc0008000000 */
[----:B------:R-:W-:-:S13]  /*8be0*/  ISETP.GE.AND P0, PT, R31, UR10, PT ;  /* 0x0000000a1f007c0c */ /* 0x000fda000bf06270 */
[----:B------:R-:W-:Y:S05]  /*8bf0*/  @!P0 BRA `(.L_x_201) ;  /* 0xffffff7c00748947 */ /* 0x000fea000383ffff */
.L_x_10:
[----:B------:R-:W-:Y:S05]  /*8c00*/  WARPSYNC.ALL ;  /* 0x0000000000007948 */ /* 0x000fea0003800000 */
[----:B------:R-:W5:Y:S01]  /*8c10*/  LDCU UR10, c[0x0][0x398] ;  /* 0x00007300ff0a77ac */ /* 0x000f620008000800 */
[----:B------:R-:W-:-:S04]  /*8c20*/  UIADD3 UR4, UPT, UPT, UR4, 0x400, URZ ;  /* 0x0000040004047890 */ /* 0x000fc8000fffe0ff */
[----:B-----5:R-:W-:Y:S01]  /*8c30*/  UISETP.GE.AND UP0, UPT, UR4, UR10, UPT ;  /* 0x0000000a0400728c */ /* 0x020fe2000bf06270 */
[----:B------:R-:W-:Y:S08]  /*8c40*/  BAR.SYNC.DEFER_BLOCKING 0x0 ;  /* 0x0000000000007b1d */ /* 0x000ff00000010000 */
[----:B------:R-:W-:Y:S05]  /*8c50*/  BRA.U !UP0, `(.L_x_202) ;  /* 0xffffff7908f47547 */ /* 0x000fea000b83ffff */
.L_x_6:
[----:B------:R-:W-:Y:S01]  /*8c60*/  ISETP.NE.AND P0, PT, R28, RZ, PT ;  /* 0x000000ff1c00720c */ /* 0x000fe20003f05270 */
[----:B--234-:R-:W-:-:S12]  /*8c70*/  IMAD.MOV.U32 R4, RZ, RZ, RZ ;  /* 0x000000ffff047224 */ /* 0x01cfd800078e00ff */
[----:B------:R-:W2:Y:S04]  /*8c80*/  @!P0 LDS R4, [R2+0x2000] ;  /* 0x0020000002048984 */ /* 0x000ea80000000800 */
[----:B--2---:R-:W2:Y:S02]  /*8c90*/  SHFL.IDX PT, R4, R4, RZ, 0x1f ;  /* 0x00001fff04047589 */ /* 0x004ea400000e0000 */
[----:B--2---:R-:W-:-:S13]  /*8ca0*/  ISETP.GE.AND P0, PT, R4, 0x1, PT ;  /* 0x000000010400780c */ /* 0x004fda0003f06270 */
[----:B------:R-:W-:Y:S05]  /*8cb0*/  @!P0 BRA `(.L_x_203) ;  /* 0x0000003400f08947 */ /* 0x000fea0003800000 */
[----:B------:R-:W2:Y:S01]  /*8cc0*/  S2R R4, SR_TID.X ;  /* 0x0000000000047919 */ /* 0x000ea20000002100 */
[----:B------:R-:W0:Y:S01]  /*8cd0*/  LDCU UR4, c[0x0][0x39c] ;  /* 0x00007380ff0477ac */ /* 0x000e220008000800 */
[----:B------:R-:W3:Y:S01]  /*8ce0*/  S2UR UR5, SR_CgaCtaId ;  /* 0x00000000000579c3 */ /* 0x000ee20000008800 */
[----:B------:R-:W4:Y:S01]  /*8cf0*/  LDCU UR8, c[0x0][0x39c] ;  /* 0x00007380ff0877ac */ /* 0x000f220008000800 */
[----:B0-----:R-:W-:Y:S01]  /*8d00*/  IMAD.U32 R31, RZ, RZ, UR4 ;  /* 0x00000004ff1f7e24 */ /* 0x001fe2000f8e00ff */
[----:B------:R-:W-:-:S04]  /*8d10*/  UMOV UR4, 0x400 ;  /* 0x0000040000047882 */ /* 0x000fc80000000000 */
[----:B------:R-:W-:Y:S01]  /*8d20*/  ISETP.GE.AND P0, PT, R31, 0x20, PT ;  /* 0x000000201f00780c */ /* 0x000fe20003f06270 */
[----:B---3--:R-:W-:Y:S01]  /*8d30*/  ULEA UR4, UR5, UR4, 0x18 ;  /* 0x0000000405047291 */ /* 0x008fe2000f8ec0ff */
[----:B--2---:R-:W-:-:S05]  /*8d40*/  SHF.R.U32.HI R4, RZ, 0x5, R4 ;  /* 0x00000005ff047819 */ /* 0x004fca0000011604 */
[----:B----4-:R-:W-:-:S05]  /*8d50*/  IMAD R4, R4, UR8, RZ ;  /* 0x0000000804047c24 */ /* 0x010fca000f8e02ff */
[----:B------:R-:W-:Y:S01]  /*8d60*/  LEA R29, R4, UR4, 0x2 ;  /* 0x00000004041d7c11 */ /* 0x000fe2000f8e10ff */
[----:B------:R-:W-:Y:S06]  /*8d70*/  @!P0 BRA `(.L_x_204) ;  /* 0x0000000400348947 */ /* 0x000fec0003800000 */
[----:B------:R0:W2:Y:S01]  /*8d80*/  LDS R4, [R2+0x2000] ;  /* 0x0020000002047984 */ /* 0x0000a20000000800 */
[----:B------:R-:W-:Y:S01]  /*8d90*/  UIADD3 UR4, UPT, UPT, UR7, -0x1, URZ ;  /* 0xffffffff07047890 */ /* 0x000fe2000fffe0ff */
[----:B-1----:R-:W-:Y:S01]  /*8da0*/  SHF.L.U32 R5, R28, UR9, RZ ;  /* 0x000000091c057c19 */ /* 0x002fe200080006ff */
[----:B------:R-:W-:Y:S02]  /*8db0*/  ULOP3.LUT UR8, UR7, 0x3, URZ, 0xc0, !UPT ;  /* 0x0000000307087892 */ /* 0x000fe4000f8ec0ff */
[----:B------:R-:W-:Y:S02]  /*8dc0*/  UISETP.GE.U32.AND UP1, UPT, UR4, 0x3, UPT ;  /* 0x000000030400788c */ /* 0x000fe4000bf26070 */
[----:B------:R-:W-:Y:S01]  /*8dd0*/  UISETP.NE.AND UP0, UPT, UR8, URZ, UPT ;  /* 0x000000ff0800728c */ /* 0x000fe2000bf05270 */
[----:B------:R-:W-:-:S06]  /*8de0*/  UMOV UR4, URZ ;  /* 0x000000ff00047c82 */ /* 0x000fcc0008000000 */
[----:B0-----:R-:W-:Y:S05]  /*8df0*/  BRA.U !UP1, `(.L_x_205) ;  /* 0x0000000109947547 */ /* 0x001fea000b800000 */
[----:B------:R-:W0:Y:S01]  /*8e00*/  LDCU UR10, c[0x0][0x39c] ;  /* 0x00007380ff0a77ac */ /* 0x000e220008000800 */
[----:B------:R-:W-:Y:S01]  /*8e10*/  ULOP3.LUT UR4, UR7, 0x3fffffc, URZ, 0xc0, !UPT ;  /* 0x03fffffc07047892 */ /* 0x000fe2000f8ec0ff */
[----:B------:R-:W-:-:S11]  /*8e20*/  UMOV UR5, URZ ;  /* 0x000000ff00057c82 */ /* 0x000fd60008000000 */
.L_x_206:
[----:B-1----:R-:W-:Y:S01]  /*8e30*/  VIADD R8, R5, UR5 ;  /* 0x0000000505087c36 */ /* 0x002fe20008000000 */
[----:B------:R-:W-:Y:S01]  /*8e40*/  UIADD3 UR5, UPT, UPT, UR5, 0x4, URZ ;  /* 0x0000000405057890 */ /* 0x000fe2000fffe0ff */
[----:B0-----:R-:W-:Y:S02]  /*8e50*/  IMAD.U32 R31, RZ, RZ, UR10 ;  /* 0x0000000aff1f7e24 */ /* 0x001fe4000f8e00ff */
[C---:B------:R-:W-:Y:S01]  /*8e60*/  VIADD R6, R8.reuse, 0x1 ;  /* 0x0000000108067836 */ /* 0x040fe20000000000 */
[----:B------:R-:W-:Y:S01]  /*8e70*/  UISETP.NE.AND UP1, UPT, UR5, UR4, UPT ;  /* 0x000000040500728c */ /* 0x000fe2000bf25270 */
[C---:B------:R-:W-:Y:S01]  /*8e80*/  VIADD R7, R8.reuse, 0x2 ;  /* 0x0000000208077836 */ /* 0x040fe20000000000 */
[-C--:B------:R-:W-:Y:S02]  /*8e90*/  ISETP.GE.AND P0, PT, R8, R31.reuse, PT ;  /* 0x0000001f0800720c */ /* 0x080fe40003f06270 */
[----:B------:R-:W-:Y:S02]  /*8ea0*/  ISETP.GE.AND P1, PT, R6, R31, PT ;  /* 0x0000001f0600720c */ /* 0x000fe40003f26270 */
[----:B--2---:R-:W-:-:S02]  /*8eb0*/  ISETP.LT.OR P0, PT, R8, R4, P0 ;  /* 0x000000040800720c */ /* 0x004fc40000701670 */
[----:B------:R-:W-:Y:S01]  /*8ec0*/  ISETP.LT.OR P1, PT, R6, R4, P1 ;  /* 0x000000040600720c */ /* 0x000fe20000f21670 */
[----:B------:R-:W-:Y:S01]  /*8ed0*/  VIADD R6, R8, 0x3 ;  /* 0x0000000308067836 */ /* 0x000fe20000000000 */
[----:B------:R-:W-:-:S04]  /*8ee0*/  ISETP.GE.AND P2, PT, R7, R31, PT ;  /* 0x0000001f0700720c */ /* 0x000fc80003f46270 */
[C---:B------:R-:W-:Y:S02]  /*8ef0*/  ISETP.GE.AND P3, PT, R6.reuse, R31, PT ;  /* 0x0000001f0600720c */ /* 0x040fe40003f66270 */
[-C--:B------:R-:W-:Y:S02]  /*8f00*/  ISETP.LT.OR P2, PT, R7, R4.reuse, P2 ;  /* 0x000000040700720c */ /* 0x080fe40001741670 */
[----:B------:R-:W-:Y:S01]  /*8f10*/  ISETP.LT.OR P3, PT, R6, R4, P3 ;  /* 0x000000040600720c */ /* 0x000fe20001f61670 */
[C---:B------:R-:W-:Y:S02]  /*8f20*/  IMAD R6, R8.reuse, 0x4, R0 ;  /* 0x0000000408067824 */ /* 0x040fe400078e0200 */
[----:B------:R-:W-:Y:S02]  /*8f30*/  @!P0 IMAD.MOV.U32 R7, RZ, RZ, 0x7f800000 ;  /* 0x7f800000ff078424 */ /* 0x000fe400078e00ff */
[----:B------:R-:W-:Y:S02]  /*8f40*/  IMAD R8, R8, 0x4, R29 ;  /* 0x0000000408087824 */ /* 0x000fe400078e021d */
[----:B------:R-:W-:Y:S01]  /*8f50*/  @!P0 IMAD.MOV.U32 R9, RZ, RZ, -0x1 ;  /* 0xffffffffff098424 */ /* 0x000fe200078e00ff */
[----:B------:R1:W-:Y:S01]  /*8f60*/  @!P0 STS [R6+0x2000], R7 ;  /* 0x0020000706008388 */ /* 0x0003e20000000800 */
[----:B------:R-:W-:-:S02]  /*8f70*/  @!P1 IMAD.MOV.U32 R11, RZ, RZ, 0x7f800000 ;  /* 0x7f800000ff0b9424 */ /* 0x000fc400078e00ff */
[----:B------:R-:W-:Y:S01]  /*8f80*/  @!P1 IMAD.MOV.U32 R13, RZ, RZ, -0x1 ;  /* 0xffffffffff0d9424 */ /* 0x000fe200078e00ff */
[----:B------:R1:W-:Y:S01]  /*8f90*/  @!P0 STS [R8+0x2000], R9 ;  /* 0x0020000908008388 */ /* 0x0003e20000000800 */
[----:B------:R-:W-:Y:S02]  /*8fa0*/  @!P2 IMAD.MOV.U32 R15, RZ, RZ, 0x7f800000 ;  /* 0x7f800000ff0fa424 */ /* 0x000fe400078e00ff */
[----:B------:R-:W-:Y:S01]  /*8fb0*/  @!P2 IMAD.MOV.U32 R17, RZ, RZ, -0x1 ;  /* 0xffffffffff11a424 */ /* 0x000fe200078e00ff */
[----:B------:R1:W-:Y:S01]  /*8fc0*/  @!P1 STS [R6+0x2004], R11 ;  /* 0x0020040b06009388 */ /* 0x0003e20000000800 */
[----:B------:R-:W-:Y:S02]  /*8fd0*/  @!P3 IMAD.MOV.U32 R19, RZ, RZ, 0x7f800000 ;  /* 0x7f800000ff13b424 */ /* 0x000fe400078e00ff */
[----:B------:R-:W-:Y:S01]  /*8fe0*/  @!P3 IMAD.MOV.U32 R21, RZ, RZ, -0x1 ;  /* 0xffffffffff15b424 */ /* 0x000fe200078e00ff */
[----:B------:R1:W-:Y:S04]  /*8ff0*/  @!P1 STS [R8+0x2004], R13 ;  /* 0x0020040d08009388 */ /* 0x0003e80000000800 */
[----:B------:R1:W-:Y:S04]  /*9000*/  @!P2 STS [R6+0x2008], R15 ;  /* 0x0020080f0600a388 */ /* 0x0003e80000000800 */
[----:B------:R1:W-:Y:S04]  /*9010*/  @!P2 STS [R8+0x2008], R17 ;  /* 0x002008110800a388 */ /* 0x0003e80000000800 */
[----:B------:R1:W-:Y:S04]  /*9020*/  @!P3 STS [R6+0x200c], R19 ;  /* 0x00200c130600b388 */ /* 0x0003e80000000800 */
[----:B------:R1:W-:Y:S01]  /*9030*/  @!P3 STS [R8+0x200c], R21 ;  /* 0x00200c150800b388 */ /* 0x0003e20000000800 */
[----:B------:R-:W-:Y:S05]  /*9040*/  BRA.U UP1, `(.L_x_206) ;  /* 0xfffffffd01787547 */ /* 0x000fea000b83ffff */
.L_x_205:
[----:B------:R-:W-:Y:S05]  /*9050*/  BRA.U !UP0, `(.L_x_204) ;  /* 0x00000001087c7547 */ /* 0x000fea000b800000 */
[----:B------:R-:W-:Y:S02]  /*9060*/  UISETP.NE.AND UP1, UPT, UR8, 0x1, UPT ;  /* 0x000000010800788c */ /* 0x000fe4000bf25270 */
[----:B------:R-:W-:-:S04]  /*9070*/  ULOP3.LUT UR5, UR7, 0x1, URZ, 0xc0, !UPT ;  /* 0x0000000107057892 */ /* 0x000fc8000f8ec0ff */
[----:B------:R-:W-:-:S03]  /*9080*/  UISETP.NE.U32.AND UP0, UPT, UR5, 0x1, UPT ;  /* 0x000000010500788c */ /* 0x000fc6000bf05070 */
[----:B------:R-:W-:Y:S08]  /*9090*/  BRA.U !UP1, `(.L_x_207) ;  /* 0x0000000109447547 */ /* 0x000ff0000b800000 */
[----:B-1----:R-:W-:Y:S01]  /*90a0*/  VIADD R7, R5, UR4 ;  /* 0x0000000405077c36 */ /* 0x002fe20008000000 */
[----:B------:R-:W-:-:S03]  /*90b0*/  UIADD3 UR4, UPT, UPT, UR4, 0x2, URZ ;  /* 0x0000000204047890 */ /* 0x000fc6000fffe0ff */
        /* <DEDUP_REMOVED lines=15> */
.L_x_207:
[----:B------:R-:W-:Y:S05]  /*91b0*/  BRA.U UP0, `(.L_x_204) ;  /* 0x0000000100247547 */ /* 0x000fea000b800000 */
[----:B------:R-:W-:-:S05]  /*91c0*/  VIADD R5, R5, UR4 ;  /* 0x0000000405057c36 */ /* 0x000fca0008000000 */
[----:B------:R-:W-:-:S04]  /*91d0*/  ISETP.GE.AND P0, PT, R5, R31, PT ;  /* 0x0000001f0500720c */ /* 0x000fc80003f06270 */
[----:B--2---:R-:W-:-:S13]  /*91e0*/  ISETP.LT.OR P0, PT, R5, R4, P0 ;  /* 0x000000040500720c */ /* 0x004fda0000701670 */
[C---:B------:R-:W-:Y:S02]  /*91f0*/  @!P0 IMAD R4, R5.reuse, 0x4, R0 ;  /* 0x0000000405048824 */ /* 0x040fe400078e0200 */
[----:B01----:R-:W-:Y:S02]  /*9200*/  @!P0 IMAD.MOV.U32 R7, RZ, RZ, 0x7f800000 ;  /* 0x7f800000ff078424 */ /* 0x003fe400078e00ff */
[----:B------:R-:W-:Y:S02]  /*9210*/  @!P0 IMAD R5, R5, 0x4, R29 ;  /* 0x0000000405058824 */ /* 0x000fe400078e021d */
[----:B------:R-:W-:Y:S01]  /*9220*/  @!P0 IMAD.MOV.U32 R6, RZ, RZ, -0x1 ;  /* 0xffffffffff068424 */ /* 0x000fe200078e00ff */
[----:B------:R3:W-:Y:S04]  /*9230*/  @!P0 STS [R4+0x2000], R7 ;  /* 0x0020000704008388 */ /* 0x0007e80000000800 */
[----:B------:R3:W-:Y:S02]  /*9240*/  @!P0 STS [R5+0x2000], R6 ;  /* 0x0020000605008388 */ /* 0x0007e40000000800 */
.L_x_204:
[----:B------:R-:W-:Y:S01]  /*9250*/  ISETP.GE.AND P0, PT, R31, 0x20, PT ;  /* 0x000000201f00780c */ /* 0x000fe20003f06270 */
[----:B------:R-:W-:-:S12]  /*9260*/  NOP ;  /* 0x0000000000007918 */ /* 0x000fd80000000000 */
[----:B------:R-:W-:Y:S05]  /*9270*/  @!P0 BRA `(.L_x_208) ;  /* 0x0000000c00988947 */ /* 0x000fea0003800000 */
[----:B------:R-:W-:Y:S01]  /*9280*/  UIADD3 UR4, UPT, UPT, UR7, -0x1, URZ ;  /* 0xffffffff07047890 */ /* 0x000fe2000fffe0ff */
[----:B-1----:R-:W-:Y:S01]  /*9290*/  SHF.L.U32 R30, R28, UR9, RZ ;  /* 0x000000091c1e7c19 */ /* 0x002fe200080006ff */
[----:B------:R-:W-:Y:S02]  /*92a0*/  ULOP3.LUT UR10, UR7, 0xf, URZ, 0xc0, !UPT ;  /* 0x0000000f070a7892 */ /* 0x000fe4000f8ec0ff */
[----:B------:R-:W-:Y:S02]  /*92b0*/  UISETP.GE.U32.AND UP1, UPT, UR4, 0xf, UPT ;  /* 0x0000000f0400788c */ /* 0x000fe4000bf26070 */
[----:B------:R-:W-:Y:S01]  /*92c0*/  UISETP.NE.AND UP0, UPT, UR10, URZ, UPT ;  /* 0x000000ff0a00728c */ /* 0x000fe2000bf05270 */
[----:B------:R-:W-:-:S06]  /*92d0*/  UMOV UR4, URZ ;  /* 0x000000ff00047c82 */ /* 0x000fcc0008000000 */
[----:B------:R-:W-:Y:S05]  /*92e0*/  BRA.U !UP1, `(.L_x_209) ;  /* 0x0000000509647547 */ /* 0x000fea000b800000 */
[----:B------:R-:W-:Y:S01]  /*92f0*/  ULOP3.LUT UR4, UR7, 0x3fffff0, URZ, 0xc0, !UPT ;  /* 0x03fffff007047892 */ /* 0x000fe2000f8ec0ff */
[----:B------:R-:W-:-:S11]  /*9300*/  UMOV UR5, URZ ;  /* 0x000000ff00057c82 */ /* 0x000fd60008000000 */
.L_x_210:
[----:B------:R-:W-:-:S09]  /*9310*/  ULEA UR8, UR5, UR15, 0x2 ;  /* 0x0000000f05087291 */ /* 0x000fd2000f8e10ff */
[----:B----4-:R-:W4:Y:S04]  /*9320*/  LDL.128 R12, [UR8] ;  /* 0x00000008ff0c7983 */ /* 0x010f280008100c00 */
[----:B------:R-:W5:Y:S04]  /*9330*/  LDL.128 R16, [UR8+0x80] ;  /* 0x00008008ff107983 */ /* 0x000f680008100c00 */
[----:B0-----:R-:W5:Y:S04]  /*9340*/  LDL.128 R8, [UR8+0x10] ;  /* 0x00001008ff087983 */ /* 0x001f680008100c00 */
[----:B--23--:R-:W2:Y:S01]  /*9350*/  LDL.128 R4, [UR8+0x90] ;  /* 0x00009008ff047983 */ /* 0x00cea20008100c00 */
[----:B------:R-:W-:-:S04]  /*9360*/  VIADD R32, R30, UR5 ;  /* 0x000000051e207c36 */ /* 0x000fc80008000000 */
[C---:B------:R-:W-:Y:S02]  /*9370*/  IMAD R33, R32.reuse, 0x4, R0 ;  /* 0x0000000420217824 */ /* 0x040fe400078e0200 */
[----:B------:R-:W-:-:S03]  /*9380*/  IMAD R32, R32, 0x4, R29 ;  /* 0x0000000420207824 */ /* 0x000fc600078e021d */
[----:B------:R-:W-:Y:S04]  /*9390*/  LDS R20, [R33+0x2000] ;  /* 0x0020000021147984 */ /* 0x000fe80000000800 */
        /* <DEDUP_REMOVED lines=10> */
[----:B------:R-:W0:Y:S04]  /*9440*/  LDS R27, [R32+0x200c] ;  /* 0x00200c00201b7984 */ /* 0x000e280000000800 */
[----:B------:R-:W-:Y:S04]  /*9450*/  STS [R32+0x2008], R18 ;  /* 0x0020081220007388 */ /* 0x000fe80000000800 */
[----:B------:R-:W1:Y:S04]  /*9460*/  LDS R23, [R33+0x200c] ;  /* 0x00200c0021177984 */ /* 0x000e680000000800 */
[----:B------:R-:W-:Y:S04]  /*9470*/  STS [R33+0x200c], R15 ;  /* 0x00200c0f21007388 */ /* 0x000fe80000000800 */
[----:B------:R-:W-:Y:S04]  /*9480*/  STS [R32+0x200c], R19 ;  /* 0x00200c1320007388 */ /* 0x000fe80000000800 */
[----:B------:R-:W-:Y:S04]  /*9490*/  LDS R12, [R32+0x2010] ;  /* 0x00201000200c7984 */ /* 0x000fe80000000800 */
[----:B------:R-:W-:Y:S04]  /*94a0*/  LDS R16, [R33+0x2010] ;  /* 0x0020100021107984 */ /* 0x000fe80000000800 */
[----:B------:R-:W-:Y:S04]  /*94b0*/  STS [R33+0x2010], R8 ;  /* 0x0020100821007388 */ /* 0x000fe80000000800 */
[----:B--2---:R-:W-:Y:S04]  /*94c0*/  STS [R32+0x2010], R4 ;  /* 0x0020100420007388 */ /* 0x004fe80000000800 */
[----:B------:R-:W-:Y:S04]  /*94d0*/  LDS R13, [R32+0x2014] ;  /* 0x00201400200d7984 */ /* 0x000fe80000000800 */
[----:B0-----:R0:W-:Y:S04]  /*94e0*/  STL.128 [UR8+0x80], R24 ;  /* 0x00008018ff007987 */ /* 0x0011e80008100c08 */
[----:B------:R-:W-:Y:S04]  /*94f0*/  LDS R17, [R33+0x2014] ;  /* 0x0020140021117984 */ /* 0x000fe80000000800 */
[----:B-1----:R1:W-:Y:S04]  /*9500*/  STL.128 [UR8], R20 ;  /* 0x00000014ff007987 */ /* 0x0023e80008100c08 */
[----:B------:R-:W-:Y:S04]  /*9510*/  STS [R33+0x2014], R9 ;  /* 0x0020140921007388 */ /* 0x000fe80000000800 */
[----:B0-----:R-:W2:Y:S04]  /*9520*/  LDL.128 R24, [UR8+0x20] ;  /* 0x00002008ff187983 */ /* 0x001ea80008100c00 */
[----:B------:R-:W-:Y:S04]  /*9530*/  STS [R32+0x2014], R5 ;  /* 0x0020140520007388 */ /* 0x000fe80000000800 */
[----:B-1----:R-:W3:Y:S04]  /*9540*/  LDL.128 R20, [UR8+0xa0] ;  /* 0x0000a008ff147983 */ /* 0x002ee80008100c00 */
[----:B------:R-:W-:Y:S04]  /*9550*/  LDS R14, [R32+0x2018] ;  /* 0x00201800200e7984 */ /* 0x000fe80000000800 */
[----:B------:R-:W-:Y:S04]  /*9560*/  LDS R18, [R33+0x2018] ;  /* 0x0020180021127984 */ /* 0x000fe80000000800 */
[----:B------:R-:W-:Y:S04]  /*9570*/  STS [R33+0x2018], R10 ;  /* 0x0020180a21007388 */ /* 0x000fe80000000800 */
[----:B------:R-:W0:Y:S04]  /*9580*/  LDS R15, [R32+0x201c] ;  /* 0x00201c00200f7984 */ /* 0x000e280000000800 */
[----:B------:R-:W-:Y:S04]  /*9590*/  STS [R32+0x2018], R6 ;  /* 0x0020180620007388 */ /* 0x000fe80000000800 */
[----:B------:R-:W1:Y:S04]  /*95a0*/  LDS R19, [R33+0x201c] ;  /* 0x00201c0021137984 */ /* 0x000e680000000800 */
[----:B------:R4:W-:Y:S04]  /*95b0*/  STS [R33+0x201c], R11 ;  /* 0x00201c0b21007388 */ /* 0x0009e80000000800 */
[----:B----4-:R-:W4:Y:S04]  /*95c0*/  LDL.128 R8, [UR8+0xb0] ;  /* 0x0000b008ff087983 */ /* 0x010f280008100c00 */
[----:B0-----:R0:W-:Y:S04]  /*95d0*/  STL.128 [UR8+0x90], R12 ;  /* 0x0000900cff007987 */ /* 0x0011e80008100c08 */
[----:B0-----:R-:W5:Y:S04]  /*95e0*/  LDL.128 R12, [UR8+0x30] ;  /* 0x00003008ff0c7983 */ /* 0x001f680008100c00 */
[----:B-1----:R-:W-:Y:S04]  /*95f0*/  STL.128 [UR8+0x10], R16 ;  /* 0x00001010ff007987 */ /* 0x002fe80008100c08 */
[----:B------:R-:W-:Y:S04]  /*9600*/  STS [R32+0x201c], R7 ;  /* 0x00201c0720007388 */ /* 0x000fe80000000800 */
[----:B------:R-:W-:Y:S04]  /*9610*/  LDS R16, [R32+0x2020] ;  /* 0x0020200020107984 */ /* 0x000fe80000000800 */
[----:B------:R-:W-:Y:S01]  /*9620*/  LDS R4, [R33+0x2020] ;  /* 0x0020200021047984 */ /* 0x000fe20000000800 */
[----:B------:R-:W-:-:S04]  /*9630*/  UIADD3 UR5, UPT, UPT, UR5, 0x10, URZ ;  /* 0x0000001005057890 */ /* 0x000fc8000fffe0ff */
[----:B------:R-:W-:Y:S01]  /*9640*/  UISETP.NE.AND UP1, UPT, UR5, UR4, UPT ;  /* 0x000000040500728c */ /* 0x000fe2000bf25270 */
[----:B--2---:R-:W-:Y:S04]  /*9650*/  STS [R33+0x2020], R24 ;  /* 0x0020201821007388 */ /* 0x004fe80000000800 */
[----:B------:R-:W-:Y:S04]  /*9660*/  LDS R17, [R32+0x2024] ;  /* 0x0020240020117984 */ /* 0x000fe80000000800 */
[----:B---3--:R-:W-:Y:S04]  /*9670*/  STS [R32+0x2020], R20 ;  /* 0x0020201420007388 */ /* 0x008fe80000000800 */
        /* <DEDUP_REMOVED lines=12> */
[----:B0-----:R-:W-:Y:S04]  /*9740*/  STL.128 [UR8+0x20], R4 ;  /* 0x00002004ff007987 */ /* 0x001fe80008100c08 */
[----:B------:R-:W-:Y:S04]  /*9750*/  LDS R4, [R33+0x2030] ;  /* 0x0020300021047984 */ /* 0x000fe80000000800 */
[----:B-----5:R-:W-:Y:S04]  /*9760*/  STS [R33+0x2030], R12 ;  /* 0x0020300c21007388 */ /* 0x020fe80000000800 */
        /* <DEDUP_REMOVED lines=10> */
[----:B------:R-:W2:Y:S04]  /*9810*/  LDS R23, [R32+0x203c] ;  /* 0x00203c0020177984 */ /* 0x000ea80000000800 */
[----:B------:R4:W-:Y:S04]  /*9820*/  STS [R33+0x203c], R15 ;  /* 0x00203c0f21007388 */ /* 0x0009e80000000800 */
[----:B-1----:R4:W-:Y:S04]  /*9830*/  STL.128 [UR8+0xa0], R16 ;  /* 0x0000a010ff007987 */ /* 0x0029e80008100c08 */
[----:B------:R4:W-:Y:S04]  /*9840*/  STS [R32+0x203c], R11 ;  /* 0x00203c0b20007388 */ /* 0x0009e80000000800 */
[----:B0-----:R4:W-:Y:S04]  /*9850*/  STL.128 [UR8+0x30], R4 ;  /* 0x00003004ff007987 */ /* 0x0019e80008100c08 */
[----:B--2---:R4:W-:Y:S01]  /*9860*/  STL.128 [UR8+0xb0], R20 ;  /* 0x0000b014ff007987 */ /* 0x0049e20008100c08 */
[----:B------:R-:W-:Y:S05]  /*9870*/  BRA.U UP1, `(.L_x_210) ;  /* 0xfffffff901a47547 */ /* 0x000fea000b83ffff */
.L_x_209:
[----:B------:R-:W-:Y:S05]  /*9880*/  BRA.U !UP0, `(.L_x_208) ;  /* 0x0000000908147547 */ /* 0x000fea000b800000 */
[----:B------:R-:W-:Y:S02]  /*9890*/  UISETP.GE.U32.AND UP0, UPT, UR10, 0x8, UPT ;  /* 0x000000080a00788c */ /* 0x000fe4000bf06070 */
[----:B------:R-:W-:-:S04]  /*98a0*/  ULOP3.LUT UR8, UR7, 0x7, URZ, 0xc0, !UPT ;  /* 0x0000000707087892 */ /* 0x000fc8000f8ec0ff */
[----:B------:R-:W-:-:S03]  /*98b0*/  UISETP.NE.AND UP1, UPT, UR8, URZ, UPT ;  /* 0x000000ff0800728c */ /* 0x000fc6000bf25270 */
[----:B------:R-:W-:Y:S08]  /*98c0*/  BRA.U !UP0, `(.L_x_211) ;  /* 0x0000000508147547 */ /* 0x000ff0000b800000 */
[----:B------:R-:W-:-:S09]  /*98d0*/  ULEA UR5, UR4, UR15, 0x2 ;  /* 0x0000000f04057291 */ /* 0x000fd2000f8e10ff */
[----:B----4-:R-:W4:Y:S04]  /*98e0*/  LDL R22, [UR5] ;  /* 0x00000005ff167983 */ /* 0x010f280008100800 */
[----:B------:R-:W5:Y:S04]  /*98f0*/  LDL R27, [UR5+0x80] ;  /* 0x00008005ff1b7983 */ /* 0x000f680008100800 */
[----:B------:R-:W5:Y:S04]  /*9900*/  LDL R26, [UR5+0x4] ;  /* 0x00000405ff1a7983 */ /* 0x000f680008100800 */
[----:B------:R-:W5:Y:S04]  /*9910*/  LDL R25, [UR5+0x84] ;  /* 0x00008405ff197983 */ /* 0x000f680008100800 */
[----:B------:R-:W5:Y:S04]  /*9920*/  LDL R24, [UR5+0x8] ;  /* 0x00000805ff187983 */ /* 0x000f680008100800 */
[----:B------:R-:W5:Y:S04]  /*9930*/  LDL R23, [UR5+0x88] ;  /* 0x00008805ff177983 */ /* 0x000f680008100800 */
[----:B--23--:R-:W2:Y:S04]  /*9940*/  LDL R4, [UR5+0xc] ;  /* 0x00000c05ff047983 */ /* 0x00cea80008100800 */
[----:B------:R-:W3:Y:S04]  /*9950*/  LDL R5, [UR5+0x8c] ;  /* 0x00008c05ff057983 */ /* 0x000ee80008100800 */
[----:B0-----:R-:W3:Y:S04]  /*9960*/  LDL R6, [UR5+0x10] ;  /* 0x00001005ff067983 */ /* 0x001ee80008100800 */
[----:B------:R-:W3:Y:S04]  /*9970*/  LDL R7, [UR5+0x90] ;  /* 0x00009005ff077983 */ /* 0x000ee80008100800 */
[----:B------:R-:W3:Y:S04]  /*9980*/  LDL R8, [UR5+0x14] ;  /* 0x00001405ff087983 */ /* 0x000ee80008100800 */
[----:B------:R-:W3:Y:S04]  /*9990*/  LDL R9, [UR5+0x94] ;  /* 0x00009405ff097983 */ /* 0x000ee80008100800 */
[----:B------:R-:W3:Y:S04]  /*99a0*/  LDL R10, [UR5+0x18] ;  /* 0x00001805ff0a7983 */ /* 0x000ee80008100800 */
[----:B------:R-:W3:Y:S04]  /*99b0*/  LDL R11, [UR5+0x98] ;  /* 0x00009805ff0b7983 */ /* 0x000ee80008100800 */
[----:B------:R-:W3:Y:S04]  /*99c0*/  LDL R12, [UR5+0x1c] ;  /* 0x00001c05ff0c7983 */ /* 0x000ee80008100800 */
[----:B------:R-:W3:Y:S01]  /*99d0*/  LDL R13, [UR5+0x9c] ;  /* 0x00009c05ff0d7983 */ /* 0x000ee20008100800 */
[----:B------:R-:W-:Y:S01]  /*99e0*/  VIADD R14, R30, UR4 ;  /* 0x000000041e0e7c36 */ /* 0x000fe20008000000 */
[----:B------:R-:W-:-:S03]  /*99f0*/  UIADD3 UR4, UPT, UPT, UR4, 0x8, URZ ;  /* 0x0000000804047890 */ /* 0x000fc6000fffe0ff */
[C---:B------:R-:W-:Y:S02]  /*9a00*/  IMAD R15, R14.reuse, 0x4, R0 ;  /* 0x000000040e0f7824 */ /* 0x040fe400078e0200 */
[----:B------:R-:W-:-:S03]  /*9a10*/  IMAD R14, R14, 0x4, R29 ;  /* 0x000000040e0e7824 */ /* 0x000fc600078e021d */
[----:B------:R-:W0:Y:S04]  /*9a20*/  LDS R21, [R15+0x2000] ;  /* 0x002000000f157984 */ /* 0x000e280000000800 */
[----:B------:R-:W1:Y:S04]  /*9a30*/  LDS R16, [R14+0x2000] ;  /* 0x002000000e107984 */ /* 0x000e680000000800 */
[----:B0-----:R-:W-:Y:S04]  /*9a40*/  STL [UR5], R21 ;  /* 0x00000015ff007987 */ /* 0x001fe80008100805 */
[----:B-1----:R-:W-:Y:S04]  /*9a50*/  STL [UR5+0x80], R16 ;  /* 0x00008010ff007987 */ /* 0x002fe80008100805 */
[----:B----4-:R-:W-:Y:S04]  /*9a60*/  STS [R15+0x2000], R22 ;  /* 0x002000160f007388 */ /* 0x010fe80000000800 */
[----:B-----5:R-:W-:Y:S04]  /*9a70*/  STS [R14+0x2000], R27 ;  /* 0x0020001b0e007388 */ /* 0x020fe80000000800 */
[----:B------:R-:W-:Y:S04]  /*9a80*/  LDS R17, [R14+0x2004] ;  /* 0x002004000e117984 */ /* 0x000fe80000000800 */
[----:B------:R-:W0:Y:S04]  /*9a90*/  LDS R18, [R15+0x2004] ;  /* 0x002004000f127984 */ /* 0x000e280000000800 */
[----:B------:R-:W-:Y:S04]  /*9aa0*/  STS [R15+0x2004], R26 ;  /* 0x0020041a0f007388 */ /* 0x000fe80000000800 */
[----:B------:R-:W-:Y:S04]  /*9ab0*/  STS [R14+0x2004], R25 ;  /* 0x002004190e007388 */ /* 0x000fe80000000800 */
[----:B------:R-:W-:Y:S04]  /*9ac0*/  LDS R19, [R14+0x2008] ;  /* 0x002008000e137984 */ /* 0x000fe80000000800 */
[----:B------:R-:W1:Y:S04]  /*9ad0*/  LDS R20, [R15+0x2008] ;  /* 0x002008000f147984 */ /* 0x000e680000000800 */
[----:B------:R-:W-:Y:S04]  /*9ae0*/  STS [R15+0x2008], R24 ;  /* 0x002008180f007388 */ /* 0x000fe80000000800 */
[----:B------:R-:W-:Y:S04]  /*9af0*/  STS [R14+0x2008], R23 ;  /* 0x002008170e007388 */ /* 0x000fe80000000800 */
[----:B------:R-:W-:Y:S04]  /*9b00*/  LDS R21, [R14+0x200c] ;  /* 0x00200c000e157984 */ /* 0x000fe80000000800 */
[----:B------:R-:W4:Y:S04]  /*9b10*/  LDS R22, [R15+0x200c] ;  /* 0x00200c000f167984 */ /* 0x000f280000000800 */
[----:B--2---:R-:W-:Y:S04]  /*9b20*/  STS [R15+0x200c], R4 ;  /* 0x00200c040f007388 */ /* 0x004fe80000000800 */
[----:B---3--:R-:W-:Y:S04]  /*9b30*/  STS [R14+0x200c], R5 ;  /* 0x00200c050e007388 */ /* 0x008fe80000000800 */
[----:B------:R-:W-:Y:S04]  /*9b40*/  LDS R27, [R14+0x2010] ;  /* 0x002010000e1b7984 */ /* 0x000fe80000000800 */
[----:B------:R-:W2:Y:S04]  /*9b50*/  LDS R26, [R15+0x2010] ;  /* 0x002010000f1a7984 */ /* 0x000ea80000000800 */
[----:B------:R-:W-:Y:S04]  /*9b60*/  STS [R15+0x2010], R6 ;  /* 0x002010060f007388 */ /* 0x000fe80000000800 */
[----:B------:R-:W-:Y:S04]  /*9b70*/  STS [R14+0x2010], R7 ;  /* 0x002010070e007388 */ /* 0x000fe80000000800 */
[----:B------:R-:W-:Y:S04]  /*9b80*/  LDS R25, [R14+0x2014] ;  /* 0x002014000e197984 */ /* 0x000fe80000000800 */
[----:B------:R-:W3:Y:S04]  /*9b90*/  LDS R24, [R15+0x2014] ;  /* 0x002014000f187984 */ /* 0x000ee80000000800 */
[----:B------:R-:W-:Y:S04]  /*9ba0*/  STS [R15+0x2014], R8 ;  /* 0x002014080f007388 */ /* 0x000fe80000000800 */
[----:B------:R-:W-:Y:S04]  /*9bb0*/  STS [R14+0x2014], R9 ;  /* 0x002014090e007388 */ /* 0x000fe80000000800 */
[----:B------:R-:W-:Y:S04]  /*9bc0*/  LDS R23, [R14+0x2018] ;  /* 0x002018000e177984 */ /* 0x000fe80000000800 */
[----:B------:R-:W5:Y:S04]  /*9bd0*/  LDS R4, [R15+0x2018] ;  /* 0x002018000f047984 */ /* 0x000f680000000800 */
[----:B------:R-:W-:Y:S04]  /*9be0*/  STS [R15+0x2018], R10 ;  /* 0x0020180a0f007388 */ /* 0x000fe80000000800 */
[----:B------:R-:W-:Y:S04]  /*9bf0*/  STS [R14+0x2018], R11 ;  /* 0x0020180b0e007388 */ /* 0x000fe80000000800 */
[----:B------:R-:W5:Y:S04]  /*9c00*/  LDS R5, [R15+0x201c] ;  /* 0x00201c000f057984 */ /* 0x000f680000000800 */
[----:B------:R-:W5:Y:S04]  /*9c10*/  LDS R6, [R14+0x201c] ;  /* 0x00201c000e067984 */ /* 0x000f680000000800 */
[----:B------:R1:W-:Y:S04]  /*9c20*/  STS [R15+0x201c], R12 ;  /* 0x00201c0c0f007388 */ /* 0x0003e80000000800 */
[----:B0-----:R0:W-:Y:S04]  /*9c30*/  STL [UR5+0x4], R18 ;  /* 0x00000412ff007987 */ /* 0x0011e80008100805 */
[----:B------:R0:W-:Y:S04]  /*9c40*/  STL [UR5+0x84], R17 ;  /* 0x00008411ff007987 */ /* 0x0001e80008100805 */
[----:B-1----:R0:W-:Y:S04]  /*9c50*/  STL [UR5+0x8], R20 ;  /* 0x00000814ff007987 */ /* 0x0021e80008100805 */
[----:B------:R0:W-:Y:S04]  /*9c60*/  STL [UR5+0x88], R19 ;  /* 0x00008813ff007987 */ /* 0x0001e80008100805 */
[----:B----4-:R0:W-:Y:S04]  /*9c70*/  STL [UR5+0xc], R22 ;  /* 0x00000c16ff007987 */ /* 0x0101e80008100805 */
[----:B------:R0:W-:Y:S04]  /*9c80*/  STL [UR5+0x8c], R21 ;  /* 0x00008c15ff007987 */ /* 0x0001e80008100805 */
[----:B--2---:R0:W-:Y:S04]  /*9c90*/  STL [UR5+0x10], R26 ;  /* 0x0000101aff007987 */ /* 0x0041e80008100805 */
[----:B------:R0:W-:Y:S04]  /*9ca0*/  STL [UR5+0x90], R27 ;  /* 0x0000901bff007987 */ /* 0x0001e80008100805 */
[----:B---3--:R0:W-:Y:S04]  /*9cb0*/  STL [UR5+0x14], R24 ;  /* 0x00001418ff007987 */ /* 0x0081e80008100805 */
[----:B------:R0:W-:Y:S04]  /*9cc0*/  STL [UR5+0x94], R25 ;  /* 0x00009419ff007987 */ /* 0x0001e80008100805 */
[----:B-----5:R0:W-:Y:S04]  /*9cd0*/  STL [UR5+0x18], R4 ;  /* 0x00001804ff007987 */ /* 0x0201e80008100805 */
[----:B------:R0:W-:Y:S04]  /*9ce0*/  STL [UR5+0x98], R23 ;  /* 0x00009817ff007987 */ /* 0x0001e80008100805 */
[----:B------:R0:W-:Y:S04]  /*9cf0*/  STL [UR5+0x1c], R5 ;  /* 0x00001c05ff007987 */ /* 0x0001e80008100805 */
[----:B------:R0:W-:Y:S04]  /*9d00*/  STL [UR5+0x9c], R6 ;  /* 0x00009c06ff007987 */ /* 0x0001e80008100805 */
[----:B------:R0:W-:Y:S02]  /*9d10*/  STS [R14+0x201c], R13 ;  /* 0x00201c0d0e007388 */ /* 0x0001e40000000800 */
.L_x_211:
[----:B------:R-:W-:Y:S05]  /*9d20*/  BRA.U !UP1, `(.L_x_208) ;  /* 0x0000000109ec7547 */ /* 0x000fea000b800000 */
[----:B------:R-:W-:Y:S02]  /*9d30*/  UISETP.GE.U32.AND UP0, UPT, UR8, 0x4, UPT ;  /* 0x000000040800788c */ /* 0x000fe4000bf06070 */
[----:B------:R-:W-:-:S04]  /*9d40*/  ULOP3.LUT UR10, UR7, 0x3, URZ, 0xc0, !UPT ;  /* 0x00000003070a7892 */ /* 0x000fc8000f8ec0ff */
[----:B------:R-:W-:-:S03]  /*9d50*/  UISETP.NE.AND UP1, UPT, UR10, URZ, UPT ;  /* 0x000000ff0a00728c */ /* 0x000fc6000bf25270 */
[----:B------:R-:W-:Y:S08]  /*9d60*/  BRA.U !UP0, `(.L_x_212) ;  /* 0x0000000108947547 */ /* 0x000ff0000b800000 */
[----:B------:R-:W-:-:S09]  /*9d70*/  ULEA UR5, UR4, UR15, 0x2 ;  /* 0x0000000f04057291 */ /* 0x000fd2000f8e10ff */
[----:B0--34-:R-:W3:Y:S04]  /*9d80*/  LDL R5, [UR5] ;  /* 0x00000005ff057983 */ /* 0x019ee80008100800 */
[----:B------:R-:W4:Y:S04]  /*9d90*/  LDL R6, [UR5+0x80] ;  /* 0x00008005ff067983 */ /* 0x000f280008100800 */
[----:B------:R-:W5:Y:S04]  /*9da0*/  LDL R9, [UR5+0x4] ;  /* 0x00000405ff097983 */ /* 0x000f680008100800 */
[----:B------:R-:W5:Y:S04]  /*9db0*/  LDL R10, [UR5+0x84] ;  /* 0x00008405ff0a7983 */ /* 0x000f680008100800 */
[----:B------:R-:W5:Y:S04]  /*9dc0*/  LDL R13, [UR5+0x8] ;  /* 0x00000805ff0d7983 */ /* 0x000f680008100800 */
[----:B------:R-:W5:Y:S04]  /*9dd0*/  LDL R14, [UR5+0x88] ;  /* 0x00008805ff0e7983 */ /* 0x000f680008100800 */
[----:B------:R-:W5:Y:S04]  /*9de0*/  LDL R16, [UR5+0xc] ;  /* 0x00000c05ff107983 */ /* 0x000f680008100800 */
[----:B------:R-:W5:Y:S01]  /*9df0*/  LDL R17, [UR5+0x8c] ;  /* 0x00008c05ff117983 */ /* 0x000f620008100800 */
[----:B--2---:R-:W-:Y:S01]  /*9e00*/  VIADD R4, R30, UR4 ;  /* 0x000000041e047c36 */ /* 0x004fe20008000000 */
[----:B------:R-:W-:-:S03]  /*9e10*/  UIADD3 UR4, UPT, UPT, UR4, 0x4, URZ ;  /* 0x0000000404047890 */ /* 0x000fc6000fffe0ff */
[C---:B------:R-:W-:Y:S02]  /*9e20*/  IMAD R18, R4.reuse, 0x4, R0 ;  /* 0x0000000404127824 */ /* 0x040fe400078e0200 */
[----:B------:R-:W-:-:S03]  /*9e30*/  IMAD R19, R4, 0x4, R29 ;  /* 0x0000000404137824 */ /* 0x000fc600078e021d */
[----:B------:R-:W0:Y:S04]  /*9e40*/  LDS R20, [R18+0x2000] ;  /* 0x0020000012147984 */ /* 0x000e280000000800 */
[----:B------:R-:W1:Y:S04]  /*9e50*/  LDS R4, [R19+0x2000] ;  /* 0x0020000013047984 */ /* 0x000e680000000800 */
[----:B0-----:R-:W-:Y:S04]  /*9e60*/  STL [UR5], R20 ;  /* 0x00000014ff007987 */ /* 0x001fe80008100805 */
[----:B-1----:R-:W-:Y:S04]  /*9e70*/  STL [UR5+0x80], R4 ;  /* 0x00008004ff007987 */ /* 0x002fe80008100805 */
[----:B---3--:R-:W-:Y:S04]  /*9e80*/  STS [R18+0x2000], R5 ;  /* 0x0020000512007388 */ /* 0x008fe80000000800 */
[----:B----4-:R-:W-:Y:S04]  /*9e90*/  STS [R19+0x2000], R6 ;  /* 0x0020000613007388 */ /* 0x010fe80000000800 */
[----:B------:R-:W-:Y:S04]  /*9ea0*/  LDS R8, [R19+0x2004] ;  /* 0x0020040013087984 */ /* 0x000fe80000000800 */
[----:B------:R-:W0:Y:S04]  /*9eb0*/  LDS R7, [R18+0x2004] ;  /* 0x0020040012077984 */ /* 0x000e280000000800 */
[----:B-----5:R-:W-:Y:S04]  /*9ec0*/  STS [R18+0x2004], R9 ;  /* 0x0020040912007388 */ /* 0x020fe80000000800 */
        /* <DEDUP_REMOVED lines=8> */
[----:B0-----:R0:W-:Y:S04]  /*9f50*/  STL [UR5+0x4], R7 ;  /* 0x00000407ff007987 */ /* 0x0011e80008100805 */
[----:B------:R0:W-:Y:S04]  /*9f60*/  STL [UR5+0x84], R8 ;  /* 0x00008408ff007987 */ /* 0x0001e80008100805 */
[----:B------:R0:W-:Y:S04]  /*9f70*/  STS [R19+0x200c], R17 ;  /* 0x00200c1113007388 */ /* 0x0001e80000000800 */
[----:B-1----:R0:W-:Y:S04]  /*9f80*/  STL [UR5+0x88], R12 ;  /* 0x0000880cff007987 */ /* 0x0021e80008100805 */
[----:B--2---:R0:W-:Y:S04]  /*9f90*/  STL [UR5+0x8], R11 ;  /* 0x0000080bff007987 */ /* 0x0041e80008100805 */
[----:B---3--:R0:W-:Y:S04]  /*9fa0*/  STL [UR5+0xc], R15 ;  /* 0x00000c0fff007987 */ /* 0x0081e80008100805 */
[----:B----4-:R0:W-:Y:S02]  /*9fb0*/  STL [UR5+0x8c], R5 ;  /* 0x00008c05ff007987 */ /* 0x0101e40008100805 */
.L_x_212:
[----:B------:R-:W-:Y:S05]  /*9fc0*/  BRA.U !UP1, `(.L_x_208) ;  /* 0x0000000109447547 */ /* 0x000fea000b800000 */
[----:B------:R-:W-:-:S05]  /*9fd0*/  UMOV UR5, URZ ;  /* 0x000000ff00057c82 */ /* 0x000fca0008000000 */
.L_x_213:
[----:B------:R-:W-:-:S09]  /*9fe0*/  ULEA UR8, UR4, UR15, 0x2 ;  /* 0x0000000f04087291 */ /* 0x000fd2000f8e10ff */
[----:B0--34-:R-:W3:Y:S04]  /*9ff0*/  LDL R6, [UR8] ;  /* 0x00000008ff067983 */ /* 0x019ee80008100800 */
[----:B------:R-:W4:Y:S01]  /*a000*/  LDL R7, [UR8+0x80] ;  /* 0x00008008ff077983 */ /* 0x000f220008100800 */
[----:B--2---:R-:W-:Y:S01]  /*a010*/  VIADD R4, R30, UR4 ;  /* 0x000000041e047c36 */ /* 0x004fe20008000000 */
[----:B------:R-:W-:Y:S02]  /*a020*/  UIADD3 UR5, UPT, UPT, UR5, 0x1, URZ ;  /* 0x0000000105057890 */ /* 0x000fe4000fffe0ff */
[----:B------:R-:W-:Y:S01]  /*a030*/  UIADD3 UR4, UPT, UPT, UR4, 0x1, URZ ;  /* 0x0000000104047890 */ /* 0x000fe2000fffe0ff */
[C---:B------:R-:W-:Y:S01]  /*a040*/  IMAD R5, R4.reuse, 0x4, R0 ;  /* 0x0000000404057824 */ /* 0x040fe200078e0200 */
[----:B------:R-:W-:Y:S01]  /*a050*/  UISETP.NE.AND UP0, UPT, UR5, UR10, UPT ;  /* 0x0000000a0500728c */ /* 0x000fe2000bf05270 */
[----:B------:R-:W-:-:S03]  /*a060*/  IMAD R8, R4, 0x4, R29 ;  /* 0x0000000404087824 */ /* 0x000fc600078e021d */
[----:B------:R-:W0:Y:S04]  /*a070*/  LDS R9, [R5+0x2000] ;  /* 0x0020000005097984 */ /* 0x000e280000000800 */
[----:B------:R-:W1:Y:S04]  /*a080*/  LDS R4, [R8+0x2000] ;  /* 0x0020000008047984 */ /* 0x000e680000000800 */
[----:B0-----:R0:W-:Y:S04]  /*a090*/  STL [UR8], R9 ;  /* 0x00000009ff007987 */ /* 0x0011e80008100808 */
[----:B-1----:R0:W-:Y:S04]  /*a0a0*/  STL [UR8+0x80], R4 ;  /* 0x00008004ff007987 */ /* 0x0021e80008100808 */
[----:B---3--:R0:W-:Y:S04]  /*a0b0*/  STS [R5+0x2000], R6 ;  /* 0x0020000605007388 */ /* 0x0081e80000000800 */
[----:B----4-:R0:W-:Y:S01]  /*a0c0*/  STS [R8+0x2000], R7 ;  /* 0x0020000708007388 */ /* 0x0101e20000000800 */
[----:B------:R-:W-:Y:S05]  /*a0d0*/  BRA.U UP0, `(.L_x_213) ;  /* 0xfffffffd00c07547 */ /* 0x000fea000b83ffff */
.L_x_208:
[----:B------:R-:W-:Y:S01]  /*a0e0*/  ISETP.GE.AND P0, PT, R31, 0x2, PT ;  /* 0x000000021f00780c */ /* 0x000fe20003f06270 */
[----:B------:R-:W-:Y:S01]  /*a0f0*/  UMOV UR4, 0xffffffff ;  /* 0xffffffff00047882 */ /* 0x000fe20000000000 */
[----:B------:R-:W-:Y:S01]  /*a100*/  NOP ;  /* 0x0000000000007918 */ /* 0x000fe20000000000 */
[----:B------:R-:W-:-:S10]  /*a110*/  USHF.L.U32 UR5, UR4, UR9, URZ ;  /* 0x0000000904057299 */ /* 0x000fd400080006ff */
[----:B------:R-:W-:Y:S05]  /*a120*/  @!P0 BRA `(.L_x_214) ;  /* 0x0000000c00348947 */ /* 0x000fea0003800000 */
[----:B------:R-:W-:Y:S01]  /*a130*/  LOP3.LUT R31, R31, 0x7fffffe0, RZ, 0xc0, !PT ;  /* 0x7fffffe01f1f7812 */ /* 0x000fe200078ec0ff */
[----:B------:R-:W-:Y:S01]  /*a140*/  BSSY B2, `(.L_x_214) ;  /* 0x00000cb000027945 */ /* 0x000fe20003800000 */
[----:B01----:R-:W-:Y:S01]  /*a150*/  SHF.L.U32 R9, R28, UR9, RZ ;  /* 0x000000091c097c19 */ /* 0x003fe200080006ff */
[----:B------:R-:W-:Y:S01]  /*a160*/  IMAD.MOV.U32 R8, RZ, RZ, 0x2 ;  /* 0x00000002ff087424 */ /* 0x000fe200078e00ff */
[----:B------:R-:W-:Y:S01]  /*a170*/  ISETP.NE.AND P1, PT, R31, 0x20, PT ;  /* 0x000000201f00780c */ /* 0x000fe20003f25270 */
[----:B------:R-:W-:-:S12]  /*a180*/  ULOP3.LUT UR8, UR7, 0x3fffffe, URZ, 0xc0, !UPT ;  /* 0x03fffffe07087892 */ /* 0x000fd8000f8ec0ff */
.L_x_234:
[----:B------:R-:W-:Y:S01]  /*a190*/  SHF.R.S32.HI R10, RZ, 0x1, R8 ;  /* 0x00000001ff0a7819 */ /* 0x000fe20000011408 */
[----:B------:R-:W-:Y:S03]  /*a1a0*/  BSSY B1, `(.L_x_215) ;  /* 0x00000bf000017945 */ /* 0x000fe60003800000 */
[----:B------:R-:W-:-:S13]  /*a1b0*/  ISETP.GE.AND P0, PT, R10, 0x1, PT ;  /* 0x000000010a00780c */ /* 0x000fda0003f06270 */
[----:B01----:R-:W-:Y:S05]  /*a1c0*/  @!P0 BRA `(.L_x_216) ;  /* 0x0000000800f08947 */ /* 0x003fea0003800000 */
.L_x_233:
[----:B0-----:R-:W0:Y:S02]  /*a1d0*/  LDCU UR4, c[0x0][0x39c] ;  /* 0x00007380ff0477ac */ /* 0x001e240008000800 */
[----:B0-----:R-:W-:-:S09]  /*a1e0*/  UISETP.GE.AND UP0, UPT, UR4, 0x20, UPT ;  /* 0x000000200400788c */ /* 0x001fd2000bf06270 */
[----:B-1----:R-:W-:Y:S05]  /*a1f0*/  BRA.U !UP0, `(.L_x_217) ;  /* 0x0000000908cc7547 */ /* 0x002fea000b800000 */
[----:B------:R-:W-:Y:S01]  /*a200*/  IMAD.MOV.U32 R12, RZ, RZ, RZ ;  /* 0x000000ffff0c7224 */ /* 0x000fe200078e00ff */
[----:B------:R-:W-:Y:S06]  /*a210*/  @!P1 BRA `(.L_x_218) ;  /* 0x0000000400dc9947 */ /* 0x000fec0003800000 */
[----:B------:R-:W-:Y:S01]  /*a220*/  BSSY B0, `(.L_x_219) ;  /* 0x0000075000007945 */ /* 0x000fe20003800000 */
[----:B------:R-:W-:-:S07]  /*a230*/  IMAD.MOV.U32 R12, RZ, RZ, RZ ;  /* 0x000000ffff0c7224 */ /* 0x000fce00078e00ff */
.L_x_228:
[----:B-1--4-:R-:W-:Y:S01]  /*a240*/  IMAD.IADD R11, R9, 0x1, R12 ;  /* 0x00000001090b7824 */ /* 0x012fe200078e020c */
[----:B------:R-:W-:Y:S04]  /*a250*/  BSSY B3, `(.L_x_220) ;  /* 0x0000036000037945 */ /* 0x000fe80003800000 */
[C---:B--23--:R-:W-:Y:S02]  /*a260*/  LOP3.LUT R4, R11.reuse, R10, RZ, 0x3c, !PT ;  /* 0x0000000a0b047212 */ /* 0x04cfe400078e3cff */
[----:B------:R-:W-:Y:S02]  /*a270*/  LOP3.LUT R15, R11, R8, RZ, 0xc0, !PT ;  /* 0x000000080b0f7212 */ /* 0x000fe400078ec0ff */
[----:B0-----:R-:W-:Y:S02]  /*a280*/  SHF.R.S32.HI R6, RZ, UR9, R4 ;  /* 0x00000009ff067c19 */ /* 0x001fe40008011404 */
[----:B------:R-:W-:-:S02]  /*a290*/  LOP3.LUT R5, R4, UR5, RZ, 0x30, !PT ;  /* 0x0000000504057c12 */ /* 0x000fc4000f8e30ff */
        /* <DEDUP_REMOVED lines=28> */
.L_x_221:
[----:B------:R-:W-:-:S05]  /*a460*/  LEA R16, R5, UR15, 0x2 ;  /* 0x0000000f05107c11 */ /* 0x000fca000f8e10ff */
[----:B------:R0:W5:Y:S01]  /*a470*/  LDL R7, [R16] ;  /* 0x0000000010077983 */ /* 0x0001620000100800 */
[----:B------:R-:W-:-:S03]  /*a480*/  UMOV UR4, 0xffffffff ;  /* 0xffffffff00047882 */ /* 0x000fc60000000000 */
[----:B------:R-:W-:Y:S05]  /*a490*/  BRA.DIV UR4, `(.L_x_223) ;  /* 0x0000004204147947 */ /* 0x000fea000b800000 */
[----:B------:R-:W2:Y:S04]  /*a4a0*/  LDL R14, [R16+0x80] ;  /* 0x00008000100e7983 */ /* 0x000ea80000100800 */
[----:B-----5:R1:W3:Y:S04]  /*a4b0*/  SHFL.IDX PT, R13, R7, R6, 0x1f ;  /* 0x00001f06070d7589 */ /* 0x0202e800000e0000 */
[----:B--23--:R1:W2:Y:S02]  /*a4c0*/  SHFL.IDX PT, R14, R14, R6, 0x1f ;  /* 0x00001f060e0e7589 */ /* 0x00c2a400000e0000 */
.L_x_402:
        /* <DEDUP_REMOVED lines=14> */
.L_x_222:
[----:B------:R-:W-:Y:S05]  /*a5b0*/  BSYNC B3 ;  /* 0x0000000000037941 */ /* 0x000fea0003800000 */
.L_x_220:
        /* <DEDUP_REMOVED lines=15> */
.L_x_406:
        /* <DEDUP_REMOVED lines=15> */
.L_x_225:
        /* <DEDUP_REMOVED lines=25> */
.L_x_227:
[----:B------:R-:W-:Y:S05]  /*a930*/  BSYNC B3 ;  /* 0x0000000000037941 */ /* 0x000fea0003800000 */
.L_x_224:
[----:B------:R-:W-:-:S05]  /*a940*/  VIADD R12, R12, 0x2 ;  /* 0x000000020c0c7836 */ /* 0x000fca0000000000 */
[----:B------:R-:W-:-:S13]  /*a950*/  ISETP.NE.AND P0, PT, R12, UR8, PT ;  /* 0x000000080c007c0c */ /* 0x000fda000bf05270 */
[----:B------:R-:W-:Y:S05]  /*a960*/  @P0 BRA `(.L_x_228) ;  /* 0xfffffff800340947 */ /* 0x000fea000383ffff */
[----:B------:R-:W-:Y:S05]  /*a970*/  BSYNC B0 ;  /* 0x0000000000007941 */ /* 0x000fea0003800000 */
.L_x_219:
[----:B------:R-:W-:-:S07]  /*a980*/  IMAD.U32 R12, RZ, RZ, UR8 ;  /* 0x00000008ff0c7e24 */ /* 0x000fce000f8e00ff */
.L_x_218:
[----:B------:R-:W-:Y:S01]  /*a990*/  ULOP3.LUT UP0, URZ, UR7, 0x1, URZ, 0xc0, !UPT ;  /* 0x0000000107ff7892 */ /* 0x000fe2000f80c0ff */
[----:B------:R-:W-:Y:S08]  /*a9a0*/  BSSY B0, `(.L_x_217) ;  /* 0x0000038000007945 */ /* 0x000ff00003800000 */
[----:B------:R-:W-:Y:S05]  /*a9b0*/  BRA.U !UP0, `(.L_x_229) ;  /* 0x0000000108d87547 */ /* 0x000fea000b800000 */
[----:B----4-:R-:W-:-:S05]  /*a9c0*/  IMAD.IADD R15, R9, 0x1, R12 ;  /* 0x00000001090f7824 */ /* 0x010fca00078e020c */
[C---:B-123--:R-:W-:Y:S02]  /*a9d0*/  LOP3.LUT R4, R15.reuse, R10, RZ, 0x3c, !PT ;  /* 0x0000000a0f047212 */ /* 0x04efe400078e3cff */
        /* <DEDUP_REMOVED lines=12> */
.L_x_410:
[----:B------:R-:W-:-:S05]  /*aaa0*/  LEA R12, R12, UR15, 0x2 ;  /* 0x0000000f0c0c7c11 */ /* 0x000fca000f8e10ff */
        /* <DEDUP_REMOVED lines=14> */
.L_x_230:
        /* <DEDUP_REMOVED lines=25> */
.L_x_229:
[----:B------:R-:W-:Y:S05]  /*ad20*/  BSYNC B0 ;  /* 0x0000000000007941 */ /* 0x000fea0003800000 */
.L_x_217:
[----:B------:R-:W-:-:S03]  /*ad30*/  UMOV UR4, 0xffffffff ;  /* 0xffffffff00047882 */ /* 0x000fc60000000000 */
[----:B------:R-:W-:Y:S05]  /*ad40*/  BRA.DIV UR4, `(.L_x_232) ;  /* 0x0000003a04b47947 */ /* 0x000fea000b800000 */
[----:B------:R-:W-:Y:S01]  /*ad50*/  NOP ;  /* 0x0000000000007918 */ /* 0x000fe20000000000 */
.L_x_413:
[----:B------:R-:W-:Y:S02]  /*ad60*/  ISETP.GT.U32.AND P0, PT, R10, 0x1, PT ;  /* 0x000000010a00780c */ /* 0x000fe40003f04070 */
[----:B------:R-:W-:-:S11]  /*ad70*/  SHF.R.U32.HI R10, RZ, 0x1, R10 ;  /* 0x00000001ff0a7819 */ /* 0x000fd6000001160a */
[----:B------:R-:W-:Y:S05]  /*ad80*/  @P0 BRA `(.L_x_233) ;  /* 0xfffffff400100947 */ /* 0x000fea000383ffff */
.L_x_216:
[----:B------:R-:W-:Y:S05]  /*ad90*/  BSYNC B1 ;  /* 0x0000000000017941 */ /* 0x000fea0003800000 */
.L_x_215:
[----:B------:R-:W5:Y:S01]  /*ada0*/  LDCU UR4, c[0x0][0x39c] ;  /* 0x00007380ff0477ac */ /* 0x000f620008000800 */
[----:B------:R-:W-:Y:S02]  /*adb0*/  IMAD.SHL.U32 R8, R8, 0x2, RZ ;  /* 0x0000000208087824 */ /* 0x000fe400078e00ff */
[----:B-----5:R-:W-:-:S05]  /*adc0*/  IMAD.U32 R31, RZ, RZ, UR4 ;  /* 0x00000004ff1f7e24 */ /* 0x020fca000f8e00ff */
[----:B------:R-:W-:-:S13]  /*add0*/  ISETP.GT.AND P0, PT, R8, R31, PT ;  /* 0x0000001f0800720c */ /* 0x000fda0003f04270 */
[----:B------:R-:W-:Y:S05]  /*ade0*/  @!P0 BRA `(.L_x_234) ;  /* 0xfffffff000e88947 */ /* 0x000fea000383ffff */
[----:B------:R-:W-:Y:S05]  /*adf0*/  BSYNC B2 ;  /* 0x0000000000027941 */ /* 0x000fea0003800000 */
.L_x_214:
[----:B------:R-:W-:Y:S01]  /*ae00*/  UMOV UR4, 0xffffffff ;  /* 0xffffffff00047882 */ /* 0x000fe20000000000 */
[----:B------:R-:W-:Y:S02]  /*ae10*/  ISETP.GE.AND P0, PT, R31, 0x20, PT ;  /* 0x000000201f00780c */ /* 0x000fe40003f06270 */
[----:B------:R-:W-:Y:S11]  /*ae20*/  BRA.DIV UR4, `(.L_x_235) ;  /* 0x0000003a04987947 */ /* 0x000ff6000b800000 */
[----:B------:R-:W-:Y:S01]  /*ae30*/  NOP ;  /* 0x0000000000007918 */ /* 0x000fe20000000000 */
.L_x_416:
[----:B------:R-:W-:Y:S04]  /*ae40*/  BSSY.RECONVERGENT B1, `(.L_x_236) ;  /* 0x0000080000017945 */ /* 0x000fe80003800200 */
[----:B------:R-:W-:Y:S05]  /*ae50*/  @!P0 BRA `(.L_x_237) ;  /* 0x0000000400f88947 */ /* 0x000fea0003800000 */
[----:B------:R-:W-:Y:S02]  /*ae60*/  UIADD3 UR4, UPT, UPT, UR7, -0x1, URZ ;  /* 0xffffffff07047890 */ /* 0x000fe4000fffe0ff */
[----:B01234-:R-:W-:Y:S01]  /*ae70*/  IMAD.U32 R4, RZ, RZ, UR7 ;  /* 0x00000007ff047e24 */ /* 0x01ffe2000f8e00ff */
[----:B------:R-:W-:Y:S01]  /*ae80*/  SHF.L.U32 R6, R28, UR9, RZ ;  /* 0x000000091c067c19 */ /* 0x000fe200080006ff */
[----:B------:R-:W-:Y:S01]  /*ae90*/  IMAD.MOV.U32 R5, RZ, RZ, RZ ;  /* 0x000000ffff057224 */ /* 0x000fe200078e00ff */
[----:B------:R-:W-:Y:S02]  /*aea0*/  UISETP.GE.U32.AND UP0, UPT, UR4, 0x3, UPT ;  /* 0x000000030400788c */ /* 0x000fe4000bf06070 */
[----:B------:R-:W-:-:S07]  /*aeb0*/  LOP3.LUT R4, R4, 0x3, RZ, 0xc0, !PT ;  /* 0x0000000304047812 */ /* 0x000fce00078ec0ff */
[----:B------:R-:W-:Y:S05]  /*aec0*/  BRA.U !UP0, `(.L_x_238) ;  /* 0x00000005085c7547 */ /* 0x000fea000b800000 */
[----:B------:R-:W0:Y:S01]  /*aed0*/  LDC R31, c[0x0][0x39c] ;  /* 0x0000e700ff1f7b82 */ /* 0x000e220000000800 */
[----:B------:R-:W-:Y:S01]  /*aee0*/  ULOP3.LUT UR4, UR7, 0x3fffffc, URZ, 0xc0, !UPT ;  /* 0x03fffffc07047892 */ /* 0x000fe2000f8ec0ff */
[----:B------:R-:W-:Y:S01]  /*aef0*/  BSSY.RECONVERGENT B0, `(.L_x_238) ;  /* 0x0000054000007945 */ /* 0x000fe20003800200 */
[----:B------:R-:W-:-:S04]  /*af00*/  IMAD.MOV.U32 R8, RZ, RZ, RZ ;  /* 0x000000ffff087224 */ /* 0x000fc800078e00ff */
[----:B------:R-:W-:-:S07]  /*af10*/  IMAD.U32 R5, RZ, RZ, UR4 ;  /* 0x00000004ff057e24 */ /* 0x000fce000f8e00ff */
.L_x_255:
[----:B0-----:R-:W-:-:S05]  /*af20*/  LEA R7, R8, UR15, 0x2 ;  /* 0x0000000f08077c11 */ /* 0x001fca000f8e10ff */
[----:B------:R-:W2:Y:S01]  /*af30*/  LDL R13, [R7] ;  /* 0x00000000070d7983 */ /* 0x000ea20000100800 */
[----:B------:R-:W-:Y:S01]  /*af40*/  IMAD.IADD R9, R6, 0x1, R8 ;  /* 0x0000000106097824 */ /* 0x000fe200078e0208 */
[----:B------:R-:W-:Y:S01]  /*af50*/  BSSY.RECONVERGENT B2, `(.L_x_239) ;  /* 0x0000016000027945 */ /* 0x000fe20003800200 */
[----:B------:R-:W-:-:S03]  /*af60*/  VIADD R8, R8, 0x4 ;  /* 0x0000000408087836 */ /* 0x000fc60000000000 */
[----:B------:R-:W-:Y:S01]  /*af70*/  BSSY.RELIABLE B3, `(.L_x_240) ;  /* 0x0000011000037945 */ /* 0x000fe20003800100 */
[----:B------:R-:W-:Y:S02]  /*af80*/  LOP3.LUT R10, RZ, R9, RZ, 0x33, !PT ;  /* 0x00000009ff0a7212 */ /* 0x000fe400078e33ff */
[----:B------:R-:W-:-:S03]  /*af90*/  ISETP.NE.AND P0, PT, R8, R5, PT ;  /* 0x000000050800720c */ /* 0x000fc60003f05270 */
[----:B0-----:R-:W-:-:S04]  /*afa0*/  IMAD.IADD R10, R10, 0x1, R31 ;  /* 0x000000010a0a7824 */ /* 0x001fc800078e021f */
[C---:B------:R-:W-:Y:S02]  /*afb0*/  IMAD R11, R10.reuse, 0x4, R0 ;  /* 0x000000040a0b7824 */ /* 0x040fe400078e0200 */
[----:B------:R-:W-:-:S03]  /*afc0*/  IMAD R10, R10, 0x4, R29 ;  /* 0x000000040a0a7824 */ /* 0x000fc600078e021d */
        /* <DEDUP_REMOVED lines=11> */
.L_x_241:
[----:B------:R-:W-:Y:S05]  /*b080*/  BSYNC.RELIABLE B3 ;  /* 0x0000000000037941 */ /* 0x000fea0003800100 */
.L_x_240:
[----:B------:R0:W-:Y:S04]  /*b090*/  STL [R7], R12 ;  /* 0x0000000c07007387 */ /* 0x0001e80000100800 */
[----:B------:R0:W-:Y:S02]  /*b0a0*/  STL [R7+0x80], R14 ;  /* 0x0000800e07007387 */ /* 0x0001e40000100800 */
.L_x_242:
[----:B------:R-:W-:Y:S05]  /*b0b0*/  BSYNC.RECONVERGENT B2 ;  /* 0x0000000000027941 */ /* 0x000fea0003800200 */
.L_x_239:
        /* <DEDUP_REMOVED lines=14> */
.L_x_245:
[----:B------:R-:W-:Y:S05]  /*b1a0*/  BSYNC.RELIABLE B3 ;  /* 0x0000000000037941 */ /* 0x000fea0003800100 */
.L_x_244:
[----:B------:R0:W-:Y:S04]  /*b1b0*/  STL [R7+0x4], R12 ;  /* 0x0000040c07007387 */ /* 0x0001e80000100800 */
[----:B------:R0:W-:Y:S02]  /*b1c0*/  STL [R7+0x84], R14 ;  /* 0x0000840e07007387 */ /* 0x0001e40000100800 */
.L_x_246:
[----:B------:R-:W-:Y:S05]  /*b1d0*/  BSYNC.RECONVERGENT B2 ;  /* 0x0000000000027941 */ /* 0x000fea0003800200 */
.L_x_243:
        /* <DEDUP_REMOVED lines=14> */
.L_x_249:
[----:B------:R-:W-:Y:S05]  /*b2c0*/  BSYNC.RELIABLE B3 ;  /* 0x0000000000037941 */ /* 0x000fea0003800100 */
.L_x_248:
[----:B------:R0:W-:Y:S04]  /*b2d0*/  STL [R7+0x8], R12 ;  /* 0x0000080c07007387 */ /* 0x0001e80000100800 */
[----:B------:R0:W-:Y:S02]  /*b2e0*/  STL [R7+0x88], R14 ;  /* 0x0000880e07007387 */ /* 0x0001e40000100800 */
.L_x_250:
[----:B------:R-:W-:Y:S05]  /*b2f0*/  BSYNC.RECONVERGENT B2 ;  /* 0x0000000000027941 */ /* 0x000fea0003800200 */
.L_x_247:
[----:B------:R-:W2:Y:S01]  /*b300*/  LDL R9, [R7+0xc] ;  /* 0x00000c0007097983 */ /* 0x000ea20000100800 */
[----:B------:R-:W-:Y:S04]  /*b310*/  BSSY.RECONVERGENT B2, `(.L_x_251) ;  /* 0x0000010000027945 */ /* 0x000fe80003800200 */
[----:B------:R-:W-:Y:S01]  /*b320*/  BSSY.RELIABLE B3, `(.L_x_252) ;  /* 0x000000c000037945 */ /* 0x000fe20003800100 */
        /* <DEDUP_REMOVED lines=11> */
.L_x_253:
[----:B------:R-:W-:Y:S05]  /*b3e0*/  BSYNC.RELIABLE B3 ;  /* 0x0000000000037941 */ /* 0x000fea0003800100 */
.L_x_252:
[----:B------:R0:W-:Y:S04]  /*b3f0*/  STL [R7+0xc], R12 ;  /* 0x00000c0c07007387 */ /* 0x0001e80000100800 */
[----:B------:R0:W-:Y:S02]  /*b400*/  STL [R7+0x8c], R10 ;  /* 0x00008c0a07007387 */ /* 0x0001e40000100800 */
.L_x_254:
[----:B------:R-:W-:Y:S05]  /*b410*/  BSYNC.RECONVERGENT B2 ;  /* 0x0000000000027941 */ /* 0x000fea0003800200 */
.L_x_251:
[----:B------:R-:W-:Y:S05]  /*b420*/  @P0 BRA `(.L_x_255) ;  /* 0xfffffff800bc0947 */ /* 0x000fea000383ffff */
[----:B------:R-:W-:Y:S05]  /*b430*/  BSYNC.RECONVERGENT B0 ;  /* 0x0000000000007941 */ /* 0x000fea0003800200 */
.L_x_238:
[----:B------:R-:W-:-:S13]  /*b440*/  ISETP.NE.AND P0, PT, R4, RZ, PT ;  /* 0x000000ff0400720c */ /* 0x000fda0003f05270 */
[----:B------:R-:W-:Y:S05]  /*b450*/  @!P0 BRA `(.L_x_237) ;  /* 0x0000000000788947 */ /* 0x000fea0003800000 */
[----:B------:R-:W1:Y:S01]  /*b460*/  LDC R31, c[0x0][0x39c] ;  /* 0x0000e700ff1f7b82 */ /* 0x000e620000000800 */
[----:B0-----:R-:W-:-:S07]  /*b470*/  IMAD.MOV.U32 R7, RZ, RZ, RZ ;  /* 0x000000ffff077224 */ /* 0x001fce00078e00ff */
.L_x_260:
        /* <DEDUP_REMOVED lines=8> */
[----:B-1----:R-:W-:-:S04]  /*b500*/  IMAD.IADD R8, R8, 0x1, R31 ;  /* 0x0000000108087824 */ /* 0x002fc800078e021f */
[C---:B------:R-:W-:Y:S02]  /*b510*/  IMAD R9, R8.reuse, 0x4, R0 ;  /* 0x0000000408097824 */ /* 0x040fe400078e0200 */
[----:B------:R-:W-:-:S04]  /*b520*/  IMAD R8, R8, 0x4, R29 ;  /* 0x0000000408087824 */ /* 0x000fc800078e021d */
        /* <DEDUP_REMOVED lines=11> */
.L_x_258:
[----:B------:R-:W-:Y:S05]  /*b5e0*/  BSYNC.RELIABLE B2 ;  /* 0x0000000000027941 */ /* 0x000fea0003800100 */
.L_x_257:
[----:B------:R0:W-:Y:S04]  /*b5f0*/  STL [R10], R9 ;  /* 0x000000090a007387 */ /* 0x0001e80000100800 */
[----:B------:R0:W-:Y:S02]  /*b600*/  STL [R10+0x80], R11 ;  /* 0x0000800b0a007387 */ /* 0x0001e40000100800 */
.L_x_259:
[----:B------:R-:W-:Y:S05]  /*b610*/  BSYNC.RECONVERGENT B0 ;  /* 0x0000000000007941 */ /* 0x000fea0003800200 */
.L_x_256:
[----:B------:R-:W-:Y:S01]  /*b620*/  VIADD R5, R5, 0x1 ;  /* 0x0000000105057836 */ /* 0x000fe20000000000 */
[----:B------:R-:W-:Y:S06]  /*b630*/  @P1 BRA `(.L_x_260) ;  /* 0xfffffffc00901947 */ /* 0x000fec000383ffff */
.L_x_237:
[----:B------:R-:W-:Y:S05]  /*b640*/  BSYNC.RECONVERGENT B1 ;  /* 0x0000000000017941 */ /* 0x000fea0003800200 */
.L_x_236:
[----:B------:R-:W-:Y:S01]  /*b650*/  UMOV UR4, 0xffffffff ;  /* 0xffffffff00047882 */ /* 0x000fe20000000000 */
[----:B------:R-:W-:Y:S02]  /*b660*/  ISETP.GE.AND P0, PT, R31, 0x2, PT ;  /* 0x000000021f00780c */ /* 0x000fe40003f06270 */
[----:B------:R-:W-:Y:S11]  /*b670*/  BRA.DIV UR4, `(.L_x_261) ;  /* 0x0000003204a07947 */ /* 0x000ff6000b800000 */
[----:B------:R-:W-:Y:S01]  /*b680*/  NOP ;  /* 0x0000000000007918 */ /* 0x000fe20000000000 */
.L_x_419:
[----:B------:R-:W-:Y:S04]  /*b690*/  BSSY B3, `(.L_x_262) ;  /* 0x00000d2000037945 */ /* 0x000fe80003800000 */
[----:B------:R-:W-:Y:S05]  /*b6a0*/  @!P0 BRA `(.L_x_263) ;  /* 0x0000000c00408947 */ /* 0x000fea0003800000 */
[----:B------:R-:W-:Y:S01]  /*b6b0*/  IMAD.U32 R0, RZ, RZ, UR7 ;  /* 0x00000007ff007e24 */ /* 0x000fe2000f8e00ff */
[----:B------:R-:W-:Y:S01]  /*b6c0*/  LOP3.LUT R31, R31, 0x7fffffe0, RZ, 0xc0, !PT ;  /* 0x7fffffe01f1f7812 */ /* 0x000fe200078ec0ff */
[C---:B0-----:R-:W-:Y:S02]  /*b6d0*/  VIADD R10, R1.reuse, 0x4 ;  /* 0x00000004010a7836 */ /* 0x041fe40000000000 */
[----:B-1----:R-:W-:Y:S01]  /*b6e0*/  VIADD R9, R1, 0x84 ;  /* 0x0000008401097836 */ /* 0x002fe20000000000 */
[----:B------:R-:W-:Y:S01]  /*b6f0*/  ISETP.NE.AND P1, PT, R31, 0x20, PT ;  /* 0x000000201f00780c */ /* 0x000fe20003f25270 */
[----:B------:R-:W-:Y:S01]  /*b700*/  IMAD.MOV.U32 R8, RZ, RZ, 0x2 ;  /* 0x00000002ff087424 */ /* 0x000fe200078e00ff */
[----:B------:R-:W-:-:S11]  /*b710*/  LOP3.LUT R0, R0, 0x3fffffe, RZ, 0xc0, !PT ;  /* 0x03fffffe00007812 */ /* 0x000fd600078ec0ff */
.L_x_284:
[----:B----4-:R-:W-:Y:S01]  /*b720*/  SHF.R.S32.HI R11, RZ, 0x1, R8 ;  /* 0x00000001ff0b7819 */ /* 0x010fe20000011408 */
[----:B------:R-:W-:Y:S03]  /*b730*/  BSSY B2, `(.L_x_264) ;  /* 0x00000c3000027945 */ /* 0x000fe60003800000 */
[----:B------:R-:W-:-:S13]  /*b740*/  ISETP.GE.AND P0, PT, R11, 0x1, PT ;  /* 0x000000010b00780c */ /* 0x000fda0003f06270 */
[----:B01----:R-:W-:Y:S05]  /*b750*/  @!P0 BRA `(.L_x_265) ;  /* 0x0000000c00008947 */ /* 0x003fea0003800000 */
.L_x_283:
[----:B0-----:R-:W0:Y:S02]  /*b760*/  LDCU UR4, c[0x0][0x39c] ;  /* 0x00007380ff0477ac */ /* 0x001e240008000800 */
[----:B0-----:R-:W-:-:S09]  /*b770*/  UISETP.GE.AND UP0, UPT, UR4, 0x20, UPT ;  /* 0x000000200400788c */ /* 0x001fd2000bf06270 */
[----:B-1----:R-:W-:Y:S05]  /*b780*/  BRA.U !UP0, `(.L_x_266) ;  /* 0x0000000908dc7547 */ /* 0x002fea000b800000 */
[----:B------:R-:W-:Y:S01]  /*b790*/  BSSY B1, `(.L_x_267) ;  /* 0x000007b000017945 */ /* 0x000fe20003800000 */
[----:B------:R-:W-:-:S03]  /*b7a0*/  IMAD.MOV.U32 R12, RZ, RZ, RZ ;  /* 0x000000ffff0c7224 */ /* 0x000fc600078e00ff */
[----:B------:R-:W-:Y:S05]  /*b7b0*/  @!P1 BRA `(.L_x_268) ;  /* 0x0000000400e09947 */ /* 0x000fea0003800000 */
[----:B------:R-:W-:Y:S01]  /*b7c0*/  BSSY B0, `(.L_x_269) ;  /* 0x0000076000007945 */ /* 0x000fe20003800000 */
[----:B------:R-:W-:Y:S01]  /*b7d0*/  IMAD.MOV R18, RZ, RZ, -R0 ;  /* 0x000000ffff127224 */ /* 0x000fe200078e0a00 */
[----:B------:R-:W-:Y:S01]  /*b7e0*/  SHF.L.U32 R16, R28, UR9, RZ ;  /* 0x000000091c107c19 */ /* 0x000fe200080006ff */
[----:B------:R-:W-:Y:S02]  /*b7f0*/  IMAD.MOV.U32 R14, RZ, RZ, R9 ;  /* 0x000000ffff0e7224 */ /* 0x000fe400078e0009 */
[----:B------:R-:W-:-:S07]  /*b800*/  IMAD.MOV.U32 R13, RZ, RZ, R10 ;  /* 0x000000ffff0d7224 */ /* 0x000fce00078e000a */
.L_x_278:
[----:B---3--:R-:W-:Y:S01]  /*b810*/  LOP3.LUT R5, R16, R11, RZ, 0x3c, !PT ;  /* 0x0000000b10057212 */ /* 0x008fe200078e3cff */
[----:B------:R-:W-:Y:S01]  /*b820*/  VIADD R18, R18, 0x2 ;  /* 0x0000000212127836 */ /* 0x000fe20000000000 */
[----:B------:R-:W-:Y:S01]  /*b830*/  BSSY B4, `(.L_x_270) ;  /* 0x0000035000047945 */ /* 0x000fe20003800000 */
[----:B------:R-:W-:Y:S01]  /*b840*/  VIADD R12, R16, 0x1 ;  /* 0x00000001100c7836 */ /* 0x000fe20000000000 */
[----:B------:R-:W-:Y:S02]  /*b850*/  SHF.R.S32.HI R6, RZ, UR9, R5 ;  /* 0x00000009ff067c19 */ /* 0x000fe40008011405 */
[----:B------:R-:W-:Y:S02]  /*b860*/  ISETP.NE.AND P2, PT, R18, RZ, PT ;  /* 0x000000ff1200720c */ /* 0x000fe40003f45270 */
[----:B------:R-:W-:Y:S02]  /*b870*/  ISETP.NE.AND P0, PT, R6, R28, PT ;  /* 0x0000001c0600720c */ /* 0x000fe40003f05270 */
[----:B------:R-:W-:-:S02]  /*b880*/  LOP3.LUT R19, R16, R8, RZ, 0xc0, !PT ;  /* 0x0000000810137212 */ /* 0x000fc400078ec0ff */
[----:B--2---:R-:W-:-:S09]  /*b890*/  LOP3.LUT R4, R5, UR5, RZ, 0x30, !PT ;  /* 0x0000000505047c12 */ /* 0x004fd2000f8e30ff */
[----:B------:R-:W-:Y:S05]  /*b8a0*/  @P0 BRA `(.L_x_271) ;  /* 0x0000000000640947 */ /* 0x000fea0003800000 */
[----:B------:R-:W-:-:S13]  /*b8b0*/  ISETP.GT.AND P0, PT, R5, R16, PT ;  /* 0x000000100500720c */ /* 0x000fda0003f04270 */
[----:B------:R-:W-:Y:S05]  /*b8c0*/  @!P0 BRA `(.L_x_272) ;  /* 0x0000000000ac8947 */ /* 0x000fea0003800000 */
[----:B------:R-:W-:Y:S01]  /*b8d0*/  LEA R4, R4, UR15, 0x2 ;  /* 0x0000000f04047c11 */ /* 0x000fe2000f8e10ff */
[----:B------:R-:W2:Y:S04]  /*b8e0*/  LDL R5, [R13+-0x4] ;  /* 0xfffffc000d057983 */ /* 0x000ea80000100800 */
[----:B------:R-:W2:Y:S04]  /*b8f0*/  LDL R20, [R4] ;  /* 0x0000000004147983 */ /* 0x000ea80000100800 */
[----:B------:R-:W3:Y:S04]  /*b900*/  LDL R6, [R14+-0x4] ;  /* 0xfffffc000e067983 */ /* 0x000ee80000100800 */
        /* <DEDUP_REMOVED lines=9> */
[----:B------:R0:W-:Y:S01]  /*b9a0*/  @!P5 STL [R13+-0x4], R15 ;  /* 0xfffffc0f0d00d387 */ /* 0x0001e20000100800 */
[----:B------:R-:W-:-:S03]  /*b9b0*/  SEL R7, R7, R6, P0 ;  /* 0x0000000607077207 */ /* 0x000fc60000000000 */
[----:B------:R0:W-:Y:S04]  /*b9c0*/  @!P5 STL [R14+-0x4], R17 ;  /* 0xfffffc110e00d387 */ /* 0x0001e80000100800 */
[----:B------:R0:W-:Y:S04]  /*b9d0*/  @!P5 STL [R4], R5 ;  /* 0x000000050400d387 */ /* 0x0001e80000100800 */
[----:B------:R0:W-:Y:S04]  /*b9e0*/  @!P5 STL [R4+0x80], R7 ;  /* 0x000080070400d387 */ /* 0x0001e80000100800 */
[----:B------:R0:W-:Y:S04]  /*b9f0*/  @P5 STL [R13+-0x4], R5 ;  /* 0xfffffc050d005387 */ /* 0x0001e80000100800 */
[----:B------:R0:W-:Y:S04]  /*ba00*/  @P5 STL [R14+-0x4], R7 ;  /* 0xfffffc070e005387 */ /* 0x0001e80000100800 */
[----:B------:R0:W-:Y:S04]  /*ba10*/  @P5 STL [R4], R15 ;  /* 0x0000000f04005387 */ /* 0x0001e80000100800 */
[----:B------:R0:W-:Y:S01]  /*ba20*/  @P5 STL [R4+0x80], R17 ;  /* 0x0000801104005387 */ /* 0x0001e20000100800 */
[----:B------:R-:W-:Y:S05]  /*ba30*/  BRA `(.L_x_272) ;  /* 0x0000000000507947 */ /* 0x000fea0003800000 */
.L_x_271:
[----:B------:R-:W-:-:S05]  /*ba40*/  LEA R20, R4, UR15, 0x2 ;  /* 0x0000000f04147c11 */ /* 0x000fca000f8e10ff */
[----:B------:R0:W5:Y:S01]  /*ba50*/  LDL R7, [R20] ;  /* 0x0000000014077983 */ /* 0x0001620000100800 */
[----:B------:R-:W-:-:S03]  /*ba60*/  UMOV UR4, 0xffffffff ;  /* 0xffffffff00047882 */ /* 0x000fc60000000000 */
[----:B------:R-:W-:Y:S05]  /*ba70*/  BRA.DIV UR4, `(.L_x_273) ;  /* 0x0000002e04bc7947 */ /* 0x000fea000b800000 */
[----:B------:R-:W2:Y:S04]  /*ba80*/  LDL R17, [R20+0x80] ;  /* 0x0000800014117983 */ /* 0x000ea80000100800 */
[----:B-----5:R1:W3:Y:S04]  /*ba90*/  SHFL.IDX PT, R15, R7, R6, 0x1f ;  /* 0x00001f06070f7589 */ /* 0x0202e800000e0000 */
[----:B--23--:R1:W2:Y:S02]  /*baa0*/  SHFL.IDX PT, R17, R17, R6, 0x1f ;  /* 0x00001f0611117589 */ /* 0x00c2a400000e0000 */
.L_x_423:
[----:B------:R-:W3:Y:S04]  /*bab0*/  LDL R4, [R13+-0x4] ;  /* 0xfffffc000d047983 */ /* 0x000ee80000100800 */
[----:B-1----:R-:W2:Y:S01]  /*bac0*/  LDL R6, [R14+-0x4] ;  /* 0xfffffc000e067983 */ /* 0x002ea20000100800 */
        /* <DEDUP_REMOVED lines=9> */
[----:B------:R1:W-:Y:S04]  /*bb60*/  STL [R13+-0x4], R4 ;  /* 0xfffffc040d007387 */ /* 0x0003e80000100800 */
[----:B------:R1:W-:Y:S02]  /*bb70*/  STL [R14+-0x4], R17 ;  /* 0xfffffc110e007387 */ /* 0x0003e40000100800 */
.L_x_272:
[----:B------:R-:W-:Y:S05]  /*bb80*/  BSYNC B4 ;  /* 0x0000000000047941 */ /* 0x000fea0003800000 */
.L_x_270:
[C---:B0-----:R-:W-:Y:S01]  /*bb90*/  LOP3.LUT R5, R12.reuse, R11, RZ, 0x3c, !PT ;  /* 0x0000000b0c057212 */ /* 0x041fe200078e3cff */
[----:B------:R-:W-:Y:S01]  /*bba0*/  BSSY B4, `(.L_x_274) ;  /* 0x0000033000047945 */ /* 0x000fe20003800000 */
[----:B------:R-:W-:Y:S02]  /*bbb0*/  LOP3.LUT R20, R12, R8, RZ, 0xc0, !PT ;  /* 0x000000080c147212 */ /* 0x000fe400078ec0ff */
[----:B------:R-:W-:Y:S02]  /*bbc0*/  SHF.R.S32.HI R6, RZ, UR9, R5 ;  /* 0x00000009ff067c19 */ /* 0x000fe40008011405 */
        /* <DEDUP_REMOVED lines=8> */
[----:B-1---5:R0:W1:Y:S04]  /*bc50*/  SHFL.IDX PT, R17, R7, R6, 0x1f ;  /* 0x00001f0607117589 */ /* 0x02206800000e0000 */
[----:B-12---:R0:W2:Y:S02]  /*bc60*/  SHFL.IDX PT, R19, R15, R6, 0x1f ;  /* 0x00001f060f137589 */ /* 0x0060a400000e0000 */
.L_x_427:
[----:B------:R-:W3:Y:S04]  /*bc70*/  LDL R4, [R13] ;  /* 0x000000000d047983 */ /* 0x000ee80000100800 */
[----:B0-----:R-:W2:Y:S01]  /*bc80*/  LDL R6, [R14] ;  /* 0x000000000e067983 */ /* 0x001ea20000100800 */
        /* <DEDUP_REMOVED lines=10> */
[----:B------:R0:W-:Y:S01]  /*bd30*/  STL [R14], R19 ;  /* 0x000000130e007387 */ /* 0x0001e20000100800 */
[----:B------:R-:W-:Y:S05]  /*bd40*/  BRA `(.L_x_277) ;  /* 0x0000000000607947 */ /* 0x000fea0003800000 */
.L_x_275:
[----:B------:R-:W-:-:S13]  /*bd50*/  ISETP.GT.AND P0, PT, R5, R12, PT ;  /* 0x0000000c0500720c */ /* 0x000fda0003f04270 */
[----:B------:R-:W-:Y:S05]  /*bd60*/  @!P0 BRA `(.L_x_277) ;  /* 0x0000000000588947 */ /* 0x000fea0003800000 */
[----:B-1----:R-:W-:Y:S01]  /*bd70*/  LEA R17, R15, UR15, 0x2 ;  /* 0x0000000f0f117c11 */ /* 0x002fe2000f8e10ff */
[----:B------:R-:W2:Y:S04]  /*bd80*/  LDL R5, [R13] ;  /* 0x000000000d057983 */ /* 0x000ea80000100800 */
[----:B------:R-:W2:Y:S04]  /*bd90*/  LDL R6, [R17] ;  /* 0x0000000011067983 */ /* 0x000ea80000100800 */
[----:B------:R-:W3:Y:S04]  /*bda0*/  LDL R4, [R14] ;  /* 0x000000000e047983 */ /* 0x000ee80000100800 */
        /* <DEDUP_REMOVED lines=11> */
[----:B------:R2:W-:Y:S04]  /*be60*/  @P5 STL [R14], R15 ;  /* 0x0000000f0e005387 */ /* 0x0005e80000100800 */
[----:B------:R2:W-:Y:S04]  /*be70*/  @P5 STL [R17], R6 ;  /* 0x0000000611005387 */ /* 0x0005e80000100800 */
[----:B------:R2:W-:Y:S04]  /*be80*/  @P5 STL [R17+0x80], R7 ;  /* 0x0000800711005387 */ /* 0x0005e80000100800 */
[----:B------:R2:W-:Y:S04]  /*be90*/  @!P5 STL [R13], R6 ;  /* 0x000000060d00d387 */ /* 0x0005e80000100800 */
[----:B------:R2:W-:Y:S04]  /*bea0*/  @!P5 STL [R14], R7 ;  /* 0x000000070e00d387 */ /* 0x0005e80000100800 */
[----:B------:R2:W-:Y:S04]  /*beb0*/  @!P5 STL [R17], R12 ;  /* 0x0000000c1100d387 */ /* 0x0005e80000100800 */
[----:B------:R2:W-:Y:S02]  /*bec0*/  @!P5 STL [R17+0x80], R15 ;  /* 0x0000800f1100d387 */ /* 0x0005e40000100800 */
.L_x_277:
[----:B------:R-:W-:Y:S05]  /*bed0*/  BSYNC B4 ;  /* 0x0000000000047941 */ /* 0x000fea0003800000 */
.L_x_274:
[----:B012---:R-:W-:Y:S02]  /*bee0*/  VIADD R13, R13, 0x8 ;  /* 0x000000080d0d7836 */ /* 0x007fe40000000000 */
[----:B------:R-:W-:Y:S02]  /*bef0*/  VIADD R14, R14, 0x8 ;  /* 0x000000080e0e7836 */ /* 0x000fe40000000000 */
[----:B------:R-:W-:Y:S01]  /*bf00*/  VIADD R16, R16, 0x2 ;  /* 0x0000000210107836 */ /* 0x000fe20000000000 */
[----:B------:R-:W-:Y:S06]  /*bf10*/  @P2 BRA `(.L_x_278) ;  /* 0xfffffff8003c2947 */ /* 0x000fec000383ffff */
[----:B------:R-:W-:Y:S05]  /*bf20*/  BSYNC B0 ;  /* 0x0000000000007941 */ /* 0x000fea0003800000 */
.L_x_269:
[----:B------:R-:W-:-:S07]  /*bf30*/  IMAD.MOV.U32 R12, RZ, RZ, R0 ;  /* 0x000000ffff0c7224 */ /* 0x000fce00078e0000 */
.L_x_268:
[----:B------:R-:W-:Y:S05]  /*bf40*/  BSYNC B1 ;  /* 0x0000000000017941 */ /* 0x000fea0003800000 */
.L_x_267:
[----:B------:R-:W-:Y:S01]  /*bf50*/  ULOP3.LUT UP0, URZ, UR7, 0x1, URZ, 0xc0, !UPT ;  /* 0x0000000107ff7892 */ /* 0x000fe2000f80c0ff */
[----:B------:R-:W-:Y:S08]  /*bf60*/  BSSY B0, `(.L_x_266) ;  /* 0x0000039000007945 */ /* 0x000ff00003800000 */
[----:B------:R-:W-:Y:S05]  /*bf70*/  BRA.U !UP0, `(.L_x_279) ;  /* 0x0000000108dc7547 */ /* 0x000fea000b800000 */
[----:B---3--:R-:W-:-:S05]  /*bf80*/  SHF.L.U32 R5, R28, UR9, RZ ;  /* 0x000000091c057c19 */ /* 0x008fca00080006ff */
[----:B------:R-:W-:-:S05]  /*bf90*/  IMAD.IADD R16, R5, 0x1, R12 ;  /* 0x0000000105107824 */ /* 0x000fca00078e020c */
[C---:B------:R-:W-:Y:S02]  /*bfa0*/  LOP3.LUT R5, R16.reuse, R11, RZ, 0x3c, !PT ;  /* 0x0000000b10057212 */ /* 0x040fe400078e3cff */
        /* <DEDUP_REMOVED lines=12> */
.L_x_431:
[----:B--2---:R-:W-:-:S05]  /*c070*/  LEA R4, R12, UR15, 0x2 ;  /* 0x0000000f0c047c11 */ /* 0x004fca000f8e10ff */
[----:B------:R-:W2:Y:S04]  /*c080*/  LDL R5, [R4] ;  /* 0x0000000004057983 */ /* 0x000ea80000100800 */
[----:B0-----:R-:W3:Y:S01]  /*c090*/  LDL R6, [R4+0x80] ;  /* 0x0000800004067983 */ /* 0x001ee20000100800 */
        /* <DEDUP_REMOVED lines=12> */
.L_x_280:
        /* <DEDUP_REMOVED lines=25> */
.L_x_279:
[----:B------:R-:W-:Y:S05]  /*c2f0*/  BSYNC B0 ;  /* 0x0000000000007941 */ /* 0x000fea0003800000 */
.L_x_266:
[----:B------:R-:W-:-:S03]  /*c300*/  UMOV UR4, 0xffffffff ;  /* 0xffffffff00047882 */ /* 0x000fc60000000000 */
[----:B------:R-:W-:Y:S05]  /*c310*/  BRA.DIV UR4, `(.L_x_282) ;  /* 0x0000002a04607947 */ /* 0x000fea000b800000 */
[----:B------:R-:W-:Y:S01]  /*c320*/  NOP ;  /* 0x0000000000007918 */ /* 0x000fe20000000000 */
.L_x_434:
[----:B------:R-:W-:Y:S02]  /*c330*/  ISETP.GT.U32.AND P0, PT, R11, 0x1, PT ;  /* 0x000000010b00780c */ /* 0x000fe40003f04070 */
[----:B------:R-:W-:-:S11]  /*c340*/  SHF.R.U32.HI R11, RZ, 0x1, R11 ;  /* 0x00000001ff0b7819 */ /* 0x000fd6000001160b */
[----:B------:R-:W-:Y:S05]  /*c350*/  @P0 BRA `(.L_x_283) ;  /* 0xfffffff400000947 */ /* 0x000fea000383ffff */
.L_x_265:
[----:B------:R-:W-:Y:S05]  /*c360*/  BSYNC B2 ;  /* 0x0000000000027941 */ /* 0x000fea0003800000 */
.L_x_264:
[----:B------:R-:W4:Y:S01]  /*c370*/  LDCU UR4, c[0x0][0x39c] ;  /* 0x00007380ff0477ac */ /* 0x000f220008000800 */
[----:B------:R-:W-:-:S05]  /*c380*/  IMAD.SHL.U32 R8, R8, 0x2, RZ ;  /* 0x0000000208087824 */ /* 0x000fca00078e00ff */
[----:B----4-:R-:W-:-:S13]  /*c390*/  ISETP.GT.AND P0, PT, R8, UR4, PT ;  /* 0x0000000408007c0c */ /* 0x010fda000bf04270 */
[----:B------:R-:W-:Y:S05]  /*c3a0*/  @!P0 BRA `(.L_x_284) ;  /* 0xfffffff000dc8947 */ /* 0x000fea000383ffff */
.L_x_263:
[----:B------:R-:W-:Y:S05]  /*c3b0*/  BSYNC B3 ;  /* 0x0000000000037941 */ /* 0x000fea0003800000 */
.L_x_262:
[----:B------:R-:W-:Y:S01]  /*c3c0*/  UMOV UR4, 0xffffffff ;  /* 0xffffffff00047882 */ /* 0x000fe20000000000 */
[----:B------:R-:W-:Y:S02]  /*c3d0*/  ISETP.NE.AND P0, PT, R28, RZ, PT ;  /* 0x000000ff1c00720c */ /* 0x000fe40003f05270 */
[----:B------:R-:W-:Y:S11]  /*c3e0*/  BRA.DIV UR4, `(.L_x_285) ;  /* 0x0000002a04487947 */ /* 0x000ff6000b800000 */
[----:B------:R-:W-:Y:S01]  /*c3f0*/  NOP ;  /* 0x0000000000007918 */ /* 0x000fe20000000000 */
.L_x_437:
[----:B------:R0:W-:Y:S01]  /*c400*/  @!P0 STS [R2+0x2000], RZ ;  /* 0x002000ff02008388 */ /* 0x0001e20000000800 */
[----:B------:R-:W-:-:S09]  /*c410*/  ULEA UR4, UR7, UR15, 0x2 ;  /* 0x0000000f07047291 */ /* 0x000fd2000f8e10ff */
[----:B01-34-:R-:W5:Y:S01]  /*c420*/  LDL R7, [UR4+-0x4] ;  /* 0xfffffc04ff077983 */ /* 0x01bf620008100800 */
[----:B------:R-:W-:-:S03]  /*c430*/  UMOV UR4, 0xffffffff ;  /* 0xffffffff00047882 */ /* 0x000fc60000000000 */
[----:B------:R-:W-:Y:S05]  /*c440*/  BRA.DIV UR4, `(.L_x_286) ;  /* 0x0000002a044c7947 */ /* 0x000fea000b800000 */
.L_x_440:
[----:B------:R-:W-:-:S03]  /*c450*/  UMOV UR4, 0xffffffff ;  /* 0xffffffff00047882 */ /* 0x000fc60000000000 */
[----:B------:R-:W-:Y:S05]  /*c460*/  BRA.DIV UR4, `(.L_x_287) ;  /* 0x0000002a04687947 */ /* 0x000fea000b800000 */
[----:B------:R-:W-:Y:S01]  /*c470*/  NOP ;  /* 0x0000000000007918 */ /* 0x000fe20000000000 */
.L_x_203:
[----:B------:R-:W3:Y:S02]  /*c480*/  LDC R0, c[0x0][0x39c] ;  /* 0x0000e700ff007b82 */ /* 0x000ee40000000800 */
[----:B---3--:R-:W-:-:S13]  /*c490*/  ISETP.GE.AND P0, PT, R0, 0x20, PT ;  /* 0x000000200000780c */ /* 0x008fda0003f06270 */
[----:B------:R-:W-:Y:S05]  /*c4a0*/  @!P0 EXIT ;  /* 0x000000000000894d */ /* 0x000fea0003800000 */
[----:B------:R-:W3:Y:S01]  /*c4b0*/  LDC.64 R20, c[0x0][0x3a0] ;  /* 0x0000e800ff147b82 */ /* 0x000ee20000000a00 */
[----:B------:R-:W-:Y:S02]  /*c4c0*/  UIADD3 UR4, UPT, UPT, UR7, -0x1, URZ ;  /* 0xffffffff07047890 */ /* 0x000fe4000fffe0ff */
[----:B------:R-:W-:Y:S02]  /*c4d0*/  IMAD.U32 R16, RZ, RZ, UR7 ;  /* 0x00000007ff107e24 */ /* 0x000fe4000f8e00ff */
[----:B------:R-:W-:Y:S01]  /*c4e0*/  IMAD R28, R28, UR7, RZ ;  /* 0x000000071c1c7c24 */ /* 0x000fe2000f8e02ff */
[----:B------:R-:W-:Y:S01]  /*c4f0*/  UISETP.GE.U32.AND UP0, UPT, UR4, 0xf, UPT ;  /* 0x0000000f0400788c */ /* 0x000fe2000bf06070 */
[----:B0-----:R-:W-:Y:S01]  /*c500*/  IMAD.MOV.U32 R2, RZ, RZ, RZ ;  /* 0x000000ffff027224 */ /* 0x001fe200078e00ff */
[----:B------:R-:W-:Y:S01]  /*c510*/  LOP3.LUT R16, R16, 0xf, RZ, 0xc0, !PT ;  /* 0x0000000f10107812 */ /* 0x000fe200078ec0ff */
[----:B------:R-:W-:-:S03]  /*c520*/  IMAD R22, R3, R0, R28 ;  /* 0x0000000003167224 */ /* 0x000fc600078e021c */
[----:B------:R-:W-:-:S03]  /*c530*/  ISETP.NE.AND P1, PT, R16, RZ, PT ;  /* 0x000000ff1000720c */ /* 0x000fc60003f25270 */
[----:B------:R-:W-:Y:S10]  /*c540*/  BRA.U !UP0, `(.L_x_288) ;  /* 0x0000000108f87547 */ /* 0x000ff4000b800000 */
[----:B------:R-:W-:Y:S01]  /*c550*/  ULOP3.LUT UR10, UR7, 0x3fffff0, URZ, 0xc0, !UPT ;  /* 0x03fffff0070a7892 */ /* 0x000fe2000f8ec0ff */
[----:B------:R-:W-:Y:S01]  /*c560*/  IMAD.MOV.U32 R26, RZ, RZ, 0x40 ;  /* 0x00000040ff1a7424 */ /* 0x000fe200078e00ff */
[----:B------:R-:W-:Y:S01]  /*c570*/  BSSY.RECONVERGENT B0, `(.L_x_288) ;  /* 0x000003b000007945 */ /* 0x000fe20003800200 */
[----:B------:R-:W-:Y:S01]  /*c580*/  IMAD.MOV.U32 R27, RZ, RZ, 0x0 ;  /* 0x00000000ff1b7424 */ /* 0x000fe200078e00ff */
[----:B------:R-:W-:Y:S01]  /*c590*/  UIADD3 UR4, UPT, UPT, -UR10, URZ, URZ ;  /* 0x000000ff0a047290 */ /* 0x000fe2000fffe1ff */
[----:B------:R-:W-:Y:S02]  /*c5a0*/  VIADD R18, R1, 0xa0 ;  /* 0x000000a001127836 */ /* 0x000fe40000000000 */
[----:B---3--:R-:W-:-:S04]  /*c5b0*/  IMAD.WIDE.U32 R26, R20, 0x1, R26 ;  /* 0x00000001141a7825 */ /* 0x008fc800078e001a */
[----:B------:R-:W-:Y:S02]  /*c5c0*/  VIADD R19, R1, 0x20 ;  /* 0x0000002001137836 */ /* 0x000fe40000000000 */
[----:B------:R-:W-:Y:S02]  /*c5d0*/  IMAD.MOV.U32 R23, RZ, RZ, R22 ;  /* 0x000000ffff177224 */ /* 0x000fe400078e0016 */
[----:B------:R-:W-:Y:S02]  /*c5e0*/  IMAD.U32 R2, RZ, RZ, UR10 ;  /* 0x0000000aff027e24 */ /* 0x000fe4000f8e00ff */
[----:B------:R-:W-:Y:S02]  /*c5f0*/  IMAD.IADD R17, R27, 0x1, R21 ;  /* 0x000000011b117824 */ /* 0x000fe400078e0215 */
[----:B------:R-:W-:-:S07]  /*c600*/  IMAD.U32 R24, RZ, RZ, UR4 ;  /* 0x00000004ff187e24 */ /* 0x000fce000f8e00ff */
.L_x_289:
[----:B----4-:R-:W3:Y:S04]  /*c610*/  LDL.128 R8, [R18+-0x20] ;  /* 0xffffe00012087983 */ /* 0x010ee80000100c00 */
[----:B-12--5:R-:W2:Y:S01]  /*c620*/  LDL.128 R4, [R19+-0x20] ;  /* 0xffffe00013047983 */ /* 0x026ea20000100c00 */
[----:B------:R-:W-:Y:S02]  /*c630*/  IMAD.MOV.U32 R12, RZ, RZ, R26 ;  /* 0x000000ffff0c7224 */ /* 0x000fe400078e001a */
[----:B------:R-:W-:Y:S02]  /*c640*/  IMAD.MOV.U32 R13, RZ, RZ, R17 ;  /* 0x000000ffff0d7224 */ /* 0x000fe400078e0011 */
[----:B------:R-:W-:-:S04]  /*c650*/  IMAD.WIDE R30, R23, 0x8, R12 ;  /* 0x00000008171e7825 */ /* 0x000fc800078e020c */
[----:B------:R-:W4:Y:S04]  /*c660*/  LDL.128 R12, [R19+-0x10] ;  /* 0xfffff000130c7983 */ /* 0x000f280000100c00 */
[----:B---3--:R-:W-:Y:S04]  /*c670*/  STG.E desc[UR12][R30.64+-0x40], R8 ;  /* 0xffffc0081e007986 */ /* 0x008fe8000c10190c */
[----:B------:R-:W-:Y:S04]  /*c680*/  STG.E desc[UR12][R30.64+-0x38], R9 ;  /* 0xffffc8091e007986 */ /* 0x000fe8000c10190c */
[----:B------:R-:W-:Y:S04]  /*c690*/  STG.E desc[UR12][R30.64+-0x30], R10 ;  /* 0xffffd00a1e007986 */ /* 0x000fe8000c10190c */
[----:B------:R0:W-:Y:S04]  /*c6a0*/  STG.E desc[UR12][R30.64+-0x28], R11 ;  /* 0xffffd80b1e007986 */ /* 0x0001e8000c10190c */
[----:B--2---:R-:W-:Y:S04]  /*c6b0*/  STG.E desc[UR12][R30.64+-0x3c], R4 ;  /* 0xffffc4041e007986 */ /* 0x004fe8000c10190c */
[----:B------:R-:W-:Y:S04]  /*c6c0*/  STG.E desc[UR12][R30.64+-0x34], R5 ;  /* 0xffffcc051e007986 */ /* 0x000fe8000c10190c */
[----:B------:R-:W-:Y:S04]  /*c6d0*/  STG.E desc[UR12][R30.64+-0x2c], R6 ;  /* 0xffffd4061e007986 */ /* 0x000fe8000c10190c */
[----:B------:R1:W-:Y:S04]  /*c6e0*/  STG.E desc[UR12][R30.64+-0x24], R7 ;  /* 0xffffdc071e007986 */ /* 0x0003e8000c10190c */
[----:B0-----:R-:W2:Y:S04]  /*c6f0*/  LDL.128 R8, [R18+-0x10] ;  /* 0xfffff00012087983 */ /* 0x001ea80000100c00 */
[----:B-1----:R-:W3:Y:S04]  /*c700*/  LDL.128 R4, [R18] ;  /* 0x0000000012047983 */ /* 0x002ee80000100c00 */
[----:B----4-:R-:W-:Y:S04]  /*c710*/  STG.E desc[UR12][R30.64+-0x1c], R12 ;  /* 0xffffe40c1e007986 */ /* 0x010fe8000c10190c */
[----:B------:R-:W-:Y:S04]  /*c720*/  STG.E desc[UR12][R30.64+-0x14], R13 ;  /* 0xffffec0d1e007986 */ /* 0x000fe8000c10190c */
[----:B------:R-:W-:Y:S04]  /*c730*/  STG.E desc[UR12][R30.64+-0xc], R14 ;  /* 0xfffff40e1e007986 */ /* 0x000fe8000c10190c */
[----:B------:R0:W-:Y:S04]  /*c740*/  STG.E desc[UR12][R30.64+-0x4], R15 ;  /* 0xfffffc0f1e007986 */ /* 0x0001e8000c10190c */
[----:B0-----:R-:W4:Y:S04]  /*c750*/  LDL.128 R12, [R19+0x10] ;  /* 0x00001000130c7983 */ /* 0x001f280000100c00 */
[----:B--2---:R-:W-:Y:S04]  /*c760*/  STG.E desc[UR12][R30.64+-0x20], R8 ;  /* 0xffffe0081e007986 */ /* 0x004fe8000c10190c */
[----:B------:R-:W-:Y:S04]  /*c770*/  STG.E desc[UR12][R30.64+-0x18], R9 ;  /* 0xffffe8091e007986 */ /* 0x000fe8000c10190c */
[----:B------:R-:W-:Y:S04]  /*c780*/  STG.E desc[UR12][R30.64+-0x10], R10 ;  /* 0xfffff00a1e007986 */ /* 0x000fe8000c10190c */
[----:B------:R0:W-:Y:S04]  /*c790*/  STG.E desc[UR12][R30.64+-0x8], R11 ;  /* 0xfffff80b1e007986 */ /* 0x0001e8000c10190c */
[----:B---3--:R-:W-:Y:S04]  /*c7a0*/  STG.E desc[UR12][R30.64], R4 ;  /* 0x000000041e007986 */ /* 0x008fe8000c10190c */
[----:B------:R-:W-:Y:S04]  /*c7b0*/  STG.E desc[UR12][R30.64+0x8], R5 ;  /* 0x000008051e007986 */ /* 0x000fe8000c10190c */
[----:B------:R-:W-:Y:S04]  /*c7c0*/  STG.E desc[UR12][R30.64+0x10], R6 ;  /* 0x000010061e007986 */ /* 0x000fe8000c10190c */
[----:B------:R1:W-:Y:S04]  /*c7d0*/  STG.E desc[UR12][R30.64+0x18], R7 ;  /* 0x000018071e007986 */ /* 0x0003e8000c10190c */
[----:B0-----:R-:W2:Y:S04]  /*c7e0*/  LDL.128 R8, [R19] ;  /* 0x0000000013087983 */ /* 0x001ea80000100c00 */
[----:B-1----:R0:W3:Y:S01]  /*c7f0*/  LDL.128 R4, [R18+0x10] ;  /* 0x0000100012047983 */ /* 0x0020e20000100c00 */
[----:B------:R-:W-:-:S03]  /*c800*/  VIADD R24, R24, 0x10 ;  /* 0x0000001018187836 */ /* 0x000fc60000000000 */
[----:B----4-:R4:W-:Y:S04]  /*c810*/  STG.E desc[UR12][R30.64+0x24], R12 ;  /* 0x0000240c1e007986 */ /* 0x0109e8000c10190c */
[----:B------:R4:W-:Y:S04]  /*c820*/  STG.E desc[UR12][R30.64+0x2c], R13 ;  /* 0x00002c0d1e007986 */ /* 0x0009e8000c10190c */
[----:B------:R4:W-:Y:S04]  /*c830*/  STG.E desc[UR12][R30.64+0x34], R14 ;  /* 0x0000340e1e007986 */ /* 0x0009e8000c10190c */
[----:B------:R4:W-:Y:S01]  /*c840*/  STG.E desc[UR12][R30.64+0x3c], R15 ;  /* 0x00003c0f1e007986 */ /* 0x0009e2000c10190c */
[----:B------:R-:W-:Y:S01]  /*c850*/  ISETP.NE.AND P0, PT, R24, RZ, PT ;  /* 0x000000ff1800720c */ /* 0x000fe20003f05270 */
[----:B0-----:R-:W-:-:S02]  /*c860*/  VIADD R18, R18, 0x40 ;  /* 0x0000004012127836 */ /* 0x001fc40000000000 */
[----:B------:R-:W-:Y:S02]  /*c870*/  VIADD R19, R19, 0x40 ;  /* 0x0000004013137836 */ /* 0x000fe40000000000 */
[----:B------:R-:W-:Y:S01]  /*c880*/  VIADD R23, R23, 0x10 ;  /* 0x0000001017177836 */ /* 0x000fe20000000000 */
[----:B--2---:R4:W-:Y:S04]  /*c890*/  STG.E desc[UR12][R30.64+0x4], R8 ;  /* 0x000004081e007986 */ /* 0x0049e8000c10190c */
[----:B------:R4:W-:Y:S04]  /*c8a0*/  STG.E desc[UR12][R30.64+0xc], R9 ;  /* 0x00000c091e007986 */ /* 0x0009e8000c10190c */
[----:B------:R4:W-:Y:S04]  /*c8b0*/  STG.E desc[UR12][R30.64+0x14], R10 ;  /* 0x0000140a1e007986 */ /* 0x0009e8000c10190c */
[----:B------:R4:W-:Y:S04]  /*c8c0*/  STG.E desc[UR12][R30.64+0x1c], R11 ;  /* 0x00001c0b1e007986 */ /* 0x0009e8000c10190c */
[----:B---3--:R4:W-:Y:S04]  /*c8d0*/  STG.E desc[UR12][R30.64+0x20], R4 ;  /* 0x000020041e007986 */ /* 0x0089e8000c10190c */
[----:B------:R4:W-:Y:S04]  /*c8e0*/  STG.E desc[UR12][R30.64+0x28], R5 ;  /* 0x000028051e007986 */ /* 0x0009e8000c10190c */
[----:B------:R4:W-:Y:S04]  /*c8f0*/  STG.E desc[UR12][R30.64+0x30], R6 ;  /* 0x000030061e007986 */ /* 0x0009e8000c10190c */
[----:B------:R4:W-:Y:S01]  /*c900*/  STG.E desc[UR12][R30.64+0x38], R7 ;  /* 0x000038071e007986 */ /* 0x0009e2000c10190c */
[----:B------:R-:W-:Y:S05]  /*c910*/  @P0 BRA `(.L_x_289) ;  /* 0xfffffffc003c0947 */ /* 0x000fea000383ffff */
[----:B------:R-:W-:Y:S05]  /*c920*/  BSYNC.RECONVERGENT B0 ;  /* 0x0000000000007941 */ /* 0x000fea0003800200 */
.L_x_288:
[----:B------:R-:W-:Y:S05]  /*c930*/  @!P1 EXIT ;  /* 0x000000000000994d */ /* 0x000fea0003800000 */
[----:B------:R-:W-:Y:S01]  /*c940*/  ISETP.GE.U32.AND P0, PT, R16, 0x8, PT ;  /* 0x000000081000780c */ /* 0x000fe20003f06070 */
[----:B------:R-:W-:-:S12]  /*c950*/  ULOP3.LUT UR4, UR7, 0x7, URZ, 0xc0, !UPT ;  /* 0x0000000707047892 */ /* 0x000fd8000f8ec0ff */
[----:B------:R-:W-:Y:S05]  /*c960*/  @!P0 BRA `(.L_x_290) ;  /* 0x0000000000648947 */ /* 0x000fea0003800000 */
[----:B------:R-:W-:Y:S01]  /*c970*/  LEA R26, R2, UR15, 0x2 ;  /* 0x0000000f021a7c11 */ /* 0x000fe2000f8e10ff */
[----:B------:R-:W0:Y:S04]  /*c980*/  LDC.64 R24, c[0x0][0x3a0] ;  /* 0x0000e800ff187b82 */ /* 0x000e280000000a00 */
[----:B-12-45:R-:W2:Y:S04]  /*c990*/  LDL.128 R4, [R26+0x80] ;  /* 0x000080001a047983 */ /* 0x036ea80000100c00 */
[----:B------:R-:W4:Y:S04]  /*c9a0*/  LDL.128 R8, [R26] ;  /* 0x000000001a087983 */ /* 0x000f280000100c00 */
[----:B------:R-:W3:Y:S04]  /*c9b0*/  LDL.128 R12, [R26+0x90] ;  /* 0x000090001a0c7983 */ /* 0x000ee80000100c00 */
[----:B------:R-:W3:Y:S01]  /*c9c0*/  LDL.128 R16, [R26+0x10] ;  /* 0x000010001a107983 */ /* 0x000ee20000100c00 */
[----:B------:R-:W-:-:S02]  /*c9d0*/  IMAD.IADD R23, R22, 0x1, R2 ;  /* 0x0000000116177824 */ /* 0x000fc400078e0202 */
[----:B------:R-:W-:Y:S02]  /*c9e0*/  VIADD R2, R2, 0x8 ;  /* 0x0000000802027836 */ /* 0x000fe40000000000 */
[----:B0-----:R-:W-:-:S05]  /*c9f0*/  IMAD.WIDE R24, R23, 0x8, R24 ;  /* 0x0000000817187825 */ /* 0x001fca00078e0218 */
[----:B--2---:R0:W-:Y:S04]  /*ca00*/  STG.E desc[UR12][R24.64], R4 ;  /* 0x0000000418007986 */ /* 0x0041e8000c10190c */
[----:B------:R0:W-:Y:S04]  /*ca10*/  STG.E desc[UR12][R24.64+0x8], R5 ;  /* 0x0000080518007986 */ /* 0x0001e8000c10190c */
[----:B------:R0:W-:Y:S04]  /*ca20*/  STG.E desc[UR12][R24.64+0x10], R6 ;  /* 0x0000100618007986 */ /* 0x0001e8000c10190c */
[----:B------:R0:W-:Y:S04]  /*ca30*/  STG.E desc[UR12][R24.64+0x18], R7 ;  /* 0x0000180718007986 */ /* 0x0001e8000c10190c */
[----:B----4-:R0:W-:Y:S04]  /*ca40*/  STG.E desc[UR12][R24.64+0x4], R8 ;  /* 0x0000040818007986 */ /* 0x0101e8000c10190c */
[----:B------:R0:W-:Y:S04]  /*ca50*/  STG.E desc[UR12][R24.64+0xc], R9 ;  /* 0x00000c0918007986 */ /* 0x0001e8000c10190c */
[----:B------:R0:W-:Y:S04]  /*ca60*/  STG.E desc[UR12][R24.64+0x14], R10 ;  /* 0x0000140a18007986 */ /* 0x0001e8000c10190c */
[----:B------:R0:W-:Y:S04]  /*ca70*/  STG.E desc[UR12][R24.64+0x1c], R11 ;  /* 0x00001c0b18007986 */ /* 0x0001e8000c10190c */
[----:B---3--:R0:W-:Y:S04]  /*ca80*/  STG.E desc[UR12][R24.64+0x20], R12 ;  /* 0x0000200c18007986 */ /* 0x0081e8000c10190c */
[----:B------:R0:W-:Y:S04]  /*ca90*/  STG.E desc[UR12][R24.64+0x28], R13 ;  /* 0x0000280d18007986 */ /* 0x0001e8000c10190c */
[----:B------:R0:W-:Y:S04]  /*caa0*/  STG.E desc[UR12][R24.64+0x30], R14 ;  /* 0x0000300e18007986 */ /* 0x0001e8000c10190c */
[----:B------:R0:W-:Y:S04]  /*cab0*/  STG.E desc[UR12][R24.64+0x38], R15 ;  /* 0x0000380f18007986 */ /* 0x0001e8000c10190c */
[----:B------:R0:W-:Y:S04]  /*cac0*/  STG.E desc[UR12][R24.64+0x24], R16 ;  /* 0x0000241018007986 */ /* 0x0001e8000c10190c */
[----:B------:R0:W-:Y:S04]  /*cad0*/  STG.E desc[UR12][R24.64+0x2c], R17 ;  /* 0x00002c1118007986 */ /* 0x0001e8000c10190c */
[----:B------:R0:W-:Y:S04]  /*cae0*/  STG.E desc[UR12][R24.64+0x34], R18 ;  /* 0x0000341218007986 */ /* 0x0001e8000c10190c */
[----:B------:R0:W-:Y:S02]  /*caf0*/  STG.E desc[UR12][R24.64+0x3c], R19 ;  /* 0x00003c1318007986 */ /* 0x0001e4000c10190c */
.L_x_290:
[----:B------:R-:W-:-:S13]  /*cb00*/  ISETP.NE.AND P0, PT, RZ, UR4, PT ;  /* 0x00000004ff007c0c */ /* 0x000fda000bf05270 */
[----:B------:R-:W-:Y:S05]  /*cb10*/  @!P0 EXIT ;  /* 0x000000000000894d */ /* 0x000fea0003800000 */
[----:B------:R-:W-:Y:S02]  /*cb20*/  UISETP.GE.U32.AND UP0, UPT, UR4, 0x4, UPT ;  /* 0x000000040400788c */ /* 0x000fe4000bf06070 */
[----:B------:R-:W-:-:S07]  /*cb30*/  ULOP3.LUT UR4, UR7, 0x3, URZ, 0xc0, !UPT ;  /* 0x0000000307047892 */ /* 0x000fce000f8ec0ff */
[----:B------:R-:W-:Y:S05]  /*cb40*/  BRA.U !UP0, `(.L_x_291) ;  /* 0x00000001083c7547 */ /* 0x000fea000b800000 */
[----:B01--4-:R-:W-:Y:S01]  /*cb50*/  LEA R14, R2, UR15, 0x2 ;  /* 0x0000000f020e7c11 */ /* 0x013fe2000f8e10ff */
[----:B------:R-:W0:Y:S04]  /*cb60*/  LDC.64 R12, c[0x0][0x3a0] ;  /* 0x0000e800ff0c7b82 */ /* 0x000e280000000a00 */
[----:B--2--5:R-:W2:Y:S04]  /*cb70*/  LDL.128 R4, [R14+0x80] ;  /* 0x000080000e047983 */ /* 0x024ea80000100c00 */
[----:B------:R-:W4:Y:S01]  /*cb80*/  LDL.128 R8, [R14] ;  /* 0x000000000e087983 */ /* 0x000f220000100c00 */
        /* <DEDUP_REMOVED lines=10> */
[----:B------:R0:W-:Y:S02]  /*cc30*/  STG.E desc[UR12][R12.64+0x1c], R11 ;  /* 0x00001c0b0c007986 */ /* 0x0001e4000c10190c */
.L_x_291:
[----:B------:R-:W-:-:S13]  /*cc40*/  ISETP.NE.AND P0, PT, RZ, UR4, PT ;  /* 0x00000004ff007c0c */ /* 0x000fda000bf05270 */
[----:B------:R-:W-:Y:S05]  /*cc50*/  @!P0 EXIT ;  /* 0x000000000000894d */ /* 0x000fea0003800000 */
[----:B------:R-:W-:Y:S01]  /*cc60*/  UIADD3 UR4, UPT, UPT, -UR4, URZ, URZ ;  /* 0x000000ff04047290 */ /* 0x000fe2000fffe1ff */
[----:B01--4-:R-:W-:Y:S01]  /*cc70*/  IMAD.MOV.U32 R5, RZ, RZ, 0x4 ;  /* 0x00000004ff057424 */ /* 0x013fe200078e00ff */
[----:B---3--:R-:W-:Y:S01]  /*cc80*/  IADD3 R20, P0, PT, R20, 0x4, RZ ;  /* 0x0000000414147810 */ /* 0x008fe20007f1e0ff */
[----:B-----5:R-:W-:Y:S02]  /*cc90*/  IMAD.MOV.U32 R7, RZ, RZ, 0x4 ;  /* 0x00000004ff077424 */ /* 0x020fe400078e00ff */
[----:B------:R-:W-:Y:S02]  /*cca0*/  IMAD R3, R3, R0, R2 ;  /* 0x0000000003037224 */ /* 0x000fe400078e0202 */
[C---:B------:R-:W-:Y:S02]  /*ccb0*/  IMAD R6, R2.reuse, R5, UR15 ;  /* 0x0000000f02067e24 */ /* 0x040fe4000f8e0205 */
[----:B--2---:R-:W-:Y:S02]  /*ccc0*/  IMAD R4, R2, R7, UR6 ;  /* 0x0000000602047e24 */ /* 0x004fe4000f8e0207 */
[----:B------:R-:W-:-:S02]  /*ccd0*/  IMAD.IADD R5, R28, 0x1, R3 ;  /* 0x000000011c057824 */ /* 0x000fc400078e0203 */
[----:B------:R-:W-:Y:S02]  /*cce0*/  IMAD.X R21, RZ, RZ, R21, P0 ;  /* 0x000000ffff157224 */ /* 0x000fe400000e0615 */
[----:B------:R-:W-:-:S07]  /*ccf0*/  IMAD.U32 R0, RZ, RZ, UR4 ;  /* 0x00000004ff007e24 */ /* 0x000fce000f8e00ff */
.L_x_292:
[----:B0-----:R0:W2:Y:S04]  /*cd00*/  LDL R7, [R4] ;  /* 0x0000000004077983 */ /* 0x0010a80000100800 */
[----:B------:R1:W3:Y:S01]  /*cd10*/  LDL R9, [R6] ;  /* 0x0000000006097983 */ /* 0x0002e20000100800 */
[----:B------:R-:W-:-:S04]  /*cd20*/  IMAD.WIDE R2, R5, 0x8, R20 ;  /* 0x0000000805027825 */ /* 0x000fc800078e0214 */
[----:B------:R-:W-:Y:S02]  /*cd30*/  VIADD R0, R0, 0x1 ;  /* 0x0000000100007836 */ /* 0x000fe40000000000 */
[----:B0-----:R-:W-:Y:S02]  /*cd40*/  VIADD R4, R4, 0x4 ;  /* 0x0000000404047836 */ /* 0x001fe40000000000 */
[----:B-1----:R-:W-:Y:S01]  /*cd50*/  VIADD R6, R6, 0x4 ;  /* 0x0000000406067836 */ /* 0x002fe20000000000 */
[----:B------:R-:W-:Y:S01]  /*cd60*/  ISETP.NE.AND P0, PT, R0, RZ, PT ;  /* 0x000000ff0000720c */ /* 0x000fe20003f05270 */
[----:B------:R-:W-:Y:S01]  /*cd70*/  VIADD R5, R5, 0x1 ;  /* 0x0000000105057836 */ /* 0x000fe20000000000 */
[----:B--2---:R0:W-:Y:S04]  /*cd80*/  STG.E desc[UR12][R2.64+-0x4], R7 ;  /* 0xfffffc0702007986 */ /* 0x0041e8000c10190c */
[----:B---3--:R0:W-:Y:S07]  /*cd90*/  STG.E desc[UR12][R2.64], R9 ;  /* 0x0000000902007986 */ /* 0x0081ee000c10190c */
[----:B------:R-:W-:Y:S05]  /*cda0*/  @P0 BRA `(.L_x_292) ;  /* 0xfffffffc00d40947 */ /* 0x000fea000383ffff */
[----:B------:R-:W-:Y:S05]  /*cdb0*/  EXIT ;  /* 0x000000000000794d */ /* 0x000fea0003800000 */
.L_x_11:
[----:B------:R-:W-:Y:S01]  /*cdc0*/  BSSY B0, `(.L_x_293) ;  /* 0x0000006000007945 */ /* 0x000fe20003800000 */
[----:B------:R-:W-:Y:S01]  /*cdd0*/  PLOP3.LUT P2, PT, P0, PT, PT, 0x8, 0x80 ;  /* 0x000000000080781c */ /* 0x000fe2000074e170 */
[----:B------:R-:W-:-:S12]  /*cde0*/  IMAD.MOV.U32 R4, RZ, RZ, -0x1 ;  /* 0xffffffffff047424 */ /* 0x000fd800078e00ff */
[----:B---3--:R-:W-:Y:S05]  /*cdf0*/  WARPSYNC.COLLECTIVE R4, `(.L_x_294) ;  /* 0x0000000004087348 */ /* 0x008fea0003c00000 */
[----:B------:R-:W-:Y:S01]  /*ce00*/  VOTE.ANY R8, PT, P2 ;  /* 0x0000000000087806 */ /* 0x000fe200010e0100 */
[----:B---3--:R-:W-:Y:S06]  /*ce10*/  ENDCOLLECTIVE ;  /* 0x000000000000791b */ /* 0x008fec0003800000 */
.L_x_294:
[----:B------:R-:W-:Y:S05]  /*ce20*/  BSYNC B0 ;  /* 0x0000000000007941 */ /* 0x000fea0003800000 */
.L_x_293:
[----:B------:R-:W-:Y:S01]  /*ce30*/  IMAD.MOV.U32 R4, RZ, RZ, R8 ;  /* 0x000000ffff047224 */ /* 0x000fe200078e0008 */
[----:B------:R-:W-:Y:S06]  /*ce40*/  BRA `(.L_x_295) ;  /* 0xffffff3c00147947 */ /* 0x000fec000383ffff */
.L_x_13:
[----:B------:R-:W-:Y:S01]  /*ce50*/  BSSY B0, `(.L_x_296) ;  /* 0x0000007000007945 */ /* 0x000fe20003800000 */
[----:B------:R-:W-:Y:S02]  /*ce60*/  IMAD.MOV.U32 R6, RZ, RZ, RZ ;  /* 0x000000ffff067224 */ /* 0x000fe400078e00ff */
[----:B------:R-:W-:Y:S02]  /*ce70*/  IMAD.MOV.U32 R5, RZ, RZ, 0x1f ;  /* 0x0000001fff057424 */ /* 0x000fe400078e00ff */
[----:B------:R-:W-:-:S07]  /*ce80*/  IMAD.MOV.U32 R4, RZ, RZ, -0x1 ;  /* 0xffffffffff047424 */ /* 0x000fce00078e00ff */
[----:B------:R-:W-:Y:S05]  /*ce90*/  WARPSYNC.COLLECTIVE R4, `(.L_x_297) ;  /* 0x0000000004087348 */ /* 0x000fea0003c00000 */
[----:B------:R0:W1:Y:S02]  /*cea0*/  SHFL.IDX P3, R4, R7, R6, R5 ;  /* 0x0000000607047389 */ /* 0x0000640000060005 */
[----:B01----:R-:W-:Y:S05]  /*ceb0*/  ENDCOLLECTIVE ;  /* 0x000000000000791b */ /* 0x003fea0003800000 */
.L_x_297:
[----:B------:R-:W-:Y:S05]  /*cec0*/  BSYNC B0 ;  /* 0x0000000000007941 */ /* 0x000fea0003800000 */
.L_x_296:
[----:B------:R-:W-:Y:S05]  /*ced0*/  BRA `(.L_x_298) ;  /* 0xffffff3c002c7947 */ /* 0x000fea000383ffff */
.L_x_20:
[----:B------:R-:W-:Y:S01]  /*cee0*/  BSSY B0, `(.L_x_299) ;  /* 0x0000005000007945 */ /* 0x000fe20003800000 */
[----:B--2-4-:R-:W-:-:S07]  /*cef0*/  IMAD.MOV.U32 R4, RZ, RZ, -0x1 ;  /* 0xffffffffff047424 */ /* 0x014fce00078e00ff */
[----:B01-3--:R-:W-:Y:S05]  /*cf00*/  WARPSYNC.COLLECTIVE R4, `(.L_x_300) ;  /* 0x0000000004087348 */ /* 0x00bfea0003c00000 */
[----:B------:R-:W-:Y:S01]  /*cf10*/  NOP ;  /* 0x0000000000007918 */ /* 0x000fe20000000000 */
[----:B01-3--:R-:W-:Y:S05]  /*cf20*/  ENDCOLLECTIVE ;  /* 0x000000000000791b */ /* 0x00bfea0003800000 */
.L_x_300:
[----:B------:R-:W-:Y:S05]  /*cf30*/  BSYNC B0 ;  /* 0x0000000000007941 */ /* 0x000fea0003800000 */
.L_x_299:
[----:B------:R-:W-:Y:S05]  /*cf40*/  BRA `(.L_x_301) ;  /* 0xffffff4000c07947 */ /* 0x000fea000383ffff */
.L_x_27:
[----:B------:R-:W-:Y:S01]  /*cf50*/  BSSY B0, `(.L_x_302) ;  /* 0x0000005000007945 */ /* 0x000fe20003800000 */
[----:B012-4-:R-:W-:-:S07]  /*cf60*/  IMAD.MOV.U32 R4, RZ, RZ, -0x1 ;  /* 0xffffffffff047424 */ /* 0x017fce00078e00ff */
[----:B---3--:R-:W-:Y:S05]  /*cf70*/  WARPSYNC.COLLECTIVE R4, `(.L_x_303) ;  /* 0x0000000004087348 */ /* 0x008fea0003c00000 */
[----:B------:R-:W-:Y:S01]  /*cf80*/  NOP ;  /* 0x0000000000007918 */ /* 0x000fe20000000000 */
[----:B---3--:R-:W-:Y:S05]  /*cf90*/  ENDCOLLECTIVE ;  /* 0x000000000000791b */ /* 0x008fea0003800000 */
.L_x_303:
[----:B------:R-:W-:Y:S05]  /*cfa0*/  BSYNC B0 ;  /* 0x0000000000007941 */ /* 0x000fea0003800000 */
.L_x_302:
[----:B------:R-:W-:Y:S05]  /*cfb0*/  BRA `(.L_x_304) ;  /* 0xffffff5400307947 */ /* 0x000fea000383ffff */
.L_x_38:
[----:B------:R1:W5:Y:S01]  /*cfc0*/  LDL R13, [R15+0x80] ;  /* 0x000080000f0d7983 */ /* 0x0003620000100800 */
[----:B------:R-:W-:Y:S01]  /*cfd0*/  BSSY B4, `(.L_x_305) ;  /* 0x0000006000047945 */ /* 0x000fe20003800000 */
[----:B------:R-:W-:Y:S02]  /*cfe0*/  IMAD.MOV.U32 R5, RZ, RZ, 0x1f ;  /* 0x0000001fff057424 */ /* 0x000fe400078e00ff */
[----:B--2---:R-:W-:-:S07]  /*cff0*/  IMAD.MOV.U32 R4, RZ, RZ, -0x1 ;  /* 0xffffffffff047424 */ /* 0x004fce00078e00ff */
[----:B01---5:R-:W-:Y:S05]  /*d000*/  WARPSYNC.COLLECTIVE R4, `(.L_x_306) ;  /* 0x0000000004087348 */ /* 0x023fea0003c00000 */
[----:B-----5:R2:W3:Y:S02]  /*d010*/  SHFL.IDX P3, R4, R7, R6, R5 ;  /* 0x0000000607047389 */ /* 0x0204e40000060005 */
[----:B0123--:R-:W-:Y:S05]  /*d020*/  ENDCOLLECTIVE ;  /* 0x000000000000791b */ /* 0x00ffea0003800000 */
.L_x_306:
[----:B------:R-:W-:Y:S05]  /*d030*/  BSYNC B4 ;  /* 0x0000000000047941 */ /* 0x000fea0003800000 */
.L_x_305:
[----:B------:R-:W-:Y:S02]  /*d040*/  IMAD.MOV.U32 R11, RZ, RZ, R4 ;  /* 0x000000ffff0b7224 */ /* 0x000fe400078e0004 */
[----:B------:R-:W-:Y:S02]  /*d050*/  IMAD.MOV.U32 R4, RZ, RZ, -0x1 ;  /* 0xffffffffff047424 */ /* 0x000fe400078e00ff */
[----:B------:R-:W-:Y:S02]  /*d060*/  IMAD.MOV.U32 R7, RZ, RZ, R13 ;  /* 0x000000ffff077224 */ /* 0x000fe400078e000d */
[----:B------:R-:W-:-:S07]  /*d070*/  IMAD.MOV.U32 R5, RZ, RZ, 0x1f ;  /* 0x0000001fff057424 */ /* 0x000fce00078e00ff */
[----:B------:R-:W-:Y:S05]  /*d080*/  WARPSYNC.COLLECTIVE R4, `(.L_x_307) ;  /* 0x0000000004087348 */ /* 0x000fea0003c00000 */
[----:B------:R0:W1:Y:S02]  /*d090*/  SHFL.IDX P3, R4, R7, R6, R5 ;  /* 0x0000000607047389 */ /* 0x0000640000060005 */
[----:B01----:R-:W-:Y:S05]  /*d0a0*/  ENDCOLLECTIVE ;  /* 0x000000000000791b */ /* 0x003fea0003800000 */
.L_x_307:
[----:B------:R-:W-:Y:S01]  /*d0b0*/  IMAD.MOV.U32 R13, RZ, RZ, R4 ;  /* 0x000000ffff0d7224 */ /* 0x000fe200078e0004 */
[----:B------:R-:W-:Y:S06]  /*d0c0*/  BRA `(.L_x_308) ;  /* 0xffffff5400d47947 */ /* 0x000fec000383ffff */
.L_x_41:
[----:B0-----:R-:W5:Y:S01]  /*d0d0*/  LDL R11, [R11+0x80] ;  /* 0x000080000b0b7983 */ /* 0x001f620000100800 */
[----:B------:R-:W-:Y:S01]  /*d0e0*/  BSSY B4, `(.L_x_309) ;  /* 0x0000006000047945 */ /* 0x000fe20003800000 */
[----:B------:R-:W-:Y:S02]  /*d0f0*/  IMAD.MOV.U32 R5, RZ, RZ, 0x1f ;  /* 0x0000001fff057424 */ /* 0x000fe400078e00ff */
[----:B--2---:R-:W-:-:S07]  /*d100*/  IMAD.MOV.U32 R4, RZ, RZ, -0x1 ;  /* 0xffffffffff047424 */ /* 0x004fce00078e00ff */
[----:B-----5:R-:W-:Y:S05]  /*d110*/  WARPSYNC.COLLECTIVE R4, `(.L_x_310) ;  /* 0x0000000004087348 */ /* 0x020fea0003c00000 */
[----:B-----5:R0:W1:Y:S02]  /*d120*/  SHFL.IDX P3, R4, R7, R6, R5 ;  /* 0x0000000607047389 */ /* 0x0200640000060005 */
[----:B01----:R-:W-:Y:S05]  /*d130*/  ENDCOLLECTIVE ;  /* 0x000000000000791b */ /* 0x003fea0003800000 */
.L_x_310:
[----:B------:R-:W-:Y:S05]  /*d140*/  BSYNC B4 ;  /* 0x0000000000047941 */ /* 0x000fea0003800000 */
.L_x_309:
[----:B------:R-:W-:Y:S02]  /*d150*/  IMAD.MOV.U32 R12, RZ, RZ, R4 ;  /* 0x000000ffff0c7224 */ /* 0x000fe400078e0004 */
[----:B------:R-:W-:Y:S02]  /*d160*/  IMAD.MOV.U32 R4, RZ, RZ, -0x1 ;  /* 0xffffffffff047424 */ /* 0x000fe400078e00ff */
[----:B------:R-:W-:Y:S02]  /*d170*/  IMAD.MOV.U32 R7, RZ, RZ, R11 ;  /* 0x000000ffff077224 */ /* 0x000fe400078e000b */
[----:B------:R-:W-:-:S07]  /*d180*/  IMAD.MOV.U32 R5, RZ, RZ, 0x1f ;  /* 0x0000001fff057424 */ /* 0x000fce00078e00ff */
[----:B------:R-:W-:Y:S05]  /*d190*/  WARPSYNC.COLLECTIVE R4, `(.L_x_311) ;  /* 0x0000000004087348 */ /* 0x000fea0003c00000 */
[----:B------:R0:W1:Y:S02]  /*d1a0*/  SHFL.IDX P3, R4, R7, R6, R5 ;  /* 0x0000000607047389 */ /* 0x0000640000060005 */
[----:B01----:R-:W-:Y:S05]  /*d1b0*/  ENDCOLLECTIVE ;  /* 0x000000000000791b */ /* 0x003fea0003800000 */
.L_x_311:
[----:B------:R-:W-:Y:S01]  /*d1c0*/  IMAD.MOV.U32 R13, RZ, RZ, R4 ;  /* 0x000000ffff0d7224 */ /* 0x000fe200078e0004 */
[----:B------:R-:W-:Y:S06]  /*d1d0*/  BRA `(.L_x_312) ;  /* 0xffffff5800087947 */ /* 0x000fec000383ffff */
.L_x_46:
[----:B0-----:R-:W5:Y:S01]  /*d1e0*/  LDL R11, [R11+0x80] ;  /* 0x000080000b0b7983 */ /* 0x001f620000100800 */
[----:B------:R-:W-:Y:S01]  /*d1f0*/  BSSY B3, `(.L_x_313) ;  /* 0x0000006000037945 */ /* 0x000fe20003800000 */
[----:B------:R-:W-:Y:S02]  /*d200*/  IMAD.MOV.U32 R5, RZ, RZ, 0x1f ;  /* 0x0000001fff057424 */ /* 0x000fe400078e00ff */
[----:B--2---:R-:W-:-:S07]  /*d210*/  IMAD.MOV.U32 R4, RZ, RZ, -0x1 ;  /* 0xffffffffff047424 */ /* 0x004fce00078e00ff */
[----:B-----5:R-:W-:Y:S05]  /*d220*/  WARPSYNC.COLLECTIVE R4, `(.L_x_314) ;  /* 0x0000000004087348 */ /* 0x020fea0003c00000 */
[----:B-----5:R0:W1:Y:S02]  /*d230*/  SHFL.IDX P3, R4, R7, R6, R5 ;  /* 0x0000000607047389 */ /* 0x0200640000060005 */
[----:B01----:R-:W-:Y:S05]  /*d240*/  ENDCOLLECTIVE ;  /* 0x000000000000791b */ /* 0x003fea0003800000 */
.L_x_314:
[----:B------:R-:W-:Y:S05]  /*d250*/  BSYNC B3 ;  /* 0x0000000000037941 */ /* 0x000fea0003800000 */
.L_x_313:
[----:B------:R-:W-:Y:S02]  /*d260*/  IMAD.MOV.U32 R12, RZ, RZ, R4 ;  /* 0x000000ffff0c7224 */ /* 0x000fe400078e0004 */
[----:B------:R-:W-:Y:S02]  /*d270*/  IMAD.MOV.U32 R4, RZ, RZ, -0x1 ;  /* 0xffffffffff047424 */ /* 0x000fe400078e00ff */
[----:B------:R-:W-:Y:S02]  /*d280*/  IMAD.MOV.U32 R7, RZ, RZ, R11 ;  /* 0x000000ffff077224 */ /* 0x000fe400078e000b */
[----:B------:R-:W-:-:S07]  /*d290*/  IMAD.MOV.U32 R5, RZ, RZ, 0x1f ;  /* 0x0000001fff057424 */ /* 0x000fce00078e00ff */
[----:B------:R-:W-:Y:S05]  /*d2a0*/  WARPSYNC.COLLECTIVE R4, `(.L_x_315) ;  /* 0x0000000004087348 */ /* 0x000fea0003c00000 */
[----:B------:R0:W1:Y:S02]  /*d2b0*/  SHFL.IDX P3, R4, R7, R6, R5 ;  /* 0x0000000607047389 */ /* 0x0000640000060005 */
[----:B01----:R-:W-:Y:S05]  /*d2c0*/  ENDCOLLECTIVE ;  /* 0x000000000000791b */ /* 0x003fea0003800000 */
.L_x_315:
[----:B------:R-:W-:Y:S01]  /*d2d0*/  IMAD.MOV.U32 R13, RZ, RZ, R4 ;  /* 0x000000ffff0d7224 */ /* 0x000fe200078e0004 */
[----:B------:R-:W-:Y:S06]  /*d2e0*/  BRA `(.L_x_316) ;  /* 0xffffff5800d07947 */ /* 0x000fec000383ffff */
.L_x_47:
[----:B------:R-:W-:Y:S01]  /*d2f0*/  BSSY B0, `(.L_x_317) ;  /* 0x0000005000007945 */ /* 0x000fe20003800000 */
[----:B-12---:R-:W-:-:S07]  /*d300*/  IMAD.MOV.U32 R4, RZ, RZ, -0x1 ;  /* 0xffffffffff047424 */ /* 0x006fce00078e00ff */
[----:B0--3--:R-:W-:Y:S05]  /*d310*/  WARPSYNC.COLLECTIVE R4, `(.L_x_318) ;  /* 0x0000000004087348 */ /* 0x009fea0003c00000 */
[----:B------:R-:W-:Y:S01]  /*d320*/  NOP ;  /* 0x0000000000007918 */ /* 0x000fe20000000000 */
[----:B0--3--:R-:W-:Y:S05]  /*d330*/  ENDCOLLECTIVE ;  /* 0x000000000000791b */ /* 0x009fea0003800000 */
.L_x_318:
[----:B------:R-:W-:Y:S05]  /*d340*/  BSYNC B0 ;  /* 0x0000000000007941 */ /* 0x000fea0003800000 */
.L_x_317:
[----:B------:R-:W-:Y:S05]  /*d350*/  BRA `(.L_x_319) ;  /* 0xffffff5c00647947 */ /* 0x000fea000383ffff */
.L_x_50:
[----:B------:R-:W-:Y:S01]  /*d360*/  BSSY B0, `(.L_x_320) ;  /* 0x0000005000007945 */ /* 0x000fe20003800000 */
[----:B012-4-:R-:W-:-:S07]  /*d370*/  IMAD.MOV.U32 R4, RZ, RZ, -0x1 ;  /* 0xffffffffff047424 */ /* 0x017fce00078e00ff */
[----:B---3--:R-:W-:Y:S05]  /*d380*/  WARPSYNC.COLLECTIVE R4, `(.L_x_321) ;  /* 0x0000000004087348 */ /* 0x008fea0003c00000 */
[----:B------:R-:W-:Y:S01]  /*d390*/  NOP ;  /* 0x0000000000007918 */ /* 0x000fe20000000000 */
[----:B---3--:R-:W-:Y:S05]  /*d3a0*/  ENDCOLLECTIVE ;  /* 0x000000000000791b */ /* 0x008fea0003800000 */
.L_x_321:
[----:B------:R-:W-:Y:S05]  /*d3b0*/  BSYNC B0 ;  /* 0x0000000000007941 */ /* 0x000fea0003800000 */
.L_x_320:
[----:B------:R-:W-:Y:S05]  /*d3c0*/  BRA `(.L_x_322) ;  /* 0xffffff5c00807947 */ /* 0x000fea000383ffff */
.L_x_81:
[----:B------:R-:W-:Y:S01]  /*d3d0*/  BSSY B0, `(.L_x_323) ;  /* 0x0000005000007945 */ /* 0x000fe20003800000 */
[----:B012-4-:R-:W-:-:S07]  /*d3e0*/  IMAD.MOV.U32 R4, RZ, RZ, -0x1 ;  /* 0xffffffffff047424 */ /* 0x017fce00078e00ff */
[----:B---3--:R-:W-:Y:S05]  /*d3f0*/  WARPSYNC.COLLECTIVE R4, `(.L_x_324) ;  /* 0x0000000004087348 */ /* 0x008fea0003c00000 */
[----:B------:R-:W-:Y:S01]  /*d400*/  NOP ;  /* 0x0000000000007918 */ /* 0x000fe20000000000 */
[----:B---3--:R-:W-:Y:S05]  /*d410*/  ENDCOLLECTIVE ;  /* 0x000000000000791b */ /* 0x008fea0003800000 */
.L_x_324:
[----:B------:R-:W-:Y:S05]  /*d420*/  BSYNC B0 ;  /* 0x0000000000007941 */ /* 0x000fea0003800000 */
.L_x_323:
[----:B------:R-:W-:Y:S05]  /*d430*/  BRA `(.L_x_325) ;  /* 0xffffff68003c7947 */ /* 0x000fea000383ffff */
.L_x_92:
[----:B------:R1:W5:Y:S01]  /*d440*/  LDL R13, [R15+0x80] ;  /* 0x000080000f0d7983 */ /* 0x0003620000100800 */
[----:B------:R-:W-:Y:S01]  /*d450*/  BSSY B4, `(.L_x_326) ;  /* 0x0000006000047945 */ /* 0x000fe20003800000 */
[----:B------:R-:W-:Y:S02]  /*d460*/  IMAD.MOV.U32 R5, RZ, RZ, 0x1f ;  /* 0x0000001fff057424 */ /* 0x000fe400078e00ff */
[----:B--2---:R-:W-:-:S07]  /*d470*/  IMAD.MOV.U32 R4, RZ, RZ, -0x1 ;  /* 0xffffffffff047424 */ /* 0x004fce00078e00ff */
[----:B01---5:R-:W-:Y:S05]  /*d480*/  WARPSYNC.COLLECTIVE R4, `(.L_x_327) ;  /* 0x0000000004087348 */ /* 0x023fea0003c00000 */
[----:B-----5:R2:W3:Y:S02]  /*d490*/  SHFL.IDX P3, R4, R7, R6, R5 ;  /* 0x0000000607047389 */ /* 0x0204e40000060005 */
[----:B0123--:R-:W-:Y:S05]  /*d4a0*/  ENDCOLLECTIVE ;  /* 0x000000000000791b */ /* 0x00ffea0003800000 */
.L_x_327:
[----:B------:R-:W-:Y:S05]  /*d4b0*/  BSYNC B4 ;  /* 0x0000000000047941 */ /* 0x000fea0003800000 */
.L_x_326:
[----:B------:R-:W-:Y:S02]  /*d4c0*/  IMAD.MOV.U32 R11, RZ, RZ, R4 ;  /* 0x000000ffff0b7224 */ /* 0x000fe400078e0004 */
[----:B------:R-:W-:Y:S02]  /*d4d0*/  IMAD.MOV.U32 R4, RZ, RZ, -0x1 ;  /* 0xffffffffff047424 */ /* 0x000fe400078e00ff */
[----:B------:R-:W-:Y:S02]  /*d4e0*/  IMAD.MOV.U32 R7, RZ, RZ, R13 ;  /* 0x000000ffff077224 */ /* 0x000fe400078e000d */
[----:B------:R-:W-:-:S07]  /*d4f0*/  IMAD.MOV.U32 R5, RZ, RZ, 0x1f ;  /* 0x0000001fff057424 */ /* 0x000fce00078e00ff */
[----:B------:R-:W-:Y:S05]  /*d500*/  WARPSYNC.COLLECTIVE R4, `(.L_x_328) ;  /* 0x0000000004087348 */ /* 0x000fea0003c00000 */
[----:B------:R0:W1:Y:S02]  /*d510*/  SHFL.IDX P3, R4, R7, R6, R5 ;  /* 0x0000000607047389 */ /* 0x0000640000060005 */
[----:B01----:R-:W-:Y:S05]  /*d520*/  ENDCOLLECTIVE ;  /* 0x000000000000791b */ /* 0x003fea0003800000 */
.L_x_328:
[----:B------:R-:W-:Y:S01]  /*d530*/  IMAD.MOV.U32 R13, RZ, RZ, R4 ;  /* 0x000000ffff0d7224 */ /* 0x000fe200078e0004 */
[----:B------:R-:W-:Y:S06]  /*d540*/  BRA `(.L_x_329) ;  /* 0xffffff6800e07947 */ /* 0x000fec000383ffff */
.L_x_95:
[----:B0-----:R-:W5:Y:S01]  /*d550*/  LDL R11, [R11+0x80] ;  /* 0x000080000b0b7983 */ /* 0x001f620000100800 */
[----:B------:R-:W-:Y:S01]  /*d560*/  BSSY B4, `(.L_x_330) ;  /* 0x0000006000047945 */ /* 0x000fe20003800000 */
[----:B------:R-:W-:Y:S02]  /*d570*/  IMAD.MOV.U32 R5, RZ, RZ, 0x1f ;  /* 0x0000001fff057424 */ /* 0x000fe400078e00ff */
[----:B--2---:R-:W-:-:S07]  /*d580*/  IMAD.MOV.U32 R4, RZ, RZ, -0x1 ;  /* 0xffffffffff047424 */ /* 0x004fce00078e00ff */
[----:B-----5:R-:W-:Y:S05]  /*d590*/  WARPSYNC.COLLECTIVE R4, `(.L_x_331) ;  /* 0x0000000004087348 */ /* 0x020fea0003c00000 */
[----:B-----5:R0:W1:Y:S02]  /*d5a0*/  SHFL.IDX P3, R4, R7, R6, R5 ;  /* 0x0000000607047389 */ /* 0x0200640000060005 */
[----:B01----:R-:W-:Y:S05]  /*d5b0*/  ENDCOLLECTIVE ;  /* 0x000000000000791b */ /* 0x003fea0003800000 */
.L_x_331:
[----:B------:R-:W-:Y:S05]  /*d5c0*/  BSYNC B4 ;  /* 0x0000000000047941 */ /* 0x000fea0003800000 */
.L_x_330:
[----:B------:R-:W-:Y:S02]  /*d5d0*/  IMAD.MOV.U32 R12, RZ, RZ, R4 ;  /* 0x000000ffff0c7224 */ /* 0x000fe400078e0004 */
[----:B------:R-:W-:Y:S02]  /*d5e0*/  IMAD.MOV.U32 R4, RZ, RZ, -0x1 ;  /* 0xffffffffff047424 */ /* 0x000fe400078e00ff */
[----:B------:R-:W-:Y:S02]  /*d5f0*/  IMAD.MOV.U32 R7, RZ, RZ, R11 ;  /* 0x000000ffff077224 */ /* 0x000fe400078e000b */
[----:B------:R-:W-:-:S07]  /*d600*/  IMAD.MOV.U32 R5, RZ, RZ, 0x1f ;  /* 0x0000001fff057424 */ /* 0x000fce00078e00ff */
[----:B------:R-:W-:Y:S05]  /*d610*/  WARPSYNC.COLLECTIVE R4, `(.L_x_332) ;  /* 0x0000000004087348 */ /* 0x000fea0003c00000 */
[----:B------:R0:W1:Y:S02]  /*d620*/  SHFL.IDX P3, R4, R7, R6, R5 ;  /* 0x0000000607047389 */ /* 0x0000640000060005 */
[----:B01----:R-:W-:Y:S05]  /*d630*/  ENDCOLLECTIVE ;  /* 0x000000000000791b */ /* 0x003fea0003800000 */
.L_x_332:
[----:B------:R-:W-:Y:S01]  /*d640*/  IMAD.MOV.U32 R13, RZ, RZ, R4 ;  /* 0x000000ffff0d7224 */ /* 0x000fe200078e0004 */
[----:B------:R-:W-:Y:S06]  /*d650*/  BRA `(.L_x_333) ;  /* 0xffffff6c00147947 */ /* 0x000fec000383ffff */
.L_x_100:
[----:B0-----:R-:W5:Y:S01]  /*d660*/  LDL R11, [R11+0x80] ;  /* 0x000080000b0b7983 */ /* 0x001f620000100800 */
[----:B------:R-:W-:Y:S01]  /*d670*/  BSSY B3, `(.L_x_334) ;  /* 0x0000006000037945 */ /* 0x000fe20003800000 */
[----:B------:R-:W-:Y:S02]  /*d680*/  IMAD.MOV.U32 R5, RZ, RZ, 0x1f ;  /* 0x0000001fff057424 */ /* 0x000fe400078e00ff */
[----:B--2---:R-:W-:-:S07]  /*d690*/  IMAD.MOV.U32 R4, RZ, RZ, -0x1 ;  /* 0xffffffffff047424 */ /* 0x004fce00078e00ff */
[----:B-----5:R-:W-:Y:S05]  /*d6a0*/  WARPSYNC.COLLECTIVE R4, `(.L_x_335) ;  /* 0x0000000004087348 */ /* 0x020fea0003c00000 */
[----:B-----5:R0:W1:Y:S02]  /*d6b0*/  SHFL.IDX P3, R4, R7, R6, R5 ;  /* 0x0000000607047389 */ /* 0x0200640000060005 */
[----:B01----:R-:W-:Y:S05]  /*d6c0*/  ENDCOLLECTIVE ;  /* 0x000000000000791b */ /* 0x003fea0003800000 */
.L_x_335:
[----:B------:R-:W-:Y:S05]  /*d6d0*/  BSYNC B3 ;  /* 0x0000000000037941 */ /* 0x000fea0003800000 */
.L_x_334:
[----:B------:R-:W-:Y:S02]  /*d6e0*/  IMAD.MOV.U32 R12, RZ, RZ, R4 ;  /* 0x000000ffff0c7224 */ /* 0x000fe400078e0004 */
[----:B------:R-:W-:Y:S02]  /*d6f0*/  IMAD.MOV.U32 R4, RZ, RZ, -0x1 ;  /* 0xffffffffff047424 */ /* 0x000fe400078e00ff */
[----:B------:R-:W-:Y:S02]  /*d700*/  IMAD.MOV.U32 R7, RZ, RZ, R11 ;  /* 0x000000ffff077224 */ /* 0x000fe400078e000b */
[----:B------:R-:W-:-:S07]  /*d710*/  IMAD.MOV.U32 R5, RZ, RZ, 0x1f ;  /* 0x0000001fff057424 */ /* 0x000fce00078e00ff */
[----:B------:R-:W-:Y:S05]  /*d720*/  WARPSYNC.COLLECTIVE R4, `(.L_x_336) ;  /* 0x0000000004087348 */ /* 0x000fea0003c00000 */
[----:B------:R0:W1:Y:S02]  /*d730*/  SHFL.IDX P3, R4, R7, R6, R5 ;  /* 0x0000000607047389 */ /* 0x0000640000060005 */
[----:B01----:R-:W-:Y:S05]  /*d740*/  ENDCOLLECTIVE ;  /* 0x000000000000791b */ /* 0x003fea0003800000 */
.L_x_336:
[----:B------:R-:W-:Y:S01]  /*d750*/  IMAD.MOV.U32 R13, RZ, RZ, R4 ;  /* 0x000000ffff0d7224 */ /* 0x000fe200078e0004 */
[----:B------:R-:W-:Y:S06]  /*d760*/  BRA `(.L_x_337) ;  /* 0xffffff6c00dc7947 */ /* 0x000fec000383ffff */
.L_x_101:
[----:B------:R-:W-:Y:S01]  /*d770*/  BSSY B0, `(.L_x_338) ;  /* 0x0000005000007945 */ /* 0x000fe20003800000 */
[----:B0-2---:R-:W-:-:S07]  /*d780*/  IMAD.MOV.U32 R4, RZ, RZ, -0x1 ;  /* 0xffffffffff047424 */ /* 0x005fce00078e00ff */
[----:B-1-3--:R-:W-:Y:S05]  /*d790*/  WARPSYNC.COLLECTIVE R4, `(.L_x_339) ;  /* 0x0000000004087348 */ /* 0x00afea0003c00000 */
[----:B------:R-:W-:Y:S01]  /*d7a0*/  NOP ;  /* 0x0000000000007918 */ /* 0x000fe20000000000 */
[----:B-1-3--:R-:W-:Y:S05]  /*d7b0*/  ENDCOLLECTIVE ;  /* 0x000000000000791b */ /* 0x00afea0003800000 */
.L_x_339:
[----:B------:R-:W-:Y:S05]  /*d7c0*/  BSYNC B0 ;  /* 0x0000000000007941 */ /* 0x000fea0003800000 */
.L_x_338:
[----:B------:R-:W-:Y:S05]  /*d7d0*/  BRA `(.L_x_340) ;  /* 0xffffff7000707947 */ /* 0x000fea000383ffff */
.L_x_104:
[----:B------:R-:W-:Y:S01]  /*d7e0*/  BSSY B0, `(.L_x_341) ;  /* 0x0000005000007945 */ /* 0x000fe20003800000 */
[----:B012-4-:R-:W-:-:S07]  /*d7f0*/  IMAD.MOV.U32 R4, RZ, RZ, -0x1 ;  /* 0xffffffffff047424 */ /* 0x017fce00078e00ff */
[----:B---3--:R-:W-:Y:S05]  /*d800*/  WARPSYNC.COLLECTIVE R4, `(.L_x_342) ;  /* 0x0000000004087348 */ /* 0x008fea0003c00000 */
[----:B------:R-:W-:Y:S01]  /*d810*/  NOP ;  /* 0x0000000000007918 */ /* 0x000fe20000000000 */
[----:B---3--:R-:W-:Y:S05]  /*d820*/  ENDCOLLECTIVE ;  /* 0x000000000000791b */ /* 0x008fea0003800000 */
.L_x_342:
[----:B------:R-:W-:Y:S05]  /*d830*/  BSYNC B0 ;  /* 0x0000000000007941 */ /* 0x000fea0003800000 */
.L_x_341:
[----:B------:R-:W-:-:S09]  /*d840*/  ULEA UR10, UR7, UR15, 0x2 ;  /* 0x0000000f070a7291 */ /* 0x000fd2000f8e10ff */
[----:B------:R-:W5:Y:S01]  /*d850*/  LDL R7, [UR10+-0x4] ;  /* 0xfffffc0aff077983 */ /* 0x000f620008100800 */
[----:B------:R-:W-:Y:S02]  /*d860*/  IMAD.MOV.U32 R4, RZ, RZ, -0x1 ;  /* 0xffffffffff047424 */ /* 0x000fe400078e00ff */
[----:B------:R-:W-:Y:S01]  /*d870*/  IMAD.MOV.U32 R6, RZ, RZ, 0x1f ;  /* 0x0000001fff067424 */ /* 0x000fe200078e00ff */
[----:B------:R0:W-:Y:S01]  /*d880*/  @!P1 STS [R2+0x2000], RZ ;  /* 0x002000ff02009388 */ /* 0x0001e20000000800 */
[----:B------:R-:W-:-:S07]  /*d890*/  IMAD.MOV.U32 R5, RZ, RZ, 0x1f ;  /* 0x0000001fff057424 */ /* 0x000fce00078e00ff */
[----:B0----5:R-:W-:Y:S05]  /*d8a0*/  WARPSYNC.COLLECTIVE R4, `(.L_x_343) ;  /* 0x0000000004087348 */ /* 0x021fea0003c00000 */
[----:B-----5:R1:W2:Y:S02]  /*d8b0*/  SHFL.IDX P3, R4, R7, R6, R5 ;  /* 0x0000000607047389 */ /* 0x0202a40000060005 */
[----:B012---:R-:W-:Y:S05]  /*d8c0*/  ENDCOLLECTIVE ;  /* 0x000000000000791b */ /* 0x007fea0003800000 */
.L_x_343:
[----:B------:R-:W-:Y:S02]  /*d8d0*/  IMAD.MOV.U32 R9, RZ, RZ, R4 ;  /* 0x000000ffff097224 */ /* 0x000fe400078e0004 */
[----:B------:R-:W-:-:S07]  /*d8e0*/  IMAD.MOV.U32 R4, RZ, RZ, -0x1 ;  /* 0xffffffffff047424 */ /* 0x000fce00078e00ff */
[----:B------:R-:W-:Y:S05]  /*d8f0*/  WARPSYNC.COLLECTIVE R4, `(.L_x_344) ;  /* 0x0000000004087348 */ /* 0x000fea0003c00000 */
[----:B------:R-:W-:Y:S01]  /*d900*/  NOP ;  /* 0x0000000000007918 */ /* 0x000fe20000000000 */
[----:B------:R-:W-:Y:S05]  /*d910*/  ENDCOLLECTIVE ;  /* 0x000000000000791b */ /* 0x000fea0003800000 */
.L_x_344:
[----:B------:R-:W-:-:S04]  /*d920*/  FSETP.GEU.AND P0, PT, R26, R9, PT ;  /* 0x000000091a00720b */ /* 0x000fc80003f0e000 */
[----:B------:R-:W-:-:S13]  /*d930*/  PLOP3.LUT P2, PT, P0, PT, PT, 0x8, 0x80 ;  /* 0x000000000080781c */ /* 0x000fda000074e170 */
[----:B------:R-:W-:Y:S05]  /*d940*/  WARPSYNC.COLLECTIVE R4, `(.L_x_345) ;  /* 0x0000000004087348 */ /* 0x000fea0003c00000 */
[----:B------:R-:W-:Y:S01]  /*d950*/  VOTE.ANY R8, PT, P2 ;  /* 0x0000000000087806 */ /* 0x000fe200010e0100 */
[----:B------:R-:W-:Y:S06]  /*d960*/  ENDCOLLECTIVE ;  /* 0x000000000000791b */ /* 0x000fec0003800000 */
.L_x_345:
[----:B------:R-:W-:Y:S05]  /*d970*/  BRA `(.L_x_346) ;  /* 0xffffff7000587947 */ /* 0x000fea000383ffff */
.L_x_105:
[----:B------:R-:W-:Y:S01]  /*d980*/  BSSY B0, `(.L_x_347) ;  /* 0x0000007000007945 */ /* 0x000fe20003800000 */
[----:B------:R-:W-:Y:S02]  /*d990*/  IMAD.MOV.U32 R6, RZ, RZ, RZ ;  /* 0x000000ffff067224 */ /* 0x000fe400078e00ff */
[----:B0-----:R-:W-:Y:S02]  /*d9a0*/  IMAD.MOV.U32 R5, RZ, RZ, 0x1f ;  /* 0x0000001fff057424 */ /* 0x001fe400078e00ff */
[----:B--2---:R-:W-:-:S07]  /*d9b0*/  IMAD.MOV.U32 R4, RZ, RZ, -0x1 ;  /* 0xffffffffff047424 */ /* 0x004fce00078e00ff */
[----:B------:R-:W-:Y:S05]  /*d9c0*/  WARPSYNC.COLLECTIVE R4, `(.L_x_348) ;  /* 0x0000000004087348 */ /* 0x000fea0003c00000 */
[----:B------:R0:W1:Y:S02]  /*d9d0*/  SHFL.IDX P3, R4, R7, R6, R5 ;  /* 0x0000000607047389 */ /* 0x0000640000060005 */
[----:B01----:R-:W-:Y:S05]  /*d9e0*/  ENDCOLLECTIVE ;  /* 0x000000000000791b */ /* 0x003fea0003800000 */
.L_x_348:
[----:B------:R-:W-:Y:S05]  /*d9f0*/  BSYNC B0 ;  /* 0x0000000000007941 */ /* 0x000fea0003800000 */
.L_x_347:
[----:B------:R-:W-:Y:S05]  /*da00*/  BRA `(.L_x_349) ;  /* 0xffffff70005c7947 */ /* 0x000fea000383ffff */
.L_x_108:
[----:B------:R-:W-:Y:S01]  /*da10*/  BSSY B0, `(.L_x_350) ;  /* 0x0000007000007945 */ /* 0x000fe20003800000 */
[----:B------:R-:W-:Y:S02]  /*da20*/  IMAD.MOV.U32 R6, RZ, RZ, RZ ;  /* 0x000000ffff067224 */ /* 0x000fe400078e00ff */
[----:B------:R-:W-:Y:S02]  /*da30*/  IMAD.MOV.U32 R5, RZ, RZ, 0x1f ;  /* 0x0000001fff057424 */ /* 0x000fe400078e00ff */
[----:B------:R-:W-:-:S07]  /*da40*/  IMAD.MOV.U32 R4, RZ, RZ, -0x1 ;  /* 0xffffffffff047424 */ /* 0x000fce00078e00ff */
[----:B------:R-:W-:Y:S05]  /*da50*/  WARPSYNC.COLLECTIVE R4, `(.L_x_351) ;  /* 0x0000000004087348 */ /* 0x000fea0003c00000 */
[----:B------:R0:W1:Y:S02]  /*da60*/  SHFL.IDX P3, R4, R7, R6, R5 ;  /* 0x0000000607047389 */ /* 0x0000640000060005 */
[----:B01----:R-:W-:Y:S05]  /*da70*/  ENDCOLLECTIVE ;  /* 0x000000000000791b */ /* 0x003fea0003800000 */
.L_x_351:
[----:B------:R-:W-:Y:S05]  /*da80*/  BSYNC B0 ;  /* 0x0000000000007941 */ /* 0x000fea0003800000 */
.L_x_350:
[----:B------:R-:W-:Y:S05]  /*da90*/  BRA `(.L_x_352) ;  /* 0xffffff7000a47947 */ /* 0x000fea000383ffff */
.L_x_114:
[----:B------:R-:W-:Y:S01]  /*daa0*/  BSSY B0, `(.L_x_353) ;  /* 0x0000005000007945 */ /* 0x000fe20003800000 */
[----:B--2-4-:R-:W-:-:S07]  /*dab0*/  IMAD.MOV.U32 R4, RZ, RZ, -0x1 ;  /* 0xffffffffff047424 */ /* 0x014fce00078e00ff */
[----:B01-3--:R-:W-:Y:S05]  /*dac0*/  WARPSYNC.COLLECTIVE R4, `(.L_x_354) ;  /* 0x0000000004087348 */ /* 0x00bfea0003c00000 */
[----:B------:R-:W-:Y:S01]  /*dad0*/  NOP ;  /* 0x0000000000007918 */ /* 0x000fe20000000000 */
[----:B01-3--:R-:W-:Y:S05]  /*dae0*/  ENDCOLLECTIVE ;  /* 0x000000000000791b */ /* 0x00bfea0003800000 */
.L_x_354:
[----:B------:R-:W-:Y:S05]  /*daf0*/  BSYNC B0 ;  /* 0x0000000000007941 */ /* 0x000fea0003800000 */
.L_x_353:
[----:B------:R-:W-:Y:S05]  /*db00*/  BRA `(.L_x_355) ;  /* 0xffffff7800347947 */ /* 0x000fea000383ffff */
.L_x_122:
[----:B------:R-:W-:Y:S01]  /*db10*/  BSSY B0, `(.L_x_356) ;  /* 0x0000005000007945 */ /* 0x000fe20003800000 */
[----:B--2---:R-:W-:-:S07]  /*db20*/  IMAD.MOV.U32 R4, RZ, RZ, -0x1 ;  /* 0xffffffffff047424 */ /* 0x004fce00078e00ff */
[----:B---3--:R-:W-:Y:S05]  /*db30*/  WARPSYNC.COLLECTIVE R4, `(.L_x_357) ;  /* 0x0000000004087348 */ /* 0x008fea0003c00000 */
[----:B------:R-:W-:Y:S01]  /*db40*/  NOP ;  /* 0x0000000000007918 */ /* 0x000fe20000000000 */
[----:B---3--:R-:W-:Y:S05]  /*db50*/  ENDCOLLECTIVE ;  /* 0x000000000000791b */ /* 0x008fea0003800000 */
.L_x_357:
[----:B------:R-:W-:Y:S05]  /*db60*/  BSYNC B0 ;  /* 0x0000000000007941 */ /* 0x000fea0003800000 */
.L_x_356:
[----:B------:R-:W-:Y:S05]  /*db70*/  BRA `(.L_x_358) ;  /* 0xffffff8800607947 */ /* 0x000fea000383ffff */
.L_x_133:
[----:B------:R1:W5:Y:S01]  /*db80*/  LDL R14, [R15+0x80] ;  /* 0x000080000f0e7983 */ /* 0x0003620000100800 */
[----:B------:R-:W-:Y:S01]  /*db90*/  BSSY B4, `(.L_x_359) ;  /* 0x0000006000047945 */ /* 0x000fe20003800000 */
[----:B------:R-:W-:Y:S02]  /*dba0*/  IMAD.MOV.U32 R5, RZ, RZ, 0x1f ;  /* 0x0000001fff057424 */ /* 0x000fe400078e00ff */
[----:B------:R-:W-:-:S07]  /*dbb0*/  IMAD.MOV.U32 R4, RZ, RZ, -0x1 ;  /* 0xffffffffff047424 */ /* 0x000fce00078e00ff */
[----:B01---5:R-:W-:Y:S05]  /*dbc0*/  WARPSYNC.COLLECTIVE R4, `(.L_x_360) ;  /* 0x0000000004087348 */ /* 0x023fea0003c00000 */
[----:B-----5:R2:W3:Y:S02]  /*dbd0*/  SHFL.IDX P3, R4, R7, R6, R5 ;  /* 0x0000000607047389 */ /* 0x0204e40000060005 */
[----:B0123--:R-:W-:Y:S05]  /*dbe0*/  ENDCOLLECTIVE ;  /* 0x000000000000791b */ /* 0x00ffea0003800000 */
.L_x_360:
[----:B------:R-:W-:Y:S05]  /*dbf0*/  BSYNC B4 ;  /* 0x0000000000047941 */ /* 0x000fea0003800000 */
.L_x_359:
[----:B------:R-:W-:Y:S02]  /*dc00*/  IMAD.MOV.U32 R13, RZ, RZ, R4 ;  /* 0x000000ffff0d7224 */ /* 0x000fe400078e0004 */
[----:B------:R-:W-:Y:S02]  /*dc10*/  IMAD.MOV.U32 R4, RZ, RZ, -0x1 ;  /* 0xffffffffff047424 */ /* 0x000fe400078e00ff */
[----:B------:R-:W-:Y:S02]  /*dc20*/  IMAD.MOV.U32 R7, RZ, RZ, R14 ;  /* 0x000000ffff077224 */ /* 0x000fe400078e000e */
[----:B------:R-:W-:-:S07]  /*dc30*/  IMAD.MOV.U32 R5, RZ, RZ, 0x1f ;  /* 0x0000001fff057424 */ /* 0x000fce00078e00ff */
[----:B------:R-:W-:Y:S05]  /*dc40*/  WARPSYNC.COLLECTIVE R4, `(.L_x_361) ;  /* 0x0000000004087348 */ /* 0x000fea0003c00000 */
[----:B------:R0:W1:Y:S02]  /*dc50*/  SHFL.IDX P3, R4, R7, R6, R5 ;  /* 0x0000000607047389 */ /* 0x0000640000060005 */
[----:B01----:R-:W-:Y:S05]  /*dc60*/  ENDCOLLECTIVE ;  /* 0x000000000000791b */ /* 0x003fea0003800000 */
.L_x_361:
[----:B------:R-:W-:Y:S01]  /*dc70*/  IMAD.MOV.U32 R14, RZ, RZ, R4 ;  /* 0x000000ffff0e7224 */ /* 0x000fe200078e0004 */
[----:B------:R-:W-:Y:S06]  /*dc80*/  BRA `(.L_x_362) ;  /* 0xffffff8c00047947 */ /* 0x000fec000383ffff */
.L_x_136:
[----:B0-----:R-:W5:Y:S01]  /*dc90*/  LDL R12, [R12+0x80] ;  /* 0x000080000c0c7983 */ /* 0x001f620000100800 */
[----:B------:R-:W-:Y:S01]  /*dca0*/  BSSY B4, `(.L_x_363) ;  /* 0x0000006000047945 */ /* 0x000fe20003800000 */
[----:B------:R-:W-:Y:S02]  /*dcb0*/  IMAD.MOV.U32 R5, RZ, RZ, 0x1f ;  /* 0x0000001fff057424 */ /* 0x000fe400078e00ff */
[----:B------:R-:W-:-:S07]  /*dcc0*/  IMAD.MOV.U32 R4, RZ, RZ, -0x1 ;  /* 0xffffffffff047424 */ /* 0x000fce00078e00ff */
[----:B-----5:R-:W-:Y:S05]  /*dcd0*/  WARPSYNC.COLLECTIVE R4, `(.L_x_364) ;  /* 0x0000000004087348 */ /* 0x020fea0003c00000 */
[----:B-----5:R0:W1:Y:S02]  /*dce0*/  SHFL.IDX P3, R4, R7, R6, R5 ;  /* 0x0000000607047389 */ /* 0x0200640000060005 */
[----:B01----:R-:W-:Y:S05]  /*dcf0*/  ENDCOLLECTIVE ;  /* 0x000000000000791b */ /* 0x003fea0003800000 */
.L_x_364:
[----:B------:R-:W-:Y:S05]  /*dd00*/  BSYNC B4 ;  /* 0x0000000000047941 */ /* 0x000fea0003800000 */
.L_x_363:
[----:B------:R-:W-:Y:S02]  /*dd10*/  IMAD.MOV.U32 R13, RZ, RZ, R4 ;  /* 0x000000ffff0d7224 */ /* 0x000fe400078e0004 */
[----:B------:R-:W-:Y:S02]  /*dd20*/  IMAD.MOV.U32 R4, RZ, RZ, -0x1 ;  /* 0xffffffffff047424 */ /* 0x000fe400078e00ff */
[----:B------:R-:W-:Y:S02]  /*dd30*/  IMAD.MOV.U32 R7, RZ, RZ, R12 ;  /* 0x000000ffff077224 */ /* 0x000fe400078e000c */
[----:B------:R-:W-:-:S07]  /*dd40*/  IMAD.MOV.U32 R5, RZ, RZ, 0x1f ;  /* 0x0000001fff057424 */ /* 0x000fce00078e00ff */
[----:B------:R-:W-:Y:S05]  /*dd50*/  WARPSYNC.COLLECTIVE R4, `(.L_x_365) ;  /* 0x0000000004087348 */ /* 0x000fea0003c00000 */
[----:B------:R0:W1:Y:S02]  /*dd60*/  SHFL.IDX P3, R4, R7, R6, R5 ;  /* 0x0000000607047389 */ /* 0x0000640000060005 */
[----:B01----:R-:W-:Y:S05]  /*dd70*/  ENDCOLLECTIVE ;  /* 0x000000000000791b */ /* 0x003fea0003800000 */
.L_x_365:
[----:B------:R-:W-:Y:S01]  /*dd80*/  IMAD.MOV.U32 R14, RZ, RZ, R4 ;  /* 0x000000ffff0e7224 */ /* 0x000fe200078e0004 */
[----:B------:R-:W-:Y:S06]  /*dd90*/  BRA `(.L_x_366) ;  /* 0xffffff8c00387947 */ /* 0x000fec000383ffff */
.L_x_141:
[----:B0-----:R-:W5:Y:S01]  /*dda0*/  LDL R12, [R12+0x80] ;  /* 0x000080000c0c7983 */ /* 0x001f620000100800 */
[----:B------:R-:W-:Y:S01]  /*ddb0*/  BSSY B3, `(.L_x_367) ;  /* 0x0000006000037945 */ /* 0x000fe20003800000 */
[----:B------:R-:W-:Y:S02]  /*ddc0*/  IMAD.MOV.U32 R5, RZ, RZ, 0x1f ;  /* 0x0000001fff057424 */ /* 0x000fe400078e00ff */
[----:B------:R-:W-:-:S07]  /*ddd0*/  IMAD.MOV.U32 R4, RZ, RZ, -0x1 ;  /* 0xffffffffff047424 */ /* 0x000fce00078e00ff */
[----:B-----5:R-:W-:Y:S05]  /*dde0*/  WARPSYNC.COLLECTIVE R4, `(.L_x_368) ;  /* 0x0000000004087348 */ /* 0x020fea0003c00000 */
[----:B-----5:R0:W1:Y:S02]  /*ddf0*/  SHFL.IDX P3, R4, R7, R6, R5 ;  /* 0x0000000607047389 */ /* 0x0200640000060005 */
[----:B01----:R-:W-:Y:S05]  /*de00*/  ENDCOLLECTIVE ;  /* 0x000000000000791b */ /* 0x003fea0003800000 */
.L_x_368:
[----:B------:R-:W-:Y:S05]  /*de10*/  BSYNC B3 ;  /* 0x0000000000037941 */ /* 0x000fea0003800000 */
.L_x_367:
[----:B------:R-:W-:Y:S02]  /*de20*/  IMAD.MOV.U32 R13, RZ, RZ, R4 ;  /* 0x000000ffff0d7224 */ /* 0x000fe400078e0004 */
[----:B------:R-:W-:Y:S02]  /*de30*/  IMAD.MOV.U32 R4, RZ, RZ, -0x1 ;  /* 0xffffffffff047424 */ /* 0x000fe400078e00ff */
[----:B------:R-:W-:Y:S02]  /*de40*/  IMAD.MOV.U32 R7, RZ, RZ, R12 ;  /* 0x000000ffff077224 */ /* 0x000fe400078e000c */
[----:B------:R-:W-:-:S07]  /*de50*/  IMAD.MOV.U32 R5, RZ, RZ, 0x1f ;  /* 0x0000001fff057424 */ /* 0x000fce00078e00ff */
[----:B------:R-:W-:Y:S05]  /*de60*/  WARPSYNC.COLLECTIVE R4, `(.L_x_369) ;  /* 0x0000000004087348 */ /* 0x000fea0003c00000 */
[----:B------:R0:W1:Y:S02]  /*de70*/  SHFL.IDX P3, R4, R7, R6, R5 ;  /* 0x0000000607047389 */ /* 0x0000640000060005 */
[----:B01----:R-:W-:Y:S05]  /*de80*/  ENDCOLLECTIVE ;  /* 0x000000000000791b */ /* 0x003fea0003800000 */
.L_x_369:
[----:B------:R-:W-:Y:S01]  /*de90*/  IMAD.MOV.U32 R14, RZ, RZ, R4 ;  /* 0x000000ffff0e7224 */ /* 0x000fe200078e0004 */
[----:B------:R-:W-:Y:S06]  /*dea0*/  BRA `(.L_x_370) ;  /* 0xffffff8c00fc7947 */ /* 0x000fec000383ffff */
.L_x_142:
[----:B------:R-:W-:Y:S01]  /*deb0*/  BSSY B0, `(.L_x_371) ;  /* 0x0000005000007945 */ /* 0x000fe20003800000 */
[----:B0-2---:R-:W-:-:S07]  /*dec0*/  IMAD.MOV.U32 R4, RZ, RZ, -0x1 ;  /* 0xffffffffff047424 */ /* 0x005fce00078e00ff */
[----:B-1----:R-:W-:Y:S05]  /*ded0*/  WARPSYNC.COLLECTIVE R4, `(.L_x_372) ;  /* 0x0000000004087348 */ /* 0x002fea0003c00000 */
[----:B------:R-:W-:Y:S01]  /*dee0*/  NOP ;  /* 0x0000000000007918 */ /* 0x000fe20000000000 */
[----:B-1----:R-:W-:Y:S05]  /*def0*/  ENDCOLLECTIVE ;  /* 0x000000000000791b */ /* 0x002fea0003800000 */
.L_x_372:
[----:B------:R-:W-:Y:S05]  /*df00*/  BSYNC B0 ;  /* 0x0000000000007941 */ /* 0x000fea0003800000 */
.L_x_371:
[----:B------:R-:W-:Y:S05]  /*df10*/  BRA `(.L_x_373) ;  /* 0xffffff9000a07947 */ /* 0x000fea000383ffff */
.L_x_145:
[----:B------:R-:W-:Y:S01]  /*df20*/  BSSY B0, `(.L_x_374) ;  /* 0x0000005000007945 */ /* 0x000fe20003800000 */
[----:B0-2---:R-:W-:-:S07]  /*df30*/  IMAD.MOV.U32 R4, RZ, RZ, -0x1 ;  /* 0xffffffffff047424 */ /* 0x005fce00078e00ff */
[----:B-1-3--:R-:W-:Y:S05]  /*df40*/  WARPSYNC.COLLECTIVE R4, `(.L_x_375) ;  /* 0x0000000004087348 */ /* 0x00afea0003c00000 */
[----:B------:R-:W-:Y:S01]  /*df50*/  NOP ;  /* 0x0000000000007918 */ /* 0x000fe20000000000 */
[----:B-1-3--:R-:W-:Y:S05]  /*df60*/  ENDCOLLECTIVE ;  /* 0x000000000000791b */ /* 0x00afea0003800000 */
.L_x_375:
[----:B------:R-:W-:Y:S05]  /*df70*/  BSYNC B0 ;  /* 0x0000000000007941 */ /* 0x000fea0003800000 */
.L_x_374:
[----:B------:R-:W-:Y:S05]  /*df80*/  BRA `(.L_x_376) ;  /* 0xffffff9000bc7947 */ /* 0x000fea000383ffff */
.L_x_177:
[----:B------:R-:W-:Y:S01]  /*df90*/  BSSY B0, `(.L_x_377) ;  /* 0x0000005000007945 */ /* 0x000fe20003800000 */
[----:B0-2-4-:R-:W-:-:S07]  /*dfa0*/  IMAD.MOV.U32 R4, RZ, RZ, -0x1 ;  /* 0xffffffffff047424 */ /* 0x015fce00078e00ff */
[----:B-1-3--:R-:W-:Y:S05]  /*dfb0*/  WARPSYNC.COLLECTIVE R4, `(.L_x_378) ;  /* 0x0000000004087348 */ /* 0x00afea0003c00000 */
[----:B------:R-:W-:Y:S01]  /*dfc0*/  NOP ;  /* 0x0000000000007918 */ /* 0x000fe20000000000 */
[----:B-1-3--:R-:W-:Y:S05]  /*dfd0*/  ENDCOLLECTIVE ;  /* 0x000000000000791b */ /* 0x00afea0003800000 */
.L_x_378:
[----:B------:R-:W-:Y:S05]  /*dfe0*/  BSYNC B0 ;  /* 0x0000000000007941 */ /* 0x000fea0003800000 */
.L_x_377:
[----:B------:R-:W-:Y:S05]  /*dff0*/  BRA `(.L_x_379) ;  /* 0xffffff9c00747947 */ /* 0x000fea000383ffff */
.L_x_188:
[----:B------:R1:W5:Y:S01]  /*e000*/  LDL R14, [R15+0x80] ;  /* 0x000080000f0e7983 */ /* 0x0003620000100800 */
[----:B------:R-:W-:Y:S01]  /*e010*/  BSSY B4, `(.L_x_380) ;  /* 0x0000006000047945 */ /* 0x000fe20003800000 */
[----:B------:R-:W-:Y:S02]  /*e020*/  IMAD.MOV.U32 R5, RZ, RZ, 0x1f ;  /* 0x0000001fff057424 */ /* 0x000fe400078e00ff */
[----:B------:R-:W-:-:S07]  /*e030*/  IMAD.MOV.U32 R4, RZ, RZ, -0x1 ;  /* 0xffffffffff047424 */ /* 0x000fce00078e00ff */
[----:B01---5:R-:W-:Y:S05]  /*e040*/  WARPSYNC.COLLECTIVE R4, `(.L_x_381) ;  /* 0x0000000004087348 */ /* 0x023fea0003c00000 */
[----:B-----5:R2:W3:Y:S02]  /*e050*/  SHFL.IDX P3, R4, R7, R6, R5 ;  /* 0x0000000607047389 */ /* 0x0204e40000060005 */
[----:B0123--:R-:W-:Y:S05]  /*e060*/  ENDCOLLECTIVE ;  /* 0x000000000000791b */ /* 0x00ffea0003800000 */
.L_x_381:
[----:B------:R-:W-:Y:S05]  /*e070*/  BSYNC B4 ;  /* 0x0000000000047941 */ /* 0x000fea0003800000 */
.L_x_380:
[----:B------:R-:W-:Y:S02]  /*e080*/  IMAD.MOV.U32 R13, RZ, RZ, R4 ;  /* 0x000000ffff0d7224 */ /* 0x000fe400078e0004 */
[----:B------:R-:W-:Y:S02]  /*e090*/  IMAD.MOV.U32 R4, RZ, RZ, -0x1 ;  /* 0xffffffffff047424 */ /* 0x000fe400078e00ff */
[----:B------:R-:W-:Y:S02]  /*e0a0*/  IMAD.MOV.U32 R7, RZ, RZ, R14 ;  /* 0x000000ffff077224 */ /* 0x000fe400078e000e */
[----:B------:R-:W-:-:S07]  /*e0b0*/  IMAD.MOV.U32 R5, RZ, RZ, 0x1f ;  /* 0x0000001fff057424 */ /* 0x000fce00078e00ff */
[----:B------:R-:W-:Y:S05]  /*e0c0*/  WARPSYNC.COLLECTIVE R4, `(.L_x_382) ;  /* 0x0000000004087348 */ /* 0x000fea0003c00000 */
[----:B------:R0:W1:Y:S02]  /*e0d0*/  SHFL.IDX P3, R4, R7, R6, R5 ;  /* 0x0000000607047389 */ /* 0x0000640000060005 */
[----:B01----:R-:W-:Y:S05]  /*e0e0*/  ENDCOLLECTIVE ;  /* 0x000000000000791b */ /* 0x003fea0003800000 */
.L_x_382:
[----:B------:R-:W-:Y:S01]  /*e0f0*/  IMAD.MOV.U32 R14, RZ, RZ, R4 ;  /* 0x000000ffff0e7224 */ /* 0x000fe200078e0004 */
[----:B------:R-:W-:Y:S06]  /*e100*/  BRA `(.L_x_383) ;  /* 0xffffffa000187947 */ /* 0x000fec000383ffff */
.L_x_191:
[----:B0-----:R-:W5:Y:S01]  /*e110*/  LDL R12, [R12+0x80] ;  /* 0x000080000c0c7983 */ /* 0x001f620000100800 */
[----:B------:R-:W-:Y:S01]  /*e120*/  BSSY B4, `(.L_x_384) ;  /* 0x0000006000047945 */ /* 0x000fe20003800000 */
[----:B------:R-:W-:Y:S02]  /*e130*/  IMAD.MOV.U32 R5, RZ, RZ, 0x1f ;  /* 0x0000001fff057424 */ /* 0x000fe400078e00ff */
[----:B------:R-:W-:-:S07]  /*e140*/  IMAD.MOV.U32 R4, RZ, RZ, -0x1 ;  /* 0xffffffffff047424 */ /* 0x000fce00078e00ff */
[----:B-----5:R-:W-:Y:S05]  /*e150*/  WARPSYNC.COLLECTIVE R4, `(.L_x_385) ;  /* 0x0000000004087348 */ /* 0x020fea0003c00000 */
[----:B-----5:R0:W1:Y:S02]  /*e160*/  SHFL.IDX P3, R4, R7, R6, R5 ;  /* 0x0000000607047389 */ /* 0x0200640000060005 */
[----:B01----:R-:W-:Y:S05]  /*e170*/  ENDCOLLECTIVE ;  /* 0x000000000000791b */ /* 0x003fea0003800000 */
.L_x_385:
[----:B------:R-:W-:Y:S05]  /*e180*/  BSYNC B4 ;  /* 0x0000000000047941 */ /* 0x000fea0003800000 */
.L_x_384:
[----:B------:R-:W-:Y:S02]  /*e190*/  IMAD.MOV.U32 R13, RZ, RZ, R4 ;  /* 0x000000ffff0d7224 */ /* 0x000fe400078e0004 */
[----:B------:R-:W-:Y:S02]  /*e1a0*/  IMAD.MOV.U32 R4, RZ, RZ, -0x1 ;  /* 0xffffffffff047424 */ /* 0x000fe400078e00ff */
[----:B------:R-:W-:Y:S02]  /*e1b0*/  IMAD.MOV.U32 R7, RZ, RZ, R12 ;  /* 0x000000ffff077224 */ /* 0x000fe400078e000c */
[----:B------:R-:W-:-:S07]  /*e1c0*/  IMAD.MOV.U32 R5, RZ, RZ, 0x1f ;  /* 0x0000001fff057424 */ /* 0x000fce00078e00ff */
[----:B------:R-:W-:Y:S05]  /*e1d0*/  WARPSYNC.COLLECTIVE R4, `(.L_x_386) ;  /* 0x0000000004087348 */ /* 0x000fea0003c00000 */
[----:B------:R0:W1:Y:S02]  /*e1e0*/  SHFL.IDX P3, R4, R7, R6, R5 ;  /* 0x0000000607047389 */ /* 0x0000640000060005 */
[----:B01----:R-:W-:Y:S05]  /*e1f0*/  ENDCOLLECTIVE ;  /* 0x000000000000791b */ /* 0x003fea0003800000 */
.L_x_386:
[----:B------:R-:W-:Y:S01]  /*e200*/  IMAD.MOV.U32 R14, RZ, RZ, R4 ;  /* 0x000000ffff0e7224 */ /* 0x000fe200078e0004 */
[----:B------:R-:W-:Y:S06]  /*e210*/  BRA `(.L_x_387) ;  /* 0xffffffa0004c7947 */ /* 0x000fec000383ffff */
.L_x_196:
[----:B0-----:R-:W5:Y:S01]  /*e220*/  LDL R12, [R12+0x80] ;  /* 0x000080000c0c7983 */ /* 0x001f620000100800 */
[----:B------:R-:W-:Y:S01]  /*e230*/  BSSY B3, `(.L_x_388) ;  /* 0x0000006000037945 */ /* 0x000fe20003800000 */
[----:B------:R-:W-:Y:S02]  /*e240*/  IMAD.MOV.U32 R5, RZ, RZ, 0x1f ;  /* 0x0000001fff057424 */ /* 0x000fe400078e00ff */
[----:B------:R-:W-:-:S07]  /*e250*/  IMAD.MOV.U32 R4, RZ, RZ, -0x1 ;  /* 0xffffffffff047424 */ /* 0x000fce00078e00ff */
[----:B-----5:R-:W-:Y:S05]  /*e260*/  WARPSYNC.COLLECTIVE R4, `(.L_x_389) ;  /* 0x0000000004087348 */ /* 0x020fea0003c00000 */
[----:B-----5:R0:W1:Y:S02]  /*e270*/  SHFL.IDX P3, R4, R7, R6, R5 ;  /* 0x0000000607047389 */ /* 0x0200640000060005 */
[----:B01----:R-:W-:Y:S05]  /*e280*/  ENDCOLLECTIVE ;  /* 0x000000000000791b */ /* 0x003fea0003800000 */
.L_x_389:
[----:B------:R-:W-:Y:S05]  /*e290*/  BSYNC B3 ;  /* 0x0000000000037941 */ /* 0x000fea0003800000 */
.L_x_388:
[----:B------:R-:W-:Y:S02]  /*e2a0*/  IMAD.MOV.U32 R13, RZ, RZ, R4 ;  /* 0x000000ffff0d7224 */ /* 0x000fe400078e0004 */
[----:B------:R-:W-:Y:S02]  /*e2b0*/  IMAD.MOV.U32 R4, RZ, RZ, -0x1 ;  /* 0xffffffffff047424 */ /* 0x000fe400078e00ff */
[----:B------:R-:W-:Y:S02]  /*e2c0*/  IMAD.MOV.U32 R7, RZ, RZ, R12 ;  /* 0x000000ffff077224 */ /* 0x000fe400078e000c */
[----:B------:R-:W-:-:S07]  /*e2d0*/  IMAD.MOV.U32 R5, RZ, RZ, 0x1f ;  /* 0x0000001fff057424 */ /* 0x000fce00078e00ff */
[----:B------:R-:W-:Y:S05]  /*e2e0*/  WARPSYNC.COLLECTIVE R4, `(.L_x_390) ;  /* 0x0000000004087348 */ /* 0x000fea0003c00000 */
[----:B------:R0:W1:Y:S02]  /*e2f0*/  SHFL.IDX P3, R4, R7, R6, R5 ;  /* 0x0000000607047389 */ /* 0x0000640000060005 */
[----:B01----:R-:W-:Y:S05]  /*e300*/  ENDCOLLECTIVE ;  /* 0x000000000000791b */ /* 0x003fea0003800000 */
.L_x_390:
[----:B------:R-:W-:Y:S01]  /*e310*/  IMAD.MOV.U32 R14, RZ, RZ, R4 ;  /* 0x000000ffff0e7224 */ /* 0x000fe200078e0004 */
[----:B------:R-:W-:Y:S06]  /*e320*/  BRA `(.L_x_391) ;  /* 0xffffffa400107947 */ /* 0x000fec000383ffff */
.L_x_197:
[----:B------:R-:W-:Y:S01]  /*e330*/  BSSY B0, `(.L_x_392) ;  /* 0x0000005000007945 */ /* 0x000fe20003800000 */
[----:B--23--:R-:W-:-:S07]  /*e340*/  IMAD.MOV.U32 R4, RZ, RZ, -0x1 ;  /* 0xffffffffff047424 */ /* 0x00cfce00078e00ff */
[----:B01----:R-:W-:Y:S05]  /*e350*/  WARPSYNC.COLLECTIVE R4, `(.L_x_393) ;  /* 0x0000000004087348 */ /* 0x003fea0003c00000 */
[----:B------:R-:W-:Y:S01]  /*e360*/  NOP ;  /* 0x0000000000007918 */ /* 0x000fe20000000000 */
[----:B01----:R-:W-:Y:S05]  /*e370*/  ENDCOLLECTIVE ;  /* 0x000000000000791b */ /* 0x003fea0003800000 */
.L_x_393:
[----:B------:R-:W-:Y:S05]  /*e380*/  BSYNC B0 ;  /* 0x0000000000007941 */ /* 0x000fea0003800000 */
.L_x_392:
[----:B------:R-:W-:Y:S05]  /*e390*/  BRA `(.L_x_394) ;  /* 0xffffffa400b47947 */ /* 0x000fea000383ffff */
.L_x_200:
[----:B------:R-:W-:Y:S01]  /*e3a0*/  BSSY B0, `(.L_x_395) ;  /* 0x0000005000007945 */ /* 0x000fe20003800000 */
[----:B0-234-:R-:W-:-:S07]  /*e3b0*/  IMAD.MOV.U32 R4, RZ, RZ, -0x1 ;  /* 0xffffffffff047424 */ /* 0x01dfce00078e00ff */
[----:B-1----:R-:W-:Y:S05]  /*e3c0*/  WARPSYNC.COLLECTIVE R4, `(.L_x_396) ;  /* 0x0000000004087348 */ /* 0x002fea0003c00000 */
[----:B------:R-:W-:Y:S01]  /*e3d0*/  NOP ;  /* 0x0000000000007918 */ /* 0x000fe20000000000 */
[----:B-1----:R-:W-:Y:S05]  /*e3e0*/  ENDCOLLECTIVE ;  /* 0x000000000000791b */ /* 0x002fea0003800000 */
.L_x_396:
[----:B------:R-:W-:Y:S05]  /*e3f0*/  BSYNC B0 ;  /* 0x0000000000007941 */ /* 0x000fea0003800000 */
.L_x_395:
        /* <DEDUP_REMOVED lines=9> */
.L_x_397:
[----:B------:R-:W-:Y:S02]  /*e490*/  IMAD.MOV.U32 R9, RZ, RZ, R4 ;  /* 0x000000ffff097224 */ /* 0x000fe400078e0004 */
[----:B------:R-:W-:-:S07]  /*e4a0*/  IMAD.MOV.U32 R4, RZ, RZ, -0x1 ;  /* 0xffffffffff047424 */ /* 0x000fce00078e00ff */
[----:B------:R-:W-:Y:S05]  /*e4b0*/  WARPSYNC.COLLECTIVE R4, `(.L_x_398) ;  /* 0x0000000004087348 */ /* 0x000fea0003c00000 */
[----:B------:R-:W-:Y:S01]  /*e4c0*/  NOP ;  /* 0x0000000000007918 */ /* 0x000fe20000000000 */
[----:B------:R-:W-:Y:S05]  /*e4d0*/  ENDCOLLECTIVE ;  /* 0x000000000000791b */ /* 0x000fea0003800000 */
.L_x_398:
[----:B------:R-:W-:Y:S05]  /*e4e0*/  BRA `(.L_x_12) ;  /* 0xffffffa400a87947 */ /* 0x000fea000383ffff */
.L_x_223:
[----:B------:R1:W5:Y:S01]  /*e4f0*/  LDL R14, [R16+0x80] ;  /* 0x00008000100e7983 */ /* 0x0003620000100800 */
[----:B------:R-:W-:Y:S01]  /*e500*/  BSSY B4, `(.L_x_399) ;  /* 0x0000006000047945 */ /* 0x000fe20003800000 */
[----:B------:R-:W-:Y:S02]  /*e510*/  IMAD.MOV.U32 R5, RZ, RZ, 0x1f ;  /* 0x0000001fff057424 */ /* 0x000fe400078e00ff */
[----:B------:R-:W-:-:S07]  /*e520*/  IMAD.MOV.U32 R4, RZ, RZ, -0x1 ;  /* 0xffffffffff047424 */ /* 0x000fce00078e00ff */
[----:B01---5:R-:W-:Y:S05]  /*e530*/  WARPSYNC.COLLECTIVE R4, `(.L_x_400) ;  /* 0x0000000004087348 */ /* 0x023fea0003c00000 */
[----:B-----5:R2:W3:Y:S02]  /*e540*/  SHFL.IDX P3, R4, R7, R6, R5 ;  /* 0x0000000607047389 */ /* 0x0204e40000060005 */
[----:B0123--:R-:W-:Y:S05]  /*e550*/  ENDCOLLECTIVE ;  /* 0x000000000000791b */ /* 0x00ffea0003800000 */
.L_x_400:
[----:B------:R-:W-:Y:S05]  /*e560*/  BSYNC B4 ;  /* 0x0000000000047941 */ /* 0x000fea0003800000 */
.L_x_399:
[----:B------:R-:W-:Y:S02]  /*e570*/  IMAD.MOV.U32 R13, RZ, RZ, R4 ;  /* 0x000000ffff0d7224 */ /* 0x000fe400078e0004 */
[----:B------:R-:W-:Y:S02]  /*e580*/  IMAD.MOV.U32 R4, RZ, RZ, -0x1 ;  /* 0xffffffffff047424 */ /* 0x000fe400078e00ff */
[----:B------:R-:W-:Y:S02]  /*e590*/  IMAD.MOV.U32 R7, RZ, RZ, R14 ;  /* 0x000000ffff077224 */ /* 0x000fe400078e000e */
[----:B------:R-:W-:-:S07]  /*e5a0*/  IMAD.MOV.U32 R5, RZ, RZ, 0x1f ;  /* 0x0000001fff057424 */ /* 0x000fce00078e00ff */
[----:B------:R-:W-:Y:S05]  /*e5b0*/  WARPSYNC.COLLECTIVE R4, `(.L_x_401) ;  /* 0x0000000004087348 */ /* 0x000fea0003c00000 */
[----:B------:R0:W1:Y:S02]  /*e5c0*/  SHFL.IDX P3, R4, R7, R6, R5 ;  /* 0x0000000607047389 */ /* 0x0000640000060005 */
[----:B01----:R-:W-:Y:S05]  /*e5d0*/  ENDCOLLECTIVE ;  /* 0x000000000000791b */ /* 0x003fea0003800000 */
.L_x_401:
[----:B------:R-:W-:Y:S01]  /*e5e0*/  IMAD.MOV.U32 R14, RZ, RZ, R4 ;  /* 0x000000ffff0e7224 */ /* 0x000fe200078e0004 */
[----:B------:R-:W-:Y:S06]  /*e5f0*/  BRA `(.L_x_402) ;  /* 0xffffffbc00b47947 */ /* 0x000fec000383ffff */
.L_x_226:
[----:B0-----:R-:W5:Y:S01]  /*e600*/  LDL R11, [R11+0x80] ;  /* 0x000080000b0b7983 */ /* 0x001f620000100800 */
[----:B------:R-:W-:Y:S01]  /*e610*/  BSSY B4, `(.L_x_403) ;  /* 0x0000006000047945 */ /* 0x000fe20003800000 */
[----:B------:R-:W-:Y:S02]  /*e620*/  IMAD.MOV.U32 R5, RZ, RZ, 0x1f ;  /* 0x0000001fff057424 */ /* 0x000fe400078e00ff */
[----:B------:R-:W-:-:S07]  /*e630*/  IMAD.MOV.U32 R4, RZ, RZ, -0x1 ;  /* 0xffffffffff047424 */ /* 0x000fce00078e00ff */
[----:B-----5:R-:W-:Y:S05]  /*e640*/  WARPSYNC.COLLECTIVE R4, `(.L_x_404) ;  /* 0x0000000004087348 */ /* 0x020fea0003c00000 */
[----:B-----5:R0:W1:Y:S02]  /*e650*/  SHFL.IDX P3, R4, R7, R6, R5 ;  /* 0x0000000607047389 */ /* 0x0200640000060005 */
[----:B01----:R-:W-:Y:S05]  /*e660*/  ENDCOLLECTIVE ;  /* 0x000000000000791b */ /* 0x003fea0003800000 */
.L_x_404:
[----:B------:R-:W-:Y:S05]  /*e670*/  BSYNC B4 ;  /* 0x0000000000047941 */ /* 0x000fea0003800000 */
.L_x_403:
[----:B------:R-:W-:Y:S02]  /*e680*/  IMAD.MOV.U32 R13, RZ, RZ, R4 ;  /* 0x000000ffff0d7224 */ /* 0x000fe400078e0004 */
[----:B------:R-:W-:Y:S02]  /*e690*/  IMAD.MOV.U32 R4, RZ, RZ, -0x1 ;  /* 0xffffffffff047424 */ /* 0x000fe400078e00ff */
[----:B------:R-:W-:Y:S02]  /*e6a0*/  IMAD.MOV.U32 R7, RZ, RZ, R11 ;  /* 0x000000ffff077224 */ /* 0x000fe400078e000b */
[----:B------:R-:W-:-:S07]  /*e6b0*/  IMAD.MOV.U32 R5, RZ, RZ, 0x1f ;  /* 0x0000001fff057424 */ /* 0x000fce00078e00ff */
[----:B------:R-:W-:Y:S05]  /*e6c0*/  WARPSYNC.COLLECTIVE R4, `(.L_x_405) ;  /* 0x0000000004087348 */ /* 0x000fea0003c00000 */
[----:B------:R0:W1:Y:S02]  /*e6d0*/  SHFL.IDX P3, R4, R7, R6, R5 ;  /* 0x0000000607047389 */ /* 0x0000640000060005 */
[----:B01----:R-:W-:Y:S05]  /*e6e0*/  ENDCOLLECTIVE ;  /* 0x000000000000791b */ /* 0x003fea0003800000 */
.L_x_405:
[----:B------:R-:W-:Y:S01]  /*e6f0*/  IMAD.MOV.U32 R14, RZ, RZ, R4 ;  /* 0x000000ffff0e7224 */ /* 0x000fe200078e0004 */
[----:B------:R-:W-:Y:S06]  /*e700*/  BRA `(.L_x_406) ;  /* 0xffffffbc00e87947 */ /* 0x000fec000383ffff */
.L_x_231:
[----:B0-----:R-:W5:Y:S01]  /*e710*/  LDL R11, [R11+0x80] ;  /* 0x000080000b0b7983 */ /* 0x001f620000100800 */
[----:B------:R-:W-:Y:S01]  /*e720*/  BSSY B3, `(.L_x_407) ;  /* 0x0000006000037945 */ /* 0x000fe20003800000 */
[----:B------:R-:W-:Y:S02]  /*e730*/  IMAD.MOV.U32 R5, RZ, RZ, 0x1f ;  /* 0x0000001fff057424 */ /* 0x000fe400078e00ff */
[----:B------:R-:W-:-:S07]  /*e740*/  IMAD.MOV.U32 R4, RZ, RZ, -0x1 ;  /* 0xffffffffff047424 */ /* 0x000fce00078e00ff */
[----:B-----5:R-:W-:Y:S05]  /*e750*/  WARPSYNC.COLLECTIVE R4, `(.L_x_408) ;  /* 0x0000000004087348 */ /* 0x020fea0003c00000 */
[----:B-----5:R0:W1:Y:S02]  /*e760*/  SHFL.IDX P3, R4, R7, R6, R5 ;  /* 0x0000000607047389 */ /* 0x0200640000060005 */
[----:B01----:R-:W-:Y:S05]  /*e770*/  ENDCOLLECTIVE ;  /* 0x000000000000791b */ /* 0x003fea0003800000 */
.L_x_408:
[----:B------:R-:W-:Y:S05]  /*e780*/  BSYNC B3 ;  /* 0x0000000000037941 */ /* 0x000fea0003800000 */
.L_x_407:
[----:B------:R-:W-:Y:S02]  /*e790*/  IMAD.MOV.U32 R13, RZ, RZ, R4 ;  /* 0x000000ffff0d7224 */ /* 0x000fe400078e0004 */
[----:B------:R-:W-:Y:S02]  /*e7a0*/  IMAD.MOV.U32 R4, RZ, RZ, -0x1 ;  /* 0xffffffffff047424 */ /* 0x000fe400078e00ff */
[----:B------:R-:W-:Y:S02]  /*e7b0*/  IMAD.MOV.U32 R7, RZ, RZ, R11 ;  /* 0x000000ffff077224 */ /* 0x000fe400078e000b */
[----:B------:R-:W-:-:S07]  /*e7c0*/  IMAD.MOV.U32 R5, RZ, RZ, 0x1f ;  /* 0x0000001fff057424 */ /* 0x000fce00078e00ff */
[----:B------:R-:W-:Y:S05]  /*e7d0*/  WARPSYNC.COLLECTIVE R4, `(.L_x_409) ;  /* 0x0000000004087348 */ /* 0x000fea0003c00000 */
[----:B------:R0:W1:Y:S02]  /*e7e0*/  SHFL.IDX P3, R4, R7, R6, R5 ;  /* 0x0000000607047389 */ /* 0x0000640000060005 */
[----:B01----:R-:W-:Y:S05]  /*e7f0*/  ENDCOLLECTIVE ;  /* 0x000000000000791b */ /* 0x003fea0003800000 */
.L_x_409:
[----:B------:R-:W-:Y:S01]  /*e800*/  IMAD.MOV.U32 R14, RZ, RZ, R4 ;  /* 0x000000ffff0e7224 */ /* 0x000fe200078e0004 */
[----:B------:R-:W-:Y:S06]  /*e810*/  BRA `(.L_x_410) ;  /* 0xffffffc000a07947 */ /* 0x000fec000383ffff */
.L_x_232:
[----:B------:R-:W-:Y:S01]  /*e820*/  BSSY B0, `(.L_x_411) ;  /* 0x0000005000007945 */ /* 0x000fe20003800000 */
[----:B01234-:R-:W-:-:S07]  /*e830*/  IMAD.MOV.U32 R4, RZ, RZ, -0x1 ;  /* 0xffffffffff047424 */ /* 0x01ffce00078e00ff */
[----:B------:R-:W-:Y:S05]  /*e840*/  WARPSYNC.COLLECTIVE R4, `(.L_x_412) ;  /* 0x0000000004087348 */ /* 0x000fea0003c00000 */
[----:B------:R-:W-:Y:S01]  /*e850*/  NOP ;  /* 0x0000000000007918 */ /* 0x000fe20000000000 */
[----:B------:R-:W-:Y:S05]  /*e860*/  ENDCOLLECTIVE ;  /* 0x000000000000791b */ /* 0x000fea0003800000 */
.L_x_412:
[----:B------:R-:W-:Y:S05]  /*e870*/  BSYNC B0 ;  /* 0x0000000000007941 */ /* 0x000fea0003800000 */
.L_x_411:
[----:B------:R-:W-:Y:S05]  /*e880*/  BRA `(.L_x_413) ;  /* 0xffffffc400347947 */ /* 0x000fea000383ffff */
.L_x_235:
[----:B------:R-:W-:Y:S01]  /*e890*/  BSSY B0, `(.L_x_414) ;  /* 0x0000005000007945 */ /* 0x000fe20003800000 */
[----:B01234-:R-:W-:-:S07]  /*e8a0*/  IMAD.MOV.U32 R4, RZ, RZ, -0x1 ;  /* 0xffffffffff047424 */ /* 0x01ffce00078e00ff */
[----:B------:R-:W-:Y:S05]  /*e8b0*/  WARPSYNC.COLLECTIVE R4, `(.L_x_415) ;  /* 0x0000000004087348 */ /* 0x000fea0003c00000 */
[----:B------:R-:W-:Y:S01]  /*e8c0*/  NOP ;  /* 0x0000000000007918 */ /* 0x000fe20000000000 */
[----:B------:R-:W-:Y:S05]  /*e8d0*/  ENDCOLLECTIVE ;  /* 0x000000000000791b */ /* 0x000fea0003800000 */
.L_x_415:
[----:B------:R-:W-:Y:S05]  /*e8e0*/  BSYNC B0 ;  /* 0x0000000000007941 */ /* 0x000fea0003800000 */
.L_x_414:
[----:B------:R-:W-:Y:S05]  /*e8f0*/  BRA `(.L_x_416) ;  /* 0xffffffc400507947 */ /* 0x000fea000383ffff */
.L_x_261:
[----:B------:R-:W-:Y:S01]  /*e900*/  BSSY B0, `(.L_x_417) ;  /* 0x0000005000007945 */ /* 0x000fe20003800000 */
[----:B01234-:R-:W-:-:S07]  /*e910*/  IMAD.MOV.U32 R4, RZ, RZ, -0x1 ;  /* 0xffffffffff047424 */ /* 0x01ffce00078e00ff */
[----:B------:R-:W-:Y:S05]  /*e920*/  WARPSYNC.COLLECTIVE R4, `(.L_x_418) ;  /* 0x0000000004087348 */ /* 0x000fea0003c00000 */
[----:B------:R-:W-:Y:S01]  /*e930*/  NOP ;  /* 0x0000000000007918 */ /* 0x000fe20000000000 */
[----:B------:R-:W-:Y:S05]  /*e940*/  ENDCOLLECTIVE ;  /* 0x000000000000791b */ /* 0x000fea0003800000 */
.L_x_418:
[----:B------:R-:W-:Y:S05]  /*e950*/  BSYNC B0 ;  /* 0x0000000000007941 */ /* 0x000fea0003800000 */
.L_x_417:
[----:B------:R-:W-:Y:S05]  /*e960*/  BRA `(.L_x_419) ;  /* 0xffffffcc00487947 */ /* 0x000fea000383ffff */
.L_x_273:
[----:B------:R1:W5:Y:S01]  /*e970*/  LDL R17, [R20+0x80] ;  /* 0x0000800014117983 */ /* 0x0003620000100800 */
[----:B------:R-:W-:Y:S01]  /*e980*/  BSSY B5, `(.L_x_420) ;  /* 0x0000006000057945 */ /* 0x000fe20003800000 */
[----:B------:R-:W-:Y:S02]  /*e990*/  IMAD.MOV.U32 R5, RZ, RZ, 0x1f ;  /* 0x0000001fff057424 */ /* 0x000fe400078e00ff */
[----:B------:R-:W-:-:S07]  /*e9a0*/  IMAD.MOV.U32 R4, RZ, RZ, -0x1 ;  /* 0xffffffffff047424 */ /* 0x000fce00078e00ff */
[----:B01---5:R-:W-:Y:S05]  /*e9b0*/  WARPSYNC.COLLECTIVE R4, `(.L_x_421) ;  /* 0x0000000004087348 */ /* 0x023fea0003c00000 */
[----:B-----5:R2:W3:Y:S02]  /*e9c0*/  SHFL.IDX P3, R4, R7, R6, R5 ;  /* 0x0000000607047389 */ /* 0x0204e40000060005 */
[----:B0123--:R-:W-:Y:S05]  /*e9d0*/  ENDCOLLECTIVE ;  /* 0x000000000000791b */ /* 0x00ffea0003800000 */
.L_x_421:
[----:B------:R-:W-:Y:S05]  /*e9e0*/  BSYNC B5 ;  /* 0x0000000000057941 */ /* 0x000fea0003800000 */
.L_x_420:
[----:B------:R-:W-:Y:S02]  /*e9f0*/  IMAD.MOV.U32 R15, RZ, RZ, R4 ;  /* 0x000000ffff0f7224 */ /* 0x000fe400078e0004 */
[----:B------:R-:W-:Y:S02]  /*ea00*/  IMAD.MOV.U32 R4, RZ, RZ, -0x1 ;  /* 0xffffffffff047424 */ /* 0x000fe400078e00ff */
[----:B------:R-:W-:Y:S02]  /*ea10*/  IMAD.MOV.U32 R7, RZ, RZ, R17 ;  /* 0x000000ffff077224 */ /* 0x000fe400078e0011 */
[----:B------:R-:W-:-:S07]  /*ea20*/  IMAD.MOV.U32 R5, RZ, RZ, 0x1f ;  /* 0x0000001fff057424 */ /* 0x000fce00078e00ff */
[----:B------:R-:W-:Y:S05]  /*ea30*/  WARPSYNC.COLLECTIVE R4, `(.L_x_422) ;  /* 0x0000000004087348 */ /* 0x000fea0003c00000 */
[----:B------:R0:W1:Y:S02]  /*ea40*/  SHFL.IDX P3, R4, R7, R6, R5 ;  /* 0x0000000607047389 */ /* 0x0000640000060005 */
[----:B01----:R-:W-:Y:S05]  /*ea50*/  ENDCOLLECTIVE ;  /* 0x000000000000791b */ /* 0x003fea0003800000 */
.L_x_422:
[----:B------:R-:W-:Y:S01]  /*ea60*/  IMAD.MOV.U32 R17, RZ, RZ, R4 ;  /* 0x000000ffff117224 */ /* 0x000fe200078e0004 */
[----:B------:R-:W-:Y:S06]  /*ea70*/  BRA `(.L_x_423) ;  /* 0xffffffd0000c7947 */ /* 0x000fec000383ffff */
.L_x_276:
[----:B0-----:R-:W5:Y:S01]  /*ea80*/  LDL R15, [R15+0x80] ;  /* 0x000080000f0f7983 */ /* 0x001f620000100800 */
[----:B------:R-:W-:Y:S01]  /*ea90*/  BSSY B5, `(.L_x_424) ;  /* 0x0000006000057945 */ /* 0x000fe20003800000 */
[----:B------:R-:W-:Y:S02]  /*eaa0*/  IMAD.MOV.U32 R5, RZ, RZ, 0x1f ;  /* 0x0000001fff057424 */ /* 0x000fe400078e00ff */
[----:B-1----:R-:W-:-:S07]  /*eab0*/  IMAD.MOV.U32 R4, RZ, RZ, -0x1 ;  /* 0xffffffffff047424 */ /* 0x002fce00078e00ff */
[----:B-----5:R-:W-:Y:S05]  /*eac0*/  WARPSYNC.COLLECTIVE R4, `(.L_x_425) ;  /* 0x0000000004087348 */ /* 0x020fea0003c00000 */
[----:B-----5:R0:W1:Y:S02]  /*ead0*/  SHFL.IDX P3, R4, R7, R6, R5 ;  /* 0x0000000607047389 */ /* 0x0200640000060005 */
[----:B01----:R-:W-:Y:S05]  /*eae0*/  ENDCOLLECTIVE ;  /* 0x000000000000791b */ /* 0x003fea0003800000 */
.L_x_425:
[----:B------:R-:W-:Y:S05]  /*eaf0*/  BSYNC B5 ;  /* 0x0000000000057941 */ /* 0x000fea0003800000 */
.L_x_424:
[----:B------:R-:W-:Y:S02]  /*eb00*/  IMAD.MOV.U32 R17, RZ, RZ, R4 ;  /* 0x000000ffff117224 */ /* 0x000fe400078e0004 */
[----:B------:R-:W-:Y:S02]  /*eb10*/  IMAD.MOV.U32 R4, RZ, RZ, -0x1 ;  /* 0xffffffffff047424 */ /* 0x000fe400078e00ff */
[----:B------:R-:W-:Y:S02]  /*eb20*/  IMAD.MOV.U32 R7, RZ, RZ, R15 ;  /* 0x000000ffff077224 */ /* 0x000fe400078e000f */
[----:B------:R-:W-:-:S07]  /*eb30*/  IMAD.MOV.U32 R5, RZ, RZ, 0x1f ;  /* 0x0000001fff057424 */ /* 0x000fce00078e00ff */
[----:B------:R-:W-:Y:S05]  /*eb40*/  WARPSYNC.COLLECTIVE R4, `(.L_x_426) ;  /* 0x0000000004087348 */ /* 0x000fea0003c00000 */
[----:B------:R0:W1:Y:S02]  /*eb50*/  SHFL.IDX P3, R4, R7, R6, R5 ;  /* 0x0000000607047389 */ /* 0x0000640000060005 */
[----:B01----:R-:W-:Y:S05]  /*eb60*/  ENDCOLLECTIVE ;  /* 0x000000000000791b */ /* 0x003fea0003800000 */
.L_x_426:
[----:B------:R-:W-:Y:S01]  /*eb70*/  IMAD.MOV.U32 R19, RZ, RZ, R4 ;  /* 0x000000ffff137224 */ /* 0x000fe200078e0004 */
[----:B------:R-:W-:Y:S06]  /*eb80*/  BRA `(.L_x_427) ;  /* 0xffffffd000387947 */ /* 0x000fec000383ffff */
.L_x_281:
[----:B0-----:R-:W5:Y:S01]  /*eb90*/  LDL R13, [R13+0x80] ;  /* 0x000080000d0d7983 */ /* 0x001f620000100800 */
[----:B------:R-:W-:Y:S01]  /*eba0*/  BSSY B1, `(.L_x_428) ;  /* 0x0000006000017945 */ /* 0x000fe20003800000 */
[----:B------:R-:W-:Y:S02]  /*ebb0*/  IMAD.MOV.U32 R5, RZ, RZ, 0x1f ;  /* 0x0000001fff057424 */ /* 0x000fe400078e00ff */
[----:B--2---:R-:W-:-:S07]  /*ebc0*/  IMAD.MOV.U32 R4, RZ, RZ, -0x1 ;  /* 0xffffffffff047424 */ /* 0x004fce00078e00ff */
[----:B-----5:R-:W-:Y:S05]  /*ebd0*/  WARPSYNC.COLLECTIVE R4, `(.L_x_429) ;  /* 0x0000000004087348 */ /* 0x020fea0003c00000 */
[----:B-----5:R0:W1:Y:S02]  /*ebe0*/  SHFL.IDX P3, R4, R7, R6, R5 ;  /* 0x0000000607047389 */ /* 0x0200640000060005 */
[----:B01----:R-:W-:Y:S05]  /*ebf0*/  ENDCOLLECTIVE ;  /* 0x000000000000791b */ /* 0x003fea0003800000 */
.L_x_429:
[----:B------:R-:W-:Y:S05]  /*ec00*/  BSYNC B1 ;  /* 0x0000000000017941 */ /* 0x000fea0003800000 */
.L_x_428:
[----:B------:R-:W-:Y:S02]  /*ec10*/  IMAD.MOV.U32 R14, RZ, RZ, R4 ;  /* 0x000000ffff0e7224 */ /* 0x000fe400078e0004 */
[----:B------:R-:W-:Y:S02]  /*ec20*/  IMAD.MOV.U32 R4, RZ, RZ, -0x1 ;  /* 0xffffffffff047424 */ /* 0x000fe400078e00ff */
[----:B------:R-:W-:Y:S02]  /*ec30*/  IMAD.MOV.U32 R7, RZ, RZ, R13 ;  /* 0x000000ffff077224 */ /* 0x000fe400078e000d */
[----:B------:R-:W-:-:S07]  /*ec40*/  IMAD.MOV.U32 R5, RZ, RZ, 0x1f ;  /* 0x0000001fff057424 */ /* 0x000fce00078e00ff */
[----:B------:R-:W-:Y:S05]  /*ec50*/  WARPSYNC.COLLECTIVE R4, `(.L_x_430) ;  /* 0x0000000004087348 */ /* 0x000fea0003c00000 */
[----:B------:R0:W1:Y:S02]  /*ec60*/  SHFL.IDX P3, R4, R7, R6, R5 ;  /* 0x0000000607047389 */ /* 0x0000640000060005 */
[----:B01----:R-:W-:Y:S05]  /*ec70*/  ENDCOLLECTIVE ;  /* 0x000000000000791b */ /* 0x003fea0003800000 */
.L_x_430:
[----:B------:R-:W-:Y:S01]  /*ec80*/  IMAD.MOV.U32 R15, RZ, RZ, R4 ;  /* 0x000000ffff0f7224 */ /* 0x000fe200078e0004 */
[----:B------:R-:W-:Y:S06]  /*ec90*/  BRA `(.L_x_431) ;  /* 0xffffffd000f47947 */ /* 0x000fec000383ffff */
.L_x_282:
[----:B------:R-:W-:Y:S01]  /*eca0*/  BSSY B0, `(.L_x_432) ;  /* 0x0000005000007945 */ /* 0x000fe20003800000 */
[----:B0123--:R-:W-:-:S07]  /*ecb0*/  IMAD.MOV.U32 R4, RZ, RZ, -0x1 ;  /* 0xffffffffff047424 */ /* 0x00ffce00078e00ff */
[----:B------:R-:W-:Y:S05]  /*ecc0*/  WARPSYNC.COLLECTIVE R4, `(.L_x_433) ;  /* 0x0000000004087348 */ /* 0x000fea0003c00000 */
[----:B------:R-:W-:Y:S01]  /*ecd0*/  NOP ;  /* 0x0000000000007918 */ /* 0x000fe20000000000 */
[----:B------:R-:W-:Y:S05]  /*ece0*/  ENDCOLLECTIVE ;  /* 0x000000000000791b */ /* 0x000fea0003800000 */
.L_x_433:
[----:B------:R-:W-:Y:S05]  /*ecf0*/  BSYNC B0 ;  /* 0x0000000000007941 */ /* 0x000fea0003800000 */
.L_x_432:
[----:B------:R-:W-:Y:S05]  /*ed00*/  BRA `(.L_x_434) ;  /* 0xffffffd400887947 */ /* 0x000fea000383ffff */
.L_x_285:
[----:B------:R-:W-:Y:S01]  /*ed10*/  BSSY B0, `(.L_x_435) ;  /* 0x0000005000007945 */ /* 0x000fe20003800000 */
[----:B01234-:R-:W-:-:S07]  /*ed20*/  IMAD.MOV.U32 R4, RZ, RZ, -0x1 ;  /* 0xffffffffff047424 */ /* 0x01ffce00078e00ff */
[----:B------:R-:W-:Y:S05]  /*ed30*/  WARPSYNC.COLLECTIVE R4, `(.L_x_436) ;  /* 0x0000000004087348 */ /* 0x000fea0003c00000 */
[----:B------:R-:W-:Y:S01]  /*ed40*/  NOP ;  /* 0x0000000000007918 */ /* 0x000fe20000000000 */
[----:B------:R-:W-:Y:S05]  /*ed50*/  ENDCOLLECTIVE ;  /* 0x000000000000791b */ /* 0x000fea0003800000 */
.L_x_436:
[----:B------:R-:W-:Y:S05]  /*ed60*/  BSYNC B0 ;  /* 0x0000000000007941 */ /* 0x000fea0003800000 */
.L_x_435:
[----:B------:R-:W-:Y:S05]  /*ed70*/  BRA `(.L_x_437) ;  /* 0xffffffd400a07947 */ /* 0x000fea000383ffff */
.L_x_286:
[----:B------:R-:W-:Y:S01]  /*ed80*/  BSSY B0, `(.L_x_438) ;  /* 0x0000007000007945 */ /* 0x000fe20003800000 */
[----:B------:R-:W-:Y:S02]  /*ed90*/  IMAD.MOV.U32 R6, RZ, RZ, 0x1f ;  /* 0x0000001fff067424 */ /* 0x000fe400078e00ff */
[----:B------:R-:W-:Y:S02]  /*eda0*/  IMAD.MOV.U32 R5, RZ, RZ, 0x1f ;  /* 0x0000001fff057424 */ /* 0x000fe400078e00ff */
[----:B--2---:R-:W-:-:S07]  /*edb0*/  IMAD.MOV.U32 R4, RZ, RZ, -0x1 ;  /* 0xffffffffff047424 */ /* 0x004fce00078e00ff */
[----:B-----5:R-:W-:Y:S05]  /*edc0*/  WARPSYNC.COLLECTIVE R4, `(.L_x_439) ;  /* 0x0000000004087348 */ /* 0x020fea0003c00000 */
[----:B-----5:R0:W1:Y:S02]  /*edd0*/  SHFL.IDX P3, R4, R7, R6, R5 ;  /* 0x0000000607047389 */ /* 0x0200640000060005 */
[----:B01----:R-:W-:Y:S05]  /*ede0*/  ENDCOLLECTIVE ;  /* 0x000000000000791b */ /* 0x003fea0003800000 */
.L_x_439:
[----:B------:R-:W-:Y:S05]  /*edf0*/  BSYNC B0 ;  /* 0x0000000000007941 */ /* 0x000fea0003800000 */
.L_x_438:
[----:B------:R-:W-:Y:S05]  /*ee00*/  BRA `(.L_x_440) ;  /* 0xffffffd400907947 */ /* 0x000fea000383ffff */
.L_x_287:
[----:B------:R-:W-:Y:S01]  /*ee10*/  BSSY B0, `(.L_x_441) ;  /* 0x0000005000007945 */ /* 0x000fe20003800000 */
[----:B--2---:R-:W-:-:S07]  /*ee20*/  IMAD.MOV.U32 R4, RZ, RZ, -0x1 ;  /* 0xffffffffff047424 */ /* 0x004fce00078e00ff */
[----:B-----5:R-:W-:Y:S05]  /*ee30*/  WARPSYNC.COLLECTIVE R4, `(.L_x_442) ;  /* 0x0000000004087348 */ /* 0x020fea0003c00000 */
[----:B------:R-:W-:Y:S01]  /*ee40*/  NOP ;  /* 0x0000000000007918 */ /* 0x000fe20000000000 */
[----:B-----5:R-:W-:Y:S05]  /*ee50*/  ENDCOLLECTIVE ;  /* 0x000000000000791b */ /* 0x020fea0003800000 */
.L_x_442:
[----:B------:R-:W-:Y:S05]  /*ee60*/  BSYNC B0 ;  /* 0x0000000000007941 */ /* 0x000fea0003800000 */
.L_x_441:
[----:B------:R-:W-:Y:S05]  /*ee70*/  BRA `(.L_x_203) ;  /* 0xffffffd400807947 */ /* 0x000fea000383ffff */
.L_x_443:
[----:B------:R-:W-:-:S00]  /*ee80*/  BRA `(.L_x_443) ;  /* 0xfffffffc00fc7947 */ /* 0x000fc0000383ffff */
[----:B------:R-:W-:-:S00]  /*ee90*/  NOP ;  /* 0x0000000000007918 */ /* 0x000fc00000000000 */
        /* <DEDUP_REMOVED lines=14> */
.L_x_444:


//--------------------- .nv.shared._Z12knn2d_kernelPK6float2iS1_iiPSt4pairIifE --------------------------
	.section	.nv.shared._Z12knn2d_kernelPK6float2iS1_iiPSt4pairIifE,"aw",@nobits
	.sectionflags	@""
	.align	16
	.zero		1024


//--------------------- .nv.shared.reserved.0     --------------------------
	.section	.nv.shared.reserved.0,"aw",@nobits
	.weak		__nv_reservedSMEM_offset_0_alias
	.size		__nv_reservedSMEM_offset_0_alias, 0, 64
	.other		__nv_reservedSMEM_offset_0_alias,@"STO_CUDA_RESERVED_SHARED STV_DEFAULT"
__nv_reservedSMEM_offset_0_alias:
	.zero		0
	.zero		64


//--------------------- .nv.constant0._Z12knn2d_kernelPK6float2iS1_iiPSt4pairIifE --------------------------
	.section	.nv.constant0._Z12knn2d_kernelPK6float2iS1_iiPSt4pairIifE,"a",@progbits
	.sectionflags	@""
	.align	4
.nv.constant0._Z12knn2d_kernelPK6float2iS1_iiPSt4pairIifE:
	.zero		936


//--------------------- SYMBOLS --------------------------

	.type		.nv.reservedSmem.offset0,@object
	.size		.nv.reservedSmem.offset0,0x4
	.type		.nv.reservedSmem.cap,@object
	.size		.nv.reservedSmem.cap,0x4
